def attn_fwd(
    Q,
    K,
    V,
    Out,
    Lse,
    sm_scale,
    stride_qz,
    stride_qh,
    stride_qm,
    stride_qk,
    stride_kz,
    stride_kh,
    stride_kn,
    stride_kk,
    stride_vz,
    stride_vh,
    stride_vn,
    stride_vk,
    stride_oz,
    stride_oh,
    stride_om,
    stride_ok,
    seqlen_q,
    seqlen_k,
    BLOCK_M: tl.constexpr,
    BLOCK_N: tl.constexpr,
    HEAD_DIM: tl.constexpr,
    CAUSAL: tl.constexpr,
):
    start_m = tl.program_id(0)
    off_hz = tl.program_id(1)
    q_off = off_hz * stride_qh
    k_off = off_hz * stride_kh
    v_off = off_hz * stride_vh
    offs_m = start_m * BLOCK_M + tl.arange(0, BLOCK_M)
    offs_d = tl.arange(0, HEAD_DIM)
    offs_n = tl.arange(0, BLOCK_N)
    q_ptrs = Q + q_off + offs_m[:, None] * stride_qm + offs_d[None, :] * stride_qk
    k_ptrs = K + k_off + offs_d[:, None] * stride_kk + offs_n[None, :] * stride_kn
    v_ptrs = V + v_off + offs_n[:, None] * stride_vn + offs_d[None, :] * stride_vk
    m_i = tl.full([BLOCK_M], float("-inf"), dtype=tl.float32)
    l_i = tl.zeros([BLOCK_M], dtype=tl.float32) + 1.0
    acc = tl.zeros([BLOCK_M, HEAD_DIM], dtype=tl.float32)
    q = tl.load(q_ptrs)
    acc, l_i, m_i = _attn_fwd_inner(
        acc,
        l_i,
        m_i,
        q,
        k_ptrs,
        v_ptrs,
        sm_scale,
        stride_kn,
        stride_vn,
        start_m,
        seqlen_k,
        BLOCK_M,
        BLOCK_N,
        HEAD_DIM,
        CAUSAL,
    )
    acc = acc / l_i[:, None]
    lse = m_i + tl.math.log2(l_i) / 1.4426950408889634
    o_ptrs = (
        Out
        + off_hz * stride_oh
        + offs_m[:, None] * stride_om
        + offs_d[None, :] * stride_ok
    )
    tl.store(o_ptrs, acc.to(Out.dtype.element_ty))
    tl.store(Lse + off_hz * seqlen_q + offs_m, lse)

# config = {"BLOCK_M": 128, "BLOCK_N": 128, "HEAD_DIM": 64, "arch": "sm_90", "causal": true, "dtype": "fp8e4m3", "num_stages": 2, "num_warps": 4}
# arch = sm_90


// ===== COMPILED SASS (sm_90a) =====

	.target	sm_90a

	.elftype	@"ET_EXEC"


//--------------------- .note.nv.tkinfo           --------------------------
	.section	.note.nv.tkinfo,"",@"SHT_NOTE"
	.sectionflags	@"SHF_NOTE_NV_TKINFO"
	.tkinfo
        /*0018*/ 	.word	0x00000002
        /*0030*/ 	.string	""
        /*0030*/ 	.string	"ptxas"
        /*0030*/ 	.string	"Cuda compilation tools, release 13.0, V13.0.88"
        /*0030*/ 	.string	"Build cuda_13.0.r13.0/compiler.36424714_0"
        /*0030*/ 	.string	"-v  -suppress-debug-info  -lineinfo  -arch sm_90a "



//--------------------- .note.nv.cuinfo           --------------------------
	.section	.note.nv.cuinfo,"",@"SHT_NOTE"
	.sectionflags	@"SHF_NOTE_NV_CUINFO"
        /*0018*/ 	.short	0x0002
        /*001a*/ 	.short	0x005a
        /*001c*/ 	.short	0x0082
	.zero		2


//--------------------- .nv.info                  --------------------------
	.section	.nv.info,"",@"SHT_CUDA_INFO"
	.align	4


	//----- nvinfo : EIATTR_REGCOUNT
	.align		4
        /*0000*/ 	.byte	0x04, 0x2f
        /*0002*/ 	.short	(.L_2 - .L_1)
	.align		4
.L_1:
        /*0004*/ 	.word	index@(attn_fwd)
        /*0008*/ 	.word	0x000000ff


	//----- nvinfo : EIATTR_FRAME_SIZE
	.align		4
.L_2:
        /*000c*/ 	.byte	0x04, 0x11
        /*000e*/ 	.short	(.L_4 - .L_3)
	.align		4
.L_3:
        /*0010*/ 	.word	index@(attn_fwd)
        /*0014*/ 	.word	0x00000510


	//----- nvinfo : EIATTR_MIN_STACK_SIZE
	.align		4
.L_4:
        /*0018*/ 	.byte	0x04, 0x12
        /*001a*/ 	.short	(.L_6 - .L_5)
	.align		4
.L_5:
        /*001c*/ 	.word	index@(attn_fwd)
        /*0020*/ 	.word	0x00000510
.L_6:


//--------------------- .nv.compat                --------------------------
	.section	.nv.compat,"",@"SHT_CUDA_COMPAT_INFO"
	.align	4
        /*0000*/ 	.byte	0x02, 0x09, 0x01, 0x00, 0x02, 0x02, 0x04, 0x00, 0x02, 0x05, 0x05, 0x00, 0x03, 0x07, 0x01, 0x01
        /*0010*/ 	.byte	0x02, 0x03, 0x00, 0x00, 0x02, 0x06, 0x01, 0x00, 0x04, 0x0b, 0x08, 0x00, 0x00, 0x00, 0x00, 0x00
        /*0020*/ 	.byte	0x00, 0x00, 0x00, 0x00


//--------------------- .nv.info.attn_fwd         --------------------------
	.section	.nv.info.attn_fwd,"",@"SHT_CUDA_INFO"
	.sectionflags	@""
	.align	4


	//----- nvinfo : EIATTR_CUDA_API_VERSION
	.align		4
        /*0000*/ 	.byte	0x04, 0x37
        /*0002*/ 	.short	(.L_8 - .L_7)
.L_7:
        /*0004*/ 	.word	0x00000082


	//----- nvinfo : EIATTR_KPARAM_INFO
	.align		4
.L_8:
        /*0008*/ 	.byte	0x04, 0x17
        /*000a*/ 	.short	(.L_10 - .L_9)
.L_9:
        /*000c*/ 	.word	0x00000000
        /*0010*/ 	.short	0x0019
        /*0012*/ 	.short	0x0080
        /*0014*/ 	.byte	0x00, 0xf4, 0x21, 0x00


	//----- nvinfo : EIATTR_KPARAM_INFO
	.align		4
.L_10:
        /*0018*/ 	.byte	0x04, 0x17
        /*001a*/ 	.short	(.L_12 - .L_11)
.L_11:
        /*001c*/ 	.word	0x00000000
        /*0020*/ 	.short	0x0018
        /*0022*/ 	.short	0x0078
        /*0024*/ 	.byte	0x00, 0xf4, 0x21, 0x00


	//----- nvinfo : EIATTR_KPARAM_INFO
	.align		4
.L_12:
        /*0028*/ 	.byte	0x04, 0x17
        /*002a*/ 	.short	(.L_14 - .L_13)
.L_13:
        /*002c*/ 	.word	0x00000000
        /*0030*/ 	.short	0x0017
        /*0032*/ 	.short	0x0070
        /*0034*/ 	.byte	0x00, 0xf0, 0x11, 0x00


	//----- nvinfo : EIATTR_KPARAM_INFO
	.align		4
.L_14:
        /*0038*/ 	.byte	0x04, 0x17
        /*003a*/ 	.short	(.L_16 - .L_15)
.L_15:
        /*003c*/ 	.word	0x00000000
        /*0040*/ 	.short	0x0016
        /*0042*/ 	.short	0x006c
        /*0044*/ 	.byte	0x00, 0xf0, 0x11, 0x00


	//----- nvinfo : EIATTR_KPARAM_INFO
	.align		4
.L_16:
        /*0048*/ 	.byte	0x04, 0x17
        /*004a*/ 	.short	(.L_18 - .L_17)
.L_17:
        /*004c*/ 	.word	0x00000000
        /*0050*/ 	.short	0x0015
        /*0052*/ 	.short	0x0068
        /*0054*/ 	.byte	0x00, 0xf0, 0x11, 0x00


	//----- nvinfo : EIATTR_KPARAM_INFO
	.align		4
.L_18:
        /*0058*/ 	.byte	0x04, 0x17
        /*005a*/ 	.short	(.L_20 - .L_19)
.L_19:
        /*005c*/ 	.word	0x00000000
        /*0060*/ 	.short	0x0014
        /*0062*/ 	.short	0x0064
        /*0064*/ 	.byte	0x00, 0xf0, 0x11, 0x00


	//----- nvinfo : EIATTR_KPARAM_INFO
	.align		4
.L_20:
        /*0068*/ 	.byte	0x04, 0x17
        /*006a*/ 	.short	(.L_22 - .L_21)
.L_21:
        /*006c*/ 	.word	0x00000000
        /*0070*/ 	.short	0x0013
        /*0072*/ 	.short	0x0060
        /*0074*/ 	.byte	0x00, 0xf0, 0x11, 0x00


	//----- nvinfo : EIATTR_KPARAM_INFO
	.align		4
.L_22:
        /*0078*/ 	.byte	0x04, 0x17
        /*007a*/ 	.short	(.L_24 - .L_23)
.L_23:
        /*007c*/ 	.word	0x00000000
        /*0080*/ 	.short	0x0012
        /*0082*/ 	.short	0x005c
        /*0084*/ 	.byte	0x00, 0xf0, 0x11, 0x00


	//----- nvinfo : EIATTR_KPARAM_INFO
	.align		4
.L_24:
        /*0088*/ 	.byte	0x04, 0x17
        /*008a*/ 	.short	(.L_26 - .L_25)
.L_25:
        /*008c*/ 	.word	0x00000000
        /*0090*/ 	.short	0x0011
        /*0092*/ 	.short	0x0058
        /*0094*/ 	.byte	0x00, 0xf0, 0x11, 0x00


	//----- nvinfo : EIATTR_KPARAM_INFO
	.align		4
.L_26:
        /*0098*/ 	.byte	0x04, 0x17
        /*009a*/ 	.short	(.L_28 - .L_27)
.L_27:
        /*009c*/ 	.word	0x00000000
        /*00a0*/ 	.short	0x0010
        /*00a2*/ 	.short	0x0054
        /*00a4*/ 	.byte	0x00, 0xf0, 0x11, 0x00


	//----- nvinfo : EIATTR_KPARAM_INFO
	.align		4
.L_28:
        /*00a8*/ 	.byte	0x04, 0x17
        /*00aa*/ 	.short	(.L_30 - .L_29)
.L_29:
        /*00ac*/ 	.word	0x00000000
        /*00b0*/ 	.short	0x000f
        /*00b2*/ 	.short	0x0050
        /*00b4*/ 	.byte	0x00, 0xf0, 0x11, 0x00


	//----- nvinfo : EIATTR_KPARAM_INFO
	.align		4
.L_30:
        /*00b8*/ 	.byte	0x04, 0x17
        /*00ba*/ 	.short	(.L_32 - .L_31)
.L_31:
        /*00bc*/ 	.word	0x00000000
        /*00c0*/ 	.short	0x000e
        /*00c2*/ 	.short	0x004c
        /*00c4*/ 	.byte	0x00, 0xf0, 0x11, 0x00


	//----- nvinfo : EIATTR_KPARAM_INFO
	.align		4
.L_32:
        /*00c8*/ 	.byte	0x04, 0x17
        /*00ca*/ 	.short	(.L_34 - .L_33)
.L_33:
        /*00cc*/ 	.word	0x00000000
        /*00d0*/ 	.short	0x000d
        /*00d2*/ 	.short	0x0048
        /*00d4*/ 	.byte	0x00, 0xf0, 0x11, 0x00


	//----- nvinfo : EIATTR_KPARAM_INFO
	.align		4
.L_34:
        /*00d8*/ 	.byte	0x04, 0x17
        /*00da*/ 	.short	(.L_36 - .L_35)
.L_35:
        /*00dc*/ 	.word	0x00000000
        /*00e0*/ 	.short	0x000c
        /*00e2*/ 	.short	0x0044
        /*00e4*/ 	.byte	0x00, 0xf0, 0x11, 0x00


	//----- nvinfo : EIATTR_KPARAM_INFO
	.align		4
.L_36:
        /*00e8*/ 	.byte	0x04, 0x17
        /*00ea*/ 	.short	(.L_38 - .L_37)
.L_37:
        /*00ec*/ 	.word	0x00000000
        /*00f0*/ 	.short	0x000b
        /*00f2*/ 	.short	0x0040
        /*00f4*/ 	.byte	0x00, 0xf0, 0x11, 0x00


	//----- nvinfo : EIATTR_KPARAM_INFO
	.align		4
.L_38:
        /*00f8*/ 	.byte	0x04, 0x17
        /*00fa*/ 	.short	(.L_40 - .L_39)
.L_39:
        /*00fc*/ 	.word	0x00000000
        /*0100*/ 	.short	0x000a
        /*0102*/ 	.short	0x003c
        /*0104*/ 	.byte	0x00, 0xf0, 0x11, 0x00


	//----- nvinfo : EIATTR_KPARAM_INFO
	.align		4
.L_40:
        /*0108*/ 	.byte	0x04, 0x17
        /*010a*/ 	.short	(.L_42 - .L_41)
.L_41:
        /*010c*/ 	.word	0x00000000
        /*0110*/ 	.short	0x0009
        /*0112*/ 	.short	0x0038
        /*0114*/ 	.byte	0x00, 0xf0, 0x11, 0x00


	//----- nvinfo : EIATTR_KPARAM_INFO
	.align		4
.L_42:
        /*0118*/ 	.byte	0x04, 0x17
        /*011a*/ 	.short	(.L_44 - .L_43)
.L_43:
        /*011c*/ 	.word	0x00000000
        /*0120*/ 	.short	0x0008
        /*0122*/ 	.short	0x0034
        /*0124*/ 	.byte	0x00, 0xf0, 0x11, 0x00


	//----- nvinfo : EIATTR_KPARAM_INFO
	.align		4
.L_44:
        /*0128*/ 	.byte	0x04, 0x17
        /*012a*/ 	.short	(.L_46 - .L_45)
.L_45:
        /*012c*/ 	.word	0x00000000
        /*0130*/ 	.short	0x0007
        /*0132*/ 	.short	0x0030
        /*0134*/ 	.byte	0x00, 0xf0, 0x11, 0x00


	//----- nvinfo : EIATTR_KPARAM_INFO
	.align		4
.L_46:
        /*0138*/ 	.byte	0x04, 0x17
        /*013a*/ 	.short	(.L_48 - .L_47)
.L_47:
        /*013c*/ 	.word	0x00000000
        /*0140*/ 	.short	0x0006
        /*0142*/ 	.short	0x002c
        /*0144*/ 	.byte	0x00, 0xf0, 0x11, 0x00


	//----- nvinfo : EIATTR_KPARAM_INFO
	.align		4
.L_48:
        /*0148*/ 	.byte	0x04, 0x17
        /*014a*/ 	.short	(.L_50 - .L_49)
.L_49:
        /*014c*/ 	.word	0x00000000
        /*0150*/ 	.short	0x0005
        /*0152*/ 	.short	0x0028
        /*0154*/ 	.byte	0x00, 0xf0, 0x11, 0x00


	//----- nvinfo : EIATTR_KPARAM_INFO
	.align		4
.L_50:
        /*0158*/ 	.byte	0x04, 0x17
        /*015a*/ 	.short	(.L_52 - .L_51)
.L_51:
        /*015c*/ 	.word	0x00000000
        /*0160*/ 	.short	0x0004
        /*0162*/ 	.short	0x0020
        /*0164*/ 	.byte	0x00, 0xf4, 0x21, 0x00


	//----- nvinfo : EIATTR_KPARAM_INFO
	.align		4
.L_52:
        /*0168*/ 	.byte	0x04, 0x17
        /*016a*/ 	.short	(.L_54 - .L_53)
.L_53:
        /*016c*/ 	.word	0x00000000
        /*0170*/ 	.short	0x0003
        /*0172*/ 	.short	0x0018
        /*0174*/ 	.byte	0x00, 0xf4, 0x21, 0x00


	//----- nvinfo : EIATTR_KPARAM_INFO
	.align		4
.L_54:
        /*0178*/ 	.byte	0x04, 0x17
        /*017a*/ 	.short	(.L_56 - .L_55)
.L_55:
        /*017c*/ 	.word	0x00000000
        /*0180*/ 	.short	0x0002
        /*0182*/ 	.short	0x0010
        /*0184*/ 	.byte	0x00, 0xf4, 0x21, 0x00


	//----- nvinfo : EIATTR_KPARAM_INFO
	.align		4
.L_56:
        /*0188*/ 	.byte	0x04, 0x17
        /*018a*/ 	.short	(.L_58 - .L_57)
.L_57:
        /*018c*/ 	.word	0x00000000
        /*0190*/ 	.short	0x0001
        /*0192*/ 	.short	0x0008
        /*0194*/ 	.byte	0x00, 0xf4, 0x21, 0x00


	//----- nvinfo : EIATTR_KPARAM_INFO
	.align		4
.L_58:
        /*0198*/ 	.byte	0x04, 0x17
        /*019a*/ 	.short	(.L_60 - .L_59)
.L_59:
        /*019c*/ 	.word	0x00000000
        /*01a0*/ 	.short	0x0000
        /*01a2*/ 	.short	0x0000
        /*01a4*/ 	.byte	0x00, 0xf4, 0x21, 0x00


	//----- nvinfo : EIATTR_SPARSE_MMA_MASK
	.align		4
.L_60:
        /*01a8*/ 	.byte	0x03, 0x50
        /*01aa*/ 	.short	0x0000


	//----- nvinfo : EIATTR_MAXREG_COUNT
	.align		4
        /*01ac*/ 	.byte	0x03, 0x1b
        /*01ae*/ 	.short	0x00ff


	//----- nvinfo : EIATTR_NUM_BARRIERS
	.align		4
        /*01b0*/ 	.byte	0x02, 0x4c
        /*01b2*/ 	.byte	0x01
	.zero		1


	//----- nvinfo : EIATTR_ANNOTATIONS
	.align		4
        /*01b4*/ 	.byte	0x04, 0x55
        /*01b6*/ 	.short	(.L_62 - .L_61)


	//   ....[0]....
.L_61:
        /*01b8*/ 	.word	0x00000001
        /*01bc*/ 	.byte	0xd0, 0x14, 0x00, 0x00, 0x01, 0x00, 0x00, 0x00, 0x00, 0x15, 0x00, 0x00, 0x01, 0x00, 0x00, 0x00
        /* <DEDUP_REMOVED lines=328> */
        /*164c*/ 	.byte	0x00, 0x01, 0x01, 0x00, 0x01, 0x00, 0x00, 0x00, 0x10, 0x01, 0x01, 0x00


	//----- nvinfo : EIATTR_MERCURY_ISA_VERSION
	.align		4
.L_62:
        /*1658*/ 	.byte	0x03, 0x5f
        /*165a*/ 	.short	0x0101


	//----- nvinfo : EIATTR_COOP_GROUP_MASK_REGIDS
	.align		4
        /*165c*/ 	.byte	0x04, 0x29
        /*165e*/ 	.short	(.L_64 - .L_63)


	//   ....[0]....
.L_63:
        /*1660*/ 	.word	0xffffffff


	//   ....[1]....
        /*1664*/ 	.word	0xffffffff


	//   ....[2]....
        /*1668*/ 	.word	0xffffffff


	//   ....[3]....
        /*166c*/ 	.word	0xffffffff


	//   ....[4]....
        /*1670*/ 	.word	0xffffffff


	//   ....[5]....
        /*1674*/ 	.word	0xffffffff


	//   ....[6]....
        /*1678*/ 	.word	0xffffffff


	//   ....[7]....
        /*167c*/ 	.word	0xffffffff


	//   ....[8]....
        /*1680*/ 	.word	0xffffffff


	//   ....[9]....
        /*1684*/ 	.word	0xffffffff


	//   ....[10]....
        /*1688*/ 	.word	0xffffffff


	//   ....[11]....
        /*168c*/ 	.word	0xffffffff


	//   ....[12]....
        /*1690*/ 	.word	0xffffffff


	//   ....[13]....
        /*1694*/ 	.word	0xffffffff


	//   ....[14]....
        /*1698*/ 	.word	0xffffffff


	//   ....[15]....
        /*169c*/ 	.word	0xffffffff


	//   ....[16]....
        /*16a0*/ 	.word	0xffffffff


	//   ....[17]....
        /*16a4*/ 	.word	0xffffffff


	//   ....[18]....
        /*16a8*/ 	.word	0xffffffff


	//   ....[19]....
        /*16ac*/ 	.word	0xffffffff


	//   ....[20]....
        /*16b0*/ 	.word	0xffffffff


	//   ....[21]....
        /*16b4*/ 	.word	0xffffffff


	//   ....[22]....
        /*16b8*/ 	.word	0xffffffff


	//   ....[23]....
        /*16bc*/ 	.word	0xffffffff


	//   ....[24]....
        /*16c0*/ 	.word	0xffffffff


	//   ....[25]....
        /*16c4*/ 	.word	0xffffffff


	//   ....[26]....
        /*16c8*/ 	.word	0xffffffff


	//   ....[27]....
        /*16cc*/ 	.word	0xffffffff


	//   ....[28]....
        /*16d0*/ 	.word	0xffffffff


	//   ....[29]....
        /*16d4*/ 	.word	0xffffffff


	//   ....[30]....
        /*16d8*/ 	.word	0xffffffff


	//   ....[31]....
        /*16dc*/ 	.word	0xffffffff


	//   ....[32]....
        /*16e0*/ 	.word	0xffffffff


	//   ....[33]....
        /*16e4*/ 	.word	0xffffffff


	//   ....[34]....
        /*16e8*/ 	.word	0xffffffff


	//   ....[35]....
        /*16ec*/ 	.word	0xffffffff


	//   ....[36]....
        /*16f0*/ 	.word	0xffffffff


	//   ....[37]....
        /*16f4*/ 	.word	0xffffffff


	//   ....[38]....
        /*16f8*/ 	.word	0xffffffff


	//   ....[39]....
        /*16fc*/ 	.word	0xffffffff


	//   ....[40]....
        /*1700*/ 	.word	0xffffffff


	//   ....[41]....
        /*1704*/ 	.word	0xffffffff


	//   ....[42]....
        /*1708*/ 	.word	0xffffffff


	//   ....[43]....
        /*170c*/ 	.word	0xffffffff


	//   ....[44]....
        /*1710*/ 	.word	0xffffffff


	//   ....[45]....
        /*1714*/ 	.word	0xffffffff


	//   ....[46]....
        /*1718*/ 	.word	0xffffffff


	//   ....[47]....
        /*171c*/ 	.word	0xffffffff


	//----- nvinfo : EIATTR_COOP_GROUP_INSTR_OFFSETS
	.align		4
.L_64:
        /*1720*/ 	.byte	0x04, 0x28
        /*1722*/ 	.short	(.L_66 - .L_65)


	//   ....[0]....
.L_65:
        /*1724*/ 	.word	0x0000bc30


	//   ....[1]....
        /*1728*/ 	.word	0x0000bce0


	//   ....[2]....
        /*172c*/ 	.word	0x0000c390


	//   ....[3]....
        /*1730*/ 	.word	0x0000c420


	//   ....[4]....
        /*1734*/ 	.word	0x0000cd00


	//   ....[5]....
        /*1738*/ 	.word	0x0000ce00


	//   ....[6]....
        /*173c*/ 	.word	0x0000d240


	//   ....[7]....
        /*1740*/ 	.word	0x0000d260


	//   ....[8]....
        /*1744*/ 	.word	0x0000eb20


	//   ....[9]....
        /*1748*/ 	.word	0x0000eb50


	//   ....[10]....
        /*174c*/ 	.word	0x0000eb80


	//   ....[11]....
        /*1750*/ 	.word	0x0000eb90


	//   ....[12]....
        /*1754*/ 	.word	0x0000eba0


	//   ....[13]....
        /*1758*/ 	.word	0x0000ebb0


	//   ....[14]....
        /*175c*/ 	.word	0x0000ebc0


	//   ....[15]....
        /*1760*/ 	.word	0x0000ebd0


	//   ....[16]....
        /*1764*/ 	.word	0x0000ebe0


	//   ....[17]....
        /*1768*/ 	.word	0x0000ebf0


	//   ....[18]....
        /*176c*/ 	.word	0x0000ec00


	//   ....[19]....
        /*1770*/ 	.word	0x0000ec10


	//   ....[20]....
        /*1774*/ 	.word	0x0000ec20


	//   ....[21]....
        /*1778*/ 	.word	0x0000ec30


	//   ....[22]....
        /*177c*/ 	.word	0x0000ec40


	//   ....[23]....
        /*1780*/ 	.word	0x0000ec50


	//   ....[24]....
        /*1784*/ 	.word	0x0000ec60


	//   ....[25]....
        /*1788*/ 	.word	0x0000ec70


	//   ....[26]....
        /*178c*/ 	.word	0x0000ec80


	//   ....[27]....
        /*1790*/ 	.word	0x0000ec90


	//   ....[28]....
        /*1794*/ 	.word	0x0000eca0


	//   ....[29]....
        /*1798*/ 	.word	0x0000ecb0


	//   ....[30]....
        /*179c*/ 	.word	0x0000ecc0


	//   ....[31]....
        /*17a0*/ 	.word	0x0000ed00


	//   ....[32]....
        /*17a4*/ 	.word	0x0000eeb0


	//   ....[33]....
        /*17a8*/ 	.word	0x0000eec0


	//   ....[34]....
        /*17ac*/ 	.word	0x0000eed0


	//   ....[35]....
        /*17b0*/ 	.word	0x0000eee0


	//   ....[36]....
        /*17b4*/ 	.word	0x0000ef00


	//   ....[37]....
        /*17b8*/ 	.word	0x0000ef20


	//   ....[38]....
        /*17bc*/ 	.word	0x0000ef30


	//   ....[39]....
        /*17c0*/ 	.word	0x0000ef60


	//   ....[40]....
        /*17c4*/ 	.word	0x0000fdd0


	//   ....[41]....
        /*17c8*/ 	.word	0x0000fde0


	//   ....[42]....
        /*17cc*/ 	.word	0x0000fdf0


	//   ....[43]....
        /*17d0*/ 	.word	0x0000fe00


	//   ....[44]....
        /*17d4*/ 	.word	0x0000fe70


	//   ....[45]....
        /*17d8*/ 	.word	0x0000fe80


	//   ....[46]....
        /*17dc*/ 	.word	0x0000fe90


	//   ....[47]....
        /*17e0*/ 	.word	0x0000fea0


	//----- nvinfo : EIATTR_EXIT_INSTR_OFFSETS
	.align		4
.L_66:
        /*17e4*/ 	.byte	0x04, 0x1c
        /*17e6*/ 	.short	(.L_68 - .L_67)


	//   ....[0]....
.L_67:
        /*17e8*/ 	.word	0x00013360


	//----- nvinfo : EIATTR_REQNTID
	.align		4
.L_68:
        /*17ec*/ 	.byte	0x04, 0x10
        /*17ee*/ 	.short	(.L_70 - .L_69)
.L_69:
        /*17f0*/ 	.word	0x00000080
        /*17f4*/ 	.word	0x00000001
        /*17f8*/ 	.word	0x00000001


	//----- nvinfo : EIATTR_CBANK_PARAM_SIZE
	.align		4
.L_70:
        /*17fc*/ 	.byte	0x03, 0x19
        /*17fe*/ 	.short	0x0088


	//----- nvinfo : EIATTR_PARAM_CBANK
	.align		4
        /*1800*/ 	.byte	0x04, 0x0a
        /*1802*/ 	.short	(.L_72 - .L_71)
	.align		4
.L_71:
        /*1804*/ 	.word	index@(.nv.constant0.attn_fwd)
        /*1808*/ 	.short	0x0210
        /*180a*/ 	.short	0x0088


	//----- nvinfo : EIATTR_SW_WAR
	.align		4
.L_72:
        /*180c*/ 	.byte	0x04, 0x36
        /*180e*/ 	.short	(.L_74 - .L_73)
.L_73:
        /*1810*/ 	.word	0x00000008
.L_74:


//--------------------- .nv.callgraph             --------------------------
	.section	.nv.callgraph,"",@"SHT_CUDA_CALLGRAPH"
	.align	4
	.sectionentsize	8
	.align		4
        /*0000*/ 	.word	0x00000000
	.align		4
        /*0004*/ 	.word	0xffffffff
	.align		4
        /*0008*/ 	.word	0x00000000
	.align		4
        /*000c*/ 	.word	0xfffffffe
	.align		4
        /*0010*/ 	.word	0x00000000
	.align		4
        /*0014*/ 	.word	0xfffffffd
	.align		4
        /*0018*/ 	.word	0x00000000
	.align		4
        /*001c*/ 	.word	0xfffffffc


//--------------------- .nv.constant4             --------------------------
	.section	.nv.constant4,"a",@progbits
	.align	8
	.align		8
.nv.constant4:
        /*0000*/ 	.dword	_$_str


//--------------------- .text.attn_fwd            --------------------------
	.section	.text.attn_fwd,"ax",@progbits
	.align	128
        .global         attn_fwd
        .type           attn_fwd,@function
        .size           attn_fwd,(.L_x_3 - attn_fwd)
        .other          attn_fwd,@"STO_CUDA_ENTRY STV_DEFAULT"
attn_fwd:
.text.attn_fwd:
[----:B------:R-:W0:Y:S01]  /*0000*/  LDC R1, c[0x0][0x28] ;  /* 0x00000a00ff017b82 */ /* 0x000e220000000800 */
[----:B------:R-:W1:Y:S07]  /*0010*/  S2R R3, SR_CTAID.X ;  /* 0x0000000000037919 */ /* 0x000e6e0000002500 */
[----:B------:R-:W2:Y:S01]  /*0020*/  S2UR UR18, SR_CTAID.Y ;  /* 0x00000000001279c3 */ /* 0x000ea20000002600 */
[----:B------:R-:W-:Y:S01]  /*0030*/  ULDC.64 UR4, c[0x0][0x240] ;  /* 0x0000900000047ab9 */ /* 0x000fe20000000a00 */
[----:B------:R-:W-:Y:S01]  /*0040*/  ULDC.64 UR20, c[0x0][0x208] ;  /* 0x0000820000147ab9 */ /* 0x000fe20000000a00 */
[----:B------:R-:W3:Y:S01]  /*0050*/  S2R R216, SR_TID.X ;  /* 0x0000000000d87919 */ /* 0x000ee20000002100 */
[----:B0-----:R-:W-:-:S04]  /*0060*/  VIADD R1, R1, 0xfffffaf0 ;  /* 0xfffffaf001017836 */ /* 0x001fc80000000000 */
[----:B------:R-:W0:Y:S08]  /*0070*/  LDC.64 R6, c[0x0][0x210] ;  /* 0x00008400ff067b82 */ /* 0x000e300000000a00 */
[----:B------:R-:W4:Y:S01]  /*0080*/  LDC R135, c[0x0][0x248] ;  /* 0x00009200ff877b82 */ /* 0x000f220000000800 */
[----:B--2---:R-:W-:Y:S01]  /*0090*/  UIMAD UR4, UR18, UR4, URZ ;  /* 0x00000004120472a4 */ /* 0x004fe2000f8e023f */
[----:B-1----:R-:W-:-:S05]  /*00a0*/  IMAD.SHL.U32 R3, R3, 0x80, RZ ;  /* 0x0000008003037824 */ /* 0x002fca00078e00ff */
[----:B---3--:R-:W-:Y:S01]  /*00b0*/  LOP3.LUT R0, R3, 0x7f, R216, 0xf8, !PT ;  /* 0x0000007f03007812 */ /* 0x008fe200078ef8d8 */
[----:B----4-:R-:W-:-:S04]  /*00c0*/  IMAD R9, R135, 0x5, RZ ;  /* 0x0000000587097824 */ /* 0x010fc800078e02ff */
[----:B------:R-:W-:Y:S01]  /*00d0*/  IMAD R5, R0, UR5, RZ ;  /* 0x0000000500057c24 */ /* 0x000fe2000f8e02ff */
[----:B------:R-:W-:-:S04]  /*00e0*/  USHF.R.S32.HI UR5, URZ, 0x1f, UR4 ;  /* 0x0000001f3f057899 */ /* 0x000fc80008011404 */
[----:B0-----:R-:W-:Y:S02]  /*00f0*/  IADD3 R4, P0, P1, R5, UR4, R6 ;  /* 0x0000000405047c10 */ /* 0x001fe4000f91e006 */
[----:B------:R-:W-:Y:S01]  /*0100*/  SHF.R.S32.HI R0, RZ, 0x1f, R5 ;  /* 0x0000001fff007819 */ /* 0x000fe20000011405 */
[----:B------:R-:W-:-:S03]  /*0110*/  IMAD R11, R135, 0x6, RZ ;  /* 0x00000006870b7824 */ /* 0x000fc600078e02ff */
[----:B------:R-:W-:Y:S01]  /*0120*/  IADD3.X R5, R0, UR5, R7, P0, P1 ;  /* 0x0000000500057c10 */ /* 0x000fe200087e2407 */
[C---:B------:R-:W-:Y:S02]  /*0130*/  IMAD.SHL.U32 R7, R135.reuse, 0x4, RZ ;  /* 0x0000000487077824 */ /* 0x040fe400078e00ff */
[C---:B------:R-:W-:Y:S02]  /*0140*/  IMAD R13, R135.reuse, 0x7, RZ ;  /* 0x00000007870d7824 */ /* 0x040fe400078e02ff */
[C---:B------:R-:W-:Y:S02]  /*0150*/  IMAD.SHL.U32 R15, R135.reuse, 0x8, RZ ;  /* 0x00000008870f7824 */ /* 0x040fe400078e00ff */
[C---:B------:R-:W-:Y:S02]  /*0160*/  IMAD R17, R135.reuse, 0x9, RZ ;  /* 0x0000000987117824 */ /* 0x040fe400078e02ff */
[----:B------:R-:W-:Y:S01]  /*0170*/  IMAD R19, R135, 0xa, RZ ;  /* 0x0000000a87137824 */ /* 0x000fe200078e02ff */
[-C--:B------:R-:W-:Y:S01]  /*0180*/  IADD3 R6, P6, R7, R4.reuse, RZ ;  /* 0x0000000407067210 */ /* 0x080fe20007fde0ff */
        /* <DEDUP_REMOVED lines=10> */
[----:B------:R-:W-:Y:S01]  /*0230*/  IMAD.SHL.U32 R31, R135, 0x10, RZ ;  /* 0x00000010871f7824 */ /* 0x000fe200078e00ff */
[-C--:B------:R-:W-:Y:S01]  /*0240*/  IADD3 R18, P3, R19, R4.reuse, RZ ;  /* 0x0000000413127210 */ /* 0x080fe20007f7e0ff */
[----:B------:R-:W-:Y:S01]  /*0250*/  IMAD R33, R135, 0x11, RZ ;  /* 0x0000001187217824 */ /* 0x000fe200078e02ff */
[-C--:B------:R-:W-:Y:S01]  /*0260*/  LEA.HI.X.SX32 R7, R7, R5.reuse, 0x1, P6 ;  /* 0x0000000507077211 */ /* 0x080fe200030f0eff */
[----:B------:R-:W-:Y:S01]  /*0270*/  IMAD R35, R135, 0x12, RZ ;  /* 0x0000001287237824 */ /* 0x000fe200078e02ff */
[-C--:B------:R-:W-:Y:S01]  /*0280*/  LEA.HI.X.SX32 R9, R9, R5.reuse, 0x1, P5 ;  /* 0x0000000509097211 */ /* 0x080fe200028f0eff */
[----:B------:R-:W-:Y:S01]  /*0290*/  IMAD R37, R135, 0x13, RZ ;  /* 0x0000001387257824 */ /* 0x000fe200078e02ff */
[-C--:B------:R-:W-:Y:S01]  /*02a0*/  LEA.HI.X.SX32 R11, R11, R5.reuse, 0x1, P2 ;  /* 0x000000050b0b7211 */ /* 0x080fe200010f0eff */
[----:B------:R-:W-:Y:S01]  /*02b0*/  IMAD R39, R135, 0x14, RZ ;  /* 0x0000001487277824 */ /* 0x000fe200078e02ff */
[-C--:B------:R-:W-:Y:S01]  /*02c0*/  IADD3 R20, P6, R21, R4.reuse, RZ ;  /* 0x0000000415147210 */ /* 0x080fe20007fde0ff */
[----:B------:R-:W-:Y:S01]  /*02d0*/  IMAD R41, R135, 0x15, RZ ;  /* 0x0000001587297824 */ /* 0x000fe200078e02ff */
[-C--:B------:R-:W-:Y:S01]  /*02e0*/  IADD3 R22, P5, R23, R4.reuse, RZ ;  /* 0x0000000417167210 */ /* 0x080fe20007fbe0ff */
[----:B------:R-:W-:Y:S01]  /*02f0*/  IMAD R43, R135, 0x16, RZ ;  /* 0x00000016872b7824 */ /* 0x000fe200078e02ff */
        /* <DEDUP_REMOVED lines=16> */
[-C--:B------:R-:W-:Y:S01]  /*0400*/  IADD3 R32, P3, R33, R4.reuse, RZ ;  /* 0x0000000421207210 */ /* 0x080fe20007f7e0ff */
[----:B------:R-:W-:Y:S01]  /*0410*/  IMAD R61, R135, 0x1f, RZ ;  /* 0x0000001f873d7824 */ /* 0x000fe200078e02ff */
[-C--:B------:R-:W-:Y:S01]  /*0420*/  LEA.HI.X.SX32 R21, R21, R5.reuse, 0x1, P6 ;  /* 0x0000000515157211 */ /* 0x080fe200030f0eff */
[----:B------:R-:W-:Y:S01]  /*0430*/  IMAD.SHL.U32 R63, R135, 0x20, RZ ;  /* 0x00000020873f7824 */ /* 0x000fe200078e00ff */
        /* <DEDUP_REMOVED lines=63> */
[----:B------:R-:W-:Y:S01]  /*0830*/  IMAD.SHL.U32 R127, R135, 0x2, RZ ;  /* 0x00000002877f7824 */ /* 0x000fe200078e00ff */
[----:B------:R-:W-:Y:S01]  /*0840*/  IADD3 R66, P2, R67, R4, RZ ;  /* 0x0000000443427210 */ /* 0x000fe20007f5e0ff */
[----:B------:R-:W-:Y:S01]  /*0850*/  IMAD R129, R135, 0x3, RZ ;  /* 0x0000000387817824 */ /* 0x000fe200078e02ff */
[-C--:B------:R-:W-:Y:S01]  /*0860*/  LEA.HI.X.SX32 R55, R55, R5.reuse, 0x1, P1 ;  /* 0x0000000537377211 */ /* 0x080fe200008f0eff */
[----:B------:R0:W2:Y:S01]  /*0870*/  LDG.E.U8 R0, desc[UR20][R4.64] ;  /* 0x0000001404007981 */ /* 0x0000a2000c1e1100 */
[----:B------:R-:W-:-:S02]  /*0880*/  LEA.HI.X.SX32 R57, R57, R5, 0x1, P0 ;  /* 0x0000000539397211 */ /* 0x000fc400000f0eff */
[-C--:B------:R-:W-:Y:S01]  /*0890*/  LEA.HI.X.SX32 R59, R59, R5.reuse, 0x1, P4 ;  /* 0x000000053b3b7211 */ /* 0x080fe200020f0eff */
[----:B------:R-:W3:Y:S01]  /*08a0*/  LDG.E.U8 R22, desc[UR20][R22.64] ;  /* 0x0000001416167981 */ /* 0x000ee2000c1e1100 */
[-C--:B------:R-:W-:Y:S02]  /*08b0*/  IADD3 R68, P1, R69, R4.reuse, RZ ;  /* 0x0000000445447210 */ /* 0x080fe40007f3e0ff */
[-C--:B------:R-:W-:Y:S01]  /*08c0*/  IADD3 R70, P0, R71, R4.reuse, RZ ;  /* 0x0000000447467210 */ /* 0x080fe20007f1e0ff */
[----:B------:R-:W3:Y:S01]  /*08d0*/  LDG.E.U8 R25, desc[UR20][R24.64] ;  /* 0x0000001418197981 */ /* 0x000ee2000c1e1100 */
[-C--:B------:R-:W-:Y:S02]  /*08e0*/  IADD3 R72, P4, R73, R4.reuse, RZ ;  /* 0x0000000449487210 */ /* 0x080fe40007f9e0ff */
[----:B------:R-:W-:Y:S01]  /*08f0*/  LEA.HI.X.SX32 R61, R61, R5, 0x1, P3 ;  /* 0x000000053d3d7211 */ /* 0x000fe200018f0eff */
[----:B------:R-:W4:Y:S01]  /*0900*/  LDG.E.U8 R26, desc[UR20][R26.64] ;  /* 0x000000141a1a7981 */ /* 0x000f22000c1e1100 */
[----:B------:R-:W-:-:S02]  /*0910*/  IADD3 R74, P3, R75, R4, RZ ;  /* 0x000000044b4a7210 */ /* 0x000fc40007f7e0ff */
[-C--:B------:R-:W-:Y:S01]  /*0920*/  LEA.HI.X.SX32 R63, R63, R5.reuse, 0x1, P6 ;  /* 0x000000053f3f7211 */ /* 0x080fe200030f0eff */
[----:B------:R-:W4:Y:S01]  /*0930*/  LDG.E.U8 R29, desc[UR20][R28.64] ;  /* 0x000000141c1d7981 */ /* 0x000f22000c1e1100 */
[-C--:B------:R-:W-:Y:S02]  /*0940*/  LEA.HI.X.SX32 R65, R65, R5.reuse, 0x1, P5 ;  /* 0x0000000541417211 */ /* 0x080fe400028f0eff */
[----:B------:R-:W-:Y:S01]  /*0950*/  LEA.HI.X.SX32 R67, R67, R5, 0x1, P2 ;  /* 0x0000000543437211 */ /* 0x000fe200010f0eff */
[----:B------:R-:W5:Y:S01]  /*0960*/  LDG.E.U8 R6, desc[UR20][R6.64] ;  /* 0x0000001406067981 */ /* 0x000f62000c1e1100 */
[-C--:B------:R-:W-:Y:S02]  /*0970*/  IADD3 R76, P6, R77, R4.reuse, RZ ;  /* 0x000000044d4c7210 */ /* 0x080fe40007fde0ff */
[-C--:B------:R-:W-:Y:S01]  /*0980*/  IADD3 R78, P5, R79, R4.reuse, RZ ;  /* 0x000000044f4e7210 */ /* 0x080fe20007fbe0ff */
[----:B------:R-:W5:Y:S01]  /*0990*/  LDG.E.U8 R9, desc[UR20][R8.64] ;  /* 0x0000001408097981 */ /* 0x000f62000c1e1100 */
[----:B------:R-:W-:-:S02]  /*09a0*/  IADD3 R80, P2, R81, R4, RZ ;  /* 0x0000000451507210 */ /* 0x000fc40007f5e0ff */
[-C--:B------:R-:W-:Y:S01]  /*09b0*/  LEA.HI.X.SX32 R69, R69, R5.reuse, 0x1, P1 ;  /* 0x0000000545457211 */ /* 0x080fe200008f0eff */
[----:B------:R3:W2:Y:S01]  /*09c0*/  LDG.E.U8 R10, desc[UR20][R10.64] ;  /* 0x000000140a0a7981 */ /* 0x0006a2000c1e1100 */
[-C--:B------:R-:W-:Y:S02]  /*09d0*/  LEA.HI.X.SX32 R71, R71, R5.reuse, 0x1, P0 ;  /* 0x0000000547477211 */ /* 0x080fe400000f0eff */
[----:B------:R-:W-:Y:S01]  /*09e0*/  LEA.HI.X.SX32 R73, R73, R5, 0x1, P4 ;  /* 0x0000000549497211 */ /* 0x000fe200020f0eff */
[----:B------:R-:W2:Y:S01]  /*09f0*/  LDG.E.U8 R13, desc[UR20][R12.64] ;  /* 0x000000140c0d7981 */ /* 0x000ea2000c1e1100 */
[-C--:B------:R-:W-:Y:S02]  /*0a00*/  IADD3 R82, P1, R83, R4.reuse, RZ ;  /* 0x0000000453527210 */ /* 0x080fe40007f3e0ff */
[-C--:B------:R-:W-:Y:S01]  /*0a10*/  IADD3 R84, P0, R85, R4.reuse, RZ ;  /* 0x0000000455547210 */ /* 0x080fe20007f1e0ff */
[----:B------:R-:W2:Y:S01]  /*0a20*/  LDG.E.U8 R14, desc[UR20][R14.64] ;  /* 0x000000140e0e7981 */ /* 0x000ea2000c1e1100 */
[----:B------:R-:W-:-:S02]  /*0a30*/  IADD3 R86, P4, R87, R4, RZ ;  /* 0x0000000457567210 */ /* 0x000fc40007f9e0ff */
[-C--:B------:R-:W-:Y:S01]  /*0a40*/  LEA.HI.X.SX32 R75, R75, R5.reuse, 0x1, P3 ;  /* 0x000000054b4b7211 */ /* 0x080fe200018f0eff */
[----:B------:R-:W2:Y:S01]  /*0a50*/  LDG.E.U8 R17, desc[UR20][R16.64] ;  /* 0x0000001410117981 */ /* 0x000ea2000c1e1100 */
[-C--:B------:R-:W-:Y:S02]  /*0a60*/  IADD3 R88, P3, R89, R4.reuse, RZ ;  /* 0x0000000459587210 */ /* 0x080fe40007f7e0ff */
[-C--:B------:R-:W-:Y:S01]  /*0a70*/  LEA.HI.X.SX32 R77, R77, R5.reuse, 0x1, P6 ;  /* 0x000000054d4d7211 */ /* 0x080fe200030f0eff */
[----:B------:R-:W2:Y:S01]  /*0a80*/  LDG.E.U8 R18, desc[UR20][R18.64] ;  /* 0x0000001412127981 */ /* 0x000ea2000c1e1100 */
[-C--:B------:R-:W-:Y:S02]  /*0a90*/  LEA.HI.X.SX32 R79, R79, R5.reuse, 0x1, P5 ;  /* 0x000000054f4f7211 */ /* 0x080fe400028f0eff */
[----:B------:R-:W-:Y:S01]  /*0aa0*/  LEA.HI.X.SX32 R81, R81, R5, 0x1, P2 ;  /* 0x0000000551517211 */ /* 0x000fe200010f0eff */
[----:B------:R-:W2:Y:S01]  /*0ab0*/  LDG.E.U8 R21, desc[UR20][R20.64] ;  /* 0x0000001414157981 */ /* 0x000ea2000c1e1100 */
[----:B------:R-:W-:-:S02]  /*0ac0*/  IADD3 R90, P6, R91, R4, RZ ;  /* 0x000000045b5a7210 */ /* 0x000fc40007fde0ff */
[-C--:B------:R-:W-:Y:S01]  /*0ad0*/  IADD3 R92, P5, R93, R4.reuse, RZ ;  /* 0x000000045d5c7210 */ /* 0x080fe20007fbe0ff */
        /* <DEDUP_REMOVED lines=13> */
[----:B------:R-:W-:Y:S02]  /*0bb0*/  IADD3 R102, P3, R103, R4, RZ ;  /* 0x0000000467667210 */ /* 0x000fe40007f7e0ff */
[-C--:B------:R-:W-:Y:S01]  /*0bc0*/  LEA.HI.X.SX32 R91, R91, R5.reuse, 0x1, P6 ;  /* 0x000000055b5b7211 */ /* 0x080fe200030f0eff */
[----:B------:R-:W2:Y:S01]  /*0bd0*/  LDG.E.U8 R41, desc[UR20][R40.64] ;  /* 0x0000001428297981 */ /* 0x000ea2000c1e1100 */
[----:B------:R-:W-:-:S02]  /*0be0*/  LEA.HI.X.SX32 R93, R93, R5, 0x1, P5 ;  /* 0x000000055d5d7211 */ /* 0x000fc400028f0eff */
[-C--:B------:R-:W-:Y:S01]  /*0bf0*/  LEA.HI.X.SX32 R95, R95, R5.reuse, 0x1, P2 ;  /* 0x000000055f5f7211 */ /* 0x080fe200010f0eff */
[----:B------:R-:W2:Y:S01]  /*0c00*/  LDG.E.U8 R42, desc[UR20][R42.64] ;  /* 0x000000142a2a7981 */ /* 0x000ea2000c1e1100 */
[-C--:B------:R-:W-:Y:S02]  /*0c10*/  IADD3 R104, P6, R105, R4.reuse, RZ ;  /* 0x0000000469687210 */ /* 0x080fe40007fde0ff */
[-C--:B------:R-:W-:Y:S01]  /*0c20*/  IADD3 R108, P5, R107, R4.reuse, RZ ;  /* 0x000000046b6c7210 */ /* 0x080fe20007fbe0ff */
        /* <DEDUP_REMOVED lines=10> */
[-C--:B------:R-:W-:Y:S02]  /*0cd0*/  IADD3 R110, P4, R119, R4.reuse, RZ ;  /* 0x00000004776e7210 */ /* 0x080fe40007f9e0ff */
[----:B------:R-:W-:Y:S01]  /*0ce0*/  LEA.HI.X.SX32 R103, R103, R5, 0x1, P3 ;  /* 0x0000000567677211 */ /* 0x000fe200018f0eff */
[----:B------:R-:W2:Y:S01]  /*0cf0*/  LDG.E.U8 R53, desc[UR20][R52.64] ;  /* 0x0000001434357981 */ /* 0x000ea2000c1e1100 */
[----:B------:R-:W-:-:S02]  /*0d00*/  IADD3 R116, P3, R121, R4, RZ ;  /* 0x0000000479747210 */ /* 0x000fc40007f7e0ff */
[-C--:B------:R-:W-:Y:S01]  /*0d10*/  LEA.HI.X.SX32 R105, R105, R5.reuse, 0x1, P6 ;  /* 0x0000000569697211 */ /* 0x080fe200030f0eff */
[----:B------:R-:W2:Y:S01]  /*0d20*/  LDG.E.U8 R54, desc[UR20][R54.64] ;  /* 0x0000001436367981 */ /* 0x000ea2000c1e1100 */
[-C--:B------:R-:W-:Y:S02]  /*0d30*/  LEA.HI.X.SX32 R109, R107, R5.reuse, 0x1, P5 ;  /* 0x000000056b6d7211 */ /* 0x080fe400028f0eff */
[-C--:B------:R-:W-:Y:S01]  /*0d40*/  LEA.HI.X.SX32 R113, R111, R5.reuse, 0x1, P2 ;  /* 0x000000056f717211 */ /* 0x080fe200010f0eff */
[----:B------:R-:W2:Y:S01]  /*0d50*/  LDG.E.U8 R57, desc[UR20][R56.64] ;  /* 0x0000001438397981 */ /* 0x000ea2000c1e1100 */
[-C--:B------:R-:W-:Y:S02]  /*0d60*/  IADD3 R118, P6, R123, R4.reuse, RZ ;  /* 0x000000047b767210 */ /* 0x080fe40007fde0ff */
[----:B------:R-:W-:Y:S01]  /*0d70*/  IADD3 R120, P5, R125, R4, RZ ;  /* 0x000000047d787210 */ /* 0x000fe20007fbe0ff */
[----:B------:R-:W2:Y:S01]  /*0d80*/  LDG.E.U8 R58, desc[UR20][R58.64] ;  /* 0x000000143a3a7981 */ /* 0x000ea2000c1e1100 */
[----:B------:R-:W-:-:S02]  /*0d90*/  LEA.HI.X.SX32 R115, R115, R5, 0x1, P1 ;  /* 0x0000000573737211 */ /* 0x000fc400008f0eff */
[-C--:B------:R-:W-:Y:S01]  /*0da0*/  LEA.HI.X.SX32 R107, R117, R5.reuse, 0x1, P0 ;  /* 0x00000005756b7211 */ /* 0x080fe200000f0eff */
[----:B------:R-:W2:Y:S01]  /*0db0*/  LDG.E.U8 R61, desc[UR20][R60.64] ;  /* 0x000000143c3d7981 */ /* 0x000ea2000c1e1100 */
[----:B------:R-:W-:Y:S02]  /*0dc0*/  LEA.HI.X.SX32 R111, R119, R5, 0x1, P4 ;  /* 0x00000005776f7211 */ /* 0x000fe400020f0eff */
[-C--:B------:R-:W-:Y:S01]  /*0dd0*/  IADD3 R122, P2, R131, R4.reuse, RZ ;  /* 0x00000004837a7210 */ /* 0x080fe20007f5e0ff */
[----:B------:R-:W2:Y:S01]  /*0de0*/  LDG.E.U8 R62, desc[UR20][R62.64] ;  /* 0x000000143e3e7981 */ /* 0x000ea2000c1e1100 */
[-C--:B------:R-:W-:Y:S02]  /*0df0*/  IADD3 R124, P1, R133, R4.reuse, RZ ;  /* 0x00000004857c7210 */ /* 0x080fe40007f3e0ff */
[-C--:B------:R-:W-:Y:S01]  /*0e00*/  IADD3 R126, P0, R127, R4.reuse, RZ ;  /* 0x000000047f7e7210 */ /* 0x080fe20007f1e0ff */
[----:B------:R-:W2:Y:S01]  /*0e10*/  LDG.E.U8 R65, desc[UR20][R64.64] ;  /* 0x0000001440417981 */ /* 0x000ea2000c1e1100 */
[----:B------:R-:W-:-:S02]  /*0e20*/  IADD3 R128, P4, R129, R4, RZ ;  /* 0x0000000481807210 */ /* 0x000fc40007f9e0ff */
[----:B------:R-:W-:Y:S01]  /*0e30*/  LEA.HI.X.SX32 R117, R121, R5, 0x1, P3 ;  /* 0x0000000579757211 */ /* 0x000fe200018f0eff */
[----:B------:R-:W2:Y:S01]  /*0e40*/  LDG.E.U8 R66, desc[UR20][R66.64] ;  /* 0x0000001442427981 */ /* 0x000ea2000c1e1100 */
[----:B0-----:R-:W-:Y:S02]  /*0e50*/  IADD3 R4, P3, R4, R135, RZ ;  /* 0x0000008704047210 */ /* 0x001fe40007f7e0ff */
[-C--:B------:R-:W-:Y:S01]  /*0e60*/  LEA.HI.X.SX32 R119, R123, R5.reuse, 0x1, P6 ;  /* 0x000000057b777211 */ /* 0x080fe200030f0eff */
[----:B------:R-:W2:Y:S01]  /*0e70*/  LDG.E.U8 R69, desc[UR20][R68.64] ;  /* 0x0000001444457981 */ /* 0x000ea2000c1e1100 */
[-C--:B------:R-:W-:Y:S02]  /*0e80*/  LEA.HI.X.SX32 R121, R125, R5.reuse, 0x1, P5 ;  /* 0x000000057d797211 */ /* 0x080fe400028f0eff */
[-C--:B------:R-:W-:Y:S01]  /*0e90*/  LEA.HI.X.SX32 R123, R131, R5.reuse, 0x1, P2 ;  /* 0x00000005837b7211 */ /* 0x080fe200010f0eff */
[----:B------:R-:W2:Y:S01]  /*0ea0*/  LDG.E.U8 R70, desc[UR20][R70.64] ;  /* 0x0000001446467981 */ /* 0x000ea2000c1e1100 */
[----:B------:R-:W-:-:S02]  /*0eb0*/  LEA.HI.X.SX32 R125, R133, R5, 0x1, P1 ;  /* 0x00000005857d7211 */ /* 0x000fc400008f0eff */
[-C--:B------:R-:W-:Y:S01]  /*0ec0*/  LEA.HI.X.SX32 R127, R127, R5.reuse, 0x1, P0 ;  /* 0x000000057f7f7211 */ /* 0x080fe200000f0eff */
[----:B------:R-:W2:Y:S01]  /*0ed0*/  LDG.E.U8 R73, desc[UR20][R72.64] ;  /* 0x0000001448497981 */ /* 0x000ea2000c1e1100 */
[-C--:B------:R-:W-:Y:S02]  /*0ee0*/  LEA.HI.X.SX32 R129, R129, R5.reuse, 0x1, P4 ;  /* 0x0000000581817211 */ /* 0x080fe400020f0eff */
[----:B------:R-:W-:Y:S01]  /*0ef0*/  LEA.HI.X.SX32 R5, R135, R5, 0x1, P3 ;  /* 0x0000000587057211 */ /* 0x000fe200018f0eff */
[----:B------:R-:W2:Y:S04]  /*0f00*/  LDG.E.U8 R126, desc[UR20][R126.64] ;  /* 0x000000147e7e7981 */ /* 0x000ea8000c1e1100 */
        /* <DEDUP_REMOVED lines=27> */
[----:B------:R-:W2:Y:S01]  /*10c0*/  LDG.E.U8 R125, desc[UR20][R124.64] ;  /* 0x000000147c7d7981 */ /* 0x000ea2000c1e1100 */
[----:B------:R-:W0:Y:S01]  /*10d0*/  S2UR UR4, SR_CgaCtaId ;  /* 0x00000000000479c3 */ /* 0x000e220000008800 */
[----:B------:R-:W-:-:S02]  /*10e0*/  UMOV UR19, 0x400 ;  /* 0x0000040000137882 */ /* 0x000fc40000000000 */
[----:B0-----:R-:W-:Y:S01]  /*10f0*/  ULEA UR19, UR4, UR19, 0x18 ;  /* 0x0000001304137291 */ /* 0x001fe2000f8ec03f */
[----:B---3--:R-:W-:Y:S02]  /*1100*/  PRMT R11, R22, 0x3340, R25 ;  /* 0x00003340160b7816 */ /* 0x008fe40000000019 */
[----:B----4-:R-:W-:-:S04]  /*1110*/  PRMT R26, R26, 0x3340, R29 ;  /* 0x000033401a1a7816 */ /* 0x010fc8000000001d */
[----:B------:R-:W-:Y:S02]  /*1120*/  PRMT R11, R11, 0x5410, R26 ;  /* 0x000054100b0b7816 */ /* 0x000fe4000000001a */
[----:B-----5:R-:W-:Y:S02]  /*1130*/  PRMT R9, R6, 0x3340, R9 ;  /* 0x0000334006097816 */ /* 0x020fe40000000009 */
[----:B--2---:R-:W-:-:S04]  /*1140*/  PRMT R10, R10, 0x3340, R13 ;  /* 0x000033400a0a7816 */ /* 0x004fc8000000000d */
[----:B------:R-:W-:Y:S02]  /*1150*/  PRMT R9, R9, 0x5410, R10 ;  /* 0x0000541009097816 */ /* 0x000fe4000000000a */
[----:B------:R-:W-:Y:S02]  /*1160*/  PRMT R14, R14, 0x3340, R17 ;  /* 0x000033400e0e7816 */ /* 0x000fe40000000011 */
[----:B------:R-:W-:-:S04]  /*1170*/  PRMT R21, R18, 0x3340, R21 ;  /* 0x0000334012157816 */ /* 0x000fc80000000015 */
        /* <DEDUP_REMOVED lines=14> */
[----:B------:R-:W-:Y:S02]  /*1260*/  PRMT R69, R66, 0x3340, R69 ;  /* 0x0000334042457816 */ /* 0x000fe40000000045 */
[----:B------:R-:W-:Y:S01]  /*1270*/  PRMT R2, R0, 0x3340, R5 ;  /* 0x0000334000027816 */ /* 0x000fe20000000005 */
[C---:B------:R-:W-:Y:S01]  /*1280*/  IMAD.SHL.U32 R0, R216.reuse, 0x8, RZ ;  /* 0x00000008d8007824 */ /* 0x040fe200078e00ff */
[----:B------:R-:W-:-:S04]  /*1290*/  LOP3.LUT R5, R216, 0x7f, RZ, 0xc0, !PT ;  /* 0x0000007fd8057812 */ /* 0x000fc800078ec0ff */
[----:B------:R-:W-:Y:S02]  /*12a0*/  LOP3.LUT R0, R0, 0x30, RZ, 0xc0, !PT ;  /* 0x0000003000007812 */ /* 0x000fe400078ec0ff */
[----:B------:R-:W-:-:S03]  /*12b0*/  PRMT R129, R126, 0x3340, R129 ;  /* 0x000033407e817816 */ /* 0x000fc60000000081 */
[----:B------:R-:W-:Y:S01]  /*12c0*/  IMAD R0, R5, 0x40, R0 ;  /* 0x0000004005007824 */ /* 0x000fe200078e0200 */
[----:B------:R-:W-:Y:S02]  /*12d0*/  PRMT R70, R70, 0x3340, R73 ;  /* 0x0000334046467816 */ /* 0x000fe40000000049 */
[----:B------:R-:W-:Y:S02]  /*12e0*/  PRMT R77, R74, 0x3340, R77 ;  /* 0x000033404a4d7816 */ /* 0x000fe4000000004d */
[----:B------:R-:W-:Y:S02]  /*12f0*/  PRMT R22, R78, 0x3340, R81 ;  /* 0x000033404e167816 */ /* 0x000fe40000000051 */
[----:B------:R-:W-:Y:S02]  /*1300*/  PRMT R8, R2, 0x5410, R129 ;  /* 0x0000541002087816 */ /* 0x000fe40000000081 */
[----:B------:R-:W-:Y:S02]  /*1310*/  LOP3.LUT R2, R0, 0x10, RZ, 0x3c, !PT ;  /* 0x0000001000027812 */ /* 0x000fe400078e3cff */
[----:B------:R-:W-:-:S02]  /*1320*/  PRMT R85, R82, 0x3340, R85 ;  /* 0x0000334052557816 */ /* 0x000fc40000000055 */
[----:B------:R-:W-:Y:S02]  /*1330*/  PRMT R20, R62, 0x5410, R69 ;  /* 0x000054103e147816 */ /* 0x000fe40000000045 */
[----:B------:R-:W-:Y:S02]  /*1340*/  PRMT R21, R70, 0x5410, R77 ;  /* 0x0000541046157816 */ /* 0x000fe4000000004d */
[----:B------:R-:W-:Y:S02]  /*1350*/  PRMT R23, R86, 0x3340, R89 ;  /* 0x0000334056177816 */ /* 0x000fe40000000059 */
[----:B------:R-:W-:Y:S02]  /*1360*/  PRMT R22, R22, 0x5410, R85 ;  /* 0x0000541016167816 */ /* 0x000fe40000000055 */
[----:B------:R-:W-:Y:S02]  /*1370*/  LOP3.LUT R4, R0, 0x20, RZ, 0x3c, !PT ;  /* 0x0000002000047812 */ /* 0x000fe400078e3cff */
[----:B------:R-:W-:-:S02]  /*1380*/  PRMT R90, R90, 0x3340, R93 ;  /* 0x000033405a5a7816 */ /* 0x000fc4000000005d */
[----:B------:R-:W-:Y:S02]  /*1390*/  LOP3.LUT R6, R0, 0x30, RZ, 0x3c, !PT ;  /* 0x0000003000067812 */ /* 0x000fe400078e3cff */
[----:B------:R-:W-:Y:S02]  /*13a0*/  PRMT R23, R23, 0x5410, R90 ;  /* 0x0000541017177816 */ /* 0x000fe4000000005a */
[----:B------:R-:W-:Y:S01]  /*13b0*/  PRMT R94, R94, 0x3340, R97 ;  /* 0x000033405e5e7816 */ /* 0x000fe20000000061 */
[----:B------:R0:W-:Y:S01]  /*13c0*/  STS.128 [R0+UR19], R8 ;  /* 0x0000000800007988 */ /* 0x0001e20008000c13 */
[----:B------:R-:W-:-:S03]  /*13d0*/  PRMT R101, R98, 0x3340, R101 ;  /* 0x0000334062657816 */ /* 0x000fc60000000065 */
[----:B------:R1:W-:Y:S01]  /*13e0*/  STS.128 [R2+UR19], R16 ;  /* 0x0000001002007988 */ /* 0x0003e20008000c13 */
        /* <DEDUP_REMOVED lines=9> */
[----:B------:R-:W-:Y:S01]  /*1480*/  PRMT R27, R27, 0x5410, R122 ;  /* 0x000054101b1b7816 */ /* 0x000fe2000000007a */
[----:B------:R2:W-:Y:S01]  /*1490*/  STS.128 [R4+UR19], R20 ;  /* 0x0000001404007988 */ /* 0x0005e20008000c13 */
[----:B0-----:R-:W-:-:S03]  /*14a0*/  IMAD.MOV.U32 R0, RZ, RZ, 0x3f800000 ;  /* 0x3f800000ff007424 */ /* 0x001fc600078e00ff */
[----:B------:R0:W-:Y:S01]  /*14b0*/  STS.128 [R6+UR19], R24 ;  /* 0x0000001806007988 */ /* 0x0001e20008000c13 */
[----:B-1----:R-:W-:-:S03]  /*14c0*/  IMAD.MOV.U32 R2, RZ, RZ, 0x3f800000 ;  /* 0x3f800000ff027424 */ /* 0x002fc600078e00ff */
[----:B------:R-:W-:Y:S01]  /*14d0*/  STL [R1+0x84], R0 ;  /* 0x0000840001007387 */ /* 0x000fe20000100800 */
[----:B--2---:R-:W-:Y:S02]  /*14e0*/  IMAD.MOV.U32 R4, RZ, RZ, 0x3f800000 ;  /* 0x3f800000ff047424 */ /* 0x004fe400078e00ff */
[----:B0-----:R-:W-:-:S05]  /*14f0*/  IMAD.MOV.U32 R6, RZ, RZ, 0x3f800000 ;  /* 0x3f800000ff067424 */ /* 0x001fca00078e00ff */
[----:B------:R-:W-:Y:S04]  /*1500*/  STL [R1+0x80], R6 ;  /* 0x0000800601007387 */ /* 0x000fe80000100800 */
[----:B------:R-:W-:Y:S04]  /*1510*/  STL [R1+0x7c], R4 ;  /* 0x00007c0401007387 */ /* 0x000fe80000100800 */
[----:B------:R0:W-:Y:S02]  /*1520*/  STL [R1+0x78], R2 ;  /* 0x0000780201007387 */ /* 0x0001e40000100800 */
[----:B0-----:R-:W-:-:S05]  /*1530*/  VIADD R2, R3, 0x80 ;  /* 0x0000008003027836 */ /* 0x001fca0000000000 */
[----:B------:R-:W-:Y:S01]  /*1540*/  ISETP.GE.AND P0, PT, R2, 0x1, PT ;  /* 0x000000010200780c */ /* 0x000fe20003f06270 */
[----:B------:R-:W-:Y:S01]  /*1550*/  IMAD.MOV.U32 R13, RZ, RZ, -0x800000 ;  /* 0xff800000ff0d7424 */ /* 0x000fe200078e00ff */
[----:B------:R-:W-:Y:S01]  /*1560*/  CS2R R184, SRZ ;  /* 0x0000000000b87805 */ /* 0x000fe2000001ff00 */
[----:B------:R-:W-:Y:S01]  /*1570*/  IMAD.MOV.U32 R12, RZ, RZ, -0x800000 ;  /* 0xff800000ff0c7424 */ /* 0x000fe200078e00ff */
[----:B------:R-:W-:Y:S01]  /*1580*/  CS2R R186, SRZ ;  /* 0x0000000000ba7805 */ /* 0x000fe2000001ff00 */
[----:B------:R-:W-:Y:S01]  /*1590*/  IMAD.MOV.U32 R11, RZ, RZ, -0x800000 ;  /* 0xff800000ff0b7424 */ /* 0x000fe200078e00ff */
[----:B------:R-:W-:Y:S01]  /*15a0*/  CS2R R188, SRZ ;  /* 0x0000000000bc7805 */ /* 0x000fe2000001ff00 */
[----:B------:R-:W-:Y:S01]  /*15b0*/  IMAD.MOV.U32 R0, RZ, RZ, -0x800000 ;  /* 0xff800000ff007424 */ /* 0x000fe200078e00ff */
[----:B------:R-:W-:Y:S02]  /*15c0*/  CS2R R190, SRZ ;  /* 0x0000000000be7805 */ /* 0x000fe4000001ff00 */
[----:B------:R-:W-:-:S02]  /*15d0*/  CS2R R192, SRZ ;  /* 0x0000000000c07805 */ /* 0x000fc4000001ff00 */
[----:B------:R-:W-:Y:S02]  /*15e0*/  CS2R R194, SRZ ;  /* 0x0000000000c27805 */ /* 0x000fe4000001ff00 */
[----:B------:R-:W-:Y:S02]  /*15f0*/  CS2R R196, SRZ ;  /* 0x0000000000c47805 */ /* 0x000fe4000001ff00 */
[----:B------:R-:W-:Y:S02]  /*1600*/  CS2R R198, SRZ ;  /* 0x0000000000c67805 */ /* 0x000fe4000001ff00 */
[----:B------:R-:W-:Y:S02]  /*1610*/  CS2R R200, SRZ ;  /* 0x0000000000c87805 */ /* 0x000fe4000001ff00 */
        /* <DEDUP_REMOVED lines=23> */
[C---:B------:R-:W-:Y:S01]  /*1790*/  LOP3.LUT R4, R216.reuse, 0x60, RZ, 0xc0, !PT ;  /* 0x00000060d8047812 */ /* 0x040fe200078ec0ff */
[----:B------:R-:W-:Y:S01]  /*17a0*/  IMAD.SHL.U32 R2, R216, 0x2, RZ ;  /* 0x00000002d8027824 */ /* 0x000fe200078e00ff */
[----:B------:R-:W-:Y:S06]  /*17b0*/  @!P0 BRA `(.L_x_0) ;  /* 0x000000e800388947 */ /* 0x000fec0003800000 */
[----:B------:R-:W0:Y:S01]  /*17c0*/  LDC.64 R220, c[0x0][0x250] ;  /* 0x00009400ffdc7b82 */ /* 0x000e220000000a00 */
[--C-:B------:R-:W-:Y:S01]  /*17d0*/  SHF.R.U32.HI R0, RZ, 0x6, R216.reuse ;  /* 0x00000006ff007819 */ /* 0x100fe200000116d8 */
[----:B------:R-:W-:Y:S01]  /*17e0*/  ULDC UR4, c[0x0][0x258] ;  /* 0x0000960000047ab9 */ /* 0x000fe20000000800 */
[----:B------:R-:W-:Y:S01]  /*17f0*/  LOP3.LUT R7, R216, 0x1c, RZ, 0xc0, !PT ;  /* 0x0000001cd8077812 */ /* 0x000fe200078ec0ff */
[----:B------:R-:W-:Y:S01]  /*1800*/  ULDC.64 UR6, c[0x0][0x218] ;  /* 0x0000860000067ab9 */ /* 0x000fe20000000a00 */
[----:B------:R-:W-:Y:S01]  /*1810*/  SGXT.U32 R0, R0, 0x1 ;  /* 0x000000010000781a */ /* 0x000fe20000000000 */
[----:B------:R-:W-:Y:S01]  /*1820*/  ULDC.64 UR16, c[0x0][0x260] ;  /* 0x0000980000107ab9 */ /* 0x000fe20000000a00 */
[----:B------:R-:W-:Y:S01]  /*1830*/  SHF.R.U32.HI R6, RZ, 0x2, R216 ;  /* 0x00000002ff067819 */ /* 0x000fe200000116d8 */
[----:B------:R-:W-:Y:S01]  /*1840*/  UIMAD UR16, UR18, UR16, URZ ;  /* 0x00000010121072a4 */ /* 0x000fe2000f8e023f */
[----:B------:R-:W-:Y:S01]  /*1850*/  SHF.R.U32.HI R4, RZ, 0x1, R4 ;  /* 0x00000001ff047819 */ /* 0x000fe20000011604 */
[----:B------:R-:W-:Y:S01]  /*1860*/  IMAD R23, R5, UR17, RZ ;  /* 0x0000001105177c24 */ /* 0x000fe2000f8e02ff */
[----:B------:R-:W-:Y:S01]  /*1870*/  SHF.R.U32.HI R8, RZ, 0x1, R216 ;  /* 0x00000001ff087819 */ /* 0x000fe200000116d8 */
[----:B------:R-:W-:Y:S01]  /*1880*/  UIADD3 UR8, UR19, 0x2000, URZ ;  /* 0x0000200013087890 */ /* 0x000fe2000fffe03f */
[C---:B------:R-:W-:Y:S01]  /*1890*/  LEA.HI R14, R216.reuse, 0x4e, RZ, 0x1a ;  /* 0x0000004ed80e7811 */ /* 0x040fe200078fd0ff */
[----:B------:R-:W-:Y:S01]  /*18a0*/  UMOV UR10, URZ ;  /* 0x0000003f000a7c82 */ /* 0x000fe20008000000 */
[C---:B------:R-:W-:Y:S01]  /*18b0*/  LEA.HI R16, R216.reuse, 0x5e, RZ, 0x1a ;  /* 0x0000005ed8107811 */ /* 0x040fe200078fd0ff */
[----:B------:R-:W-:Y:S01]  /*18c0*/  USHF.R.U32.HI UR8, URZ, 0x4, UR8 ;  /* 0x000000043f087899 */ /* 0x000fe20008011608 */
[----:B------:R-:W-:-:S02]  /*18d0*/  LEA.HI R10, R216, 0x2e, RZ, 0x1a ;  /* 0x0000002ed80a7811 */ /* 0x000fc400078fd0ff */
[----:B------:R-:W-:Y:S02]  /*18e0*/  CS2R R184, SRZ ;  /* 0x0000000000b87805 */ /* 0x000fe4000001ff00 */
[C---:B------:R-:W-:Y:S01]  /*18f0*/  LEA.HI R12, R216.reuse, 0x3e, RZ, 0x1a ;  /* 0x0000003ed80c7811 */ /* 0x040fe200078fd0ff */
[----:B------:R-:W-:Y:S01]  /*1900*/  USGXT.U32 UR8, UR8, 0xe ;  /* 0x0000000e0808789a */ /* 0x000fe20008000000 */
[C---:B------:R-:W-:Y:S02]  /*1910*/  LEA.HI R18, R216.reuse, 0x6e, RZ, 0x1a ;  /* 0x0000006ed8127811 */ /* 0x040fe400078fd0ff */
[----:B------:R-:W-:Y:S02]  /*1920*/  CS2R R186, SRZ ;  /* 0x0000000000ba7805 */ /* 0x000fe4000001ff00 */
[----:B------:R-:W-:Y:S01]  /*1930*/  LEA.HI R20, R216, 0x7e, RZ, 0x1a ;  /* 0x0000007ed8147811 */ /* 0x000fe200078fd0ff */
[-C--:B0-----:R-:W-:Y:S01]  /*1940*/  IMAD R22, R0, R221.reuse, RZ ;  /* 0x000000dd00167224 */ /* 0x081fe200078e02ff */
[----:B------:R-:W-:Y:S01]  /*1950*/  LOP3.LUT R0, R216, 0x1, RZ, 0xc0, !PT ;  /* 0x00000001d8007812 */ /* 0x000fe200078ec0ff */
[----:B------:R-:W-:Y:S01]  /*1960*/  IMAD R220, R220, UR18, RZ ;  /* 0x00000012dcdc7c24 */ /* 0x000fe2000f8e02ff */
[----:B------:R-:W-:Y:S01]  /*1970*/  SHF.R.S32.HI R48, RZ, 0x1f, R23 ;  /* 0x0000001fff307819 */ /* 0x000fe20000011417 */
[-C--:B------:R-:W-:Y:S01]  /*1980*/  IMAD R15, R14, R221.reuse, RZ ;  /* 0x000000dd0e0f7224 */ /* 0x080fe200078e02ff */
[----:B------:R-:W-:Y:S01]  /*1990*/  CS2R R188, SRZ ;  /* 0x0000000000bc7805 */ /* 0x000fe2000001ff00 */
[----:B------:R-:W-:Y:S01]  /*19a0*/  IMAD R9, R0, 0x2, R7 ;  /* 0x0000000200097824 */ /* 0x000fe200078e0207 */
[----:B------:R-:W-:Y:S01]  /*19b0*/  LOP3.LUT R0, R216, 0x3f, RZ, 0xc0, !PT ;  /* 0x0000003fd8007812 */ /* 0x000fe200078ec0ff */
[-C--:B------:R-:W-:Y:S01]  /*19c0*/  IMAD R17, R16, R221.reuse, RZ ;  /* 0x000000dd10117224 */ /* 0x080fe200078e02ff */
[----:B------:R-:W-:Y:S01]  /*19d0*/  CS2R R190, SRZ ;  /* 0x0000000000be7805 */ /* 0x000fe2000001ff00 */
[-C--:B------:R-:W-:Y:S01]  /*19e0*/  IMAD R13, R12, R221.reuse, RZ ;  /* 0x000000dd0c0d7224 */ /* 0x080fe200078e02ff */
[----:B------:R-:W-:Y:S01]  /*19f0*/  CS2R R192, SRZ ;  /* 0x0000000000c07805 */ /* 0x000fe2000001ff00 */
[----:B------:R-:W-:Y:S01]  /*1a00*/  IMAD R7, R0, UR4, RZ ;  /* 0x0000000400077c24 */ /* 0x000fe2000f8e02ff */
[----:B------:R-:W-:Y:S01]  /*1a10*/  SGXT.U32 R0, R6, 0x3 ;  /* 0x000000030600781a */ /* 0x000fe20000000000 */
[-C--:B------:R-:W-:Y:S01]  /*1a20*/  IMAD R19, R18, R221.reuse, RZ ;  /* 0x000000dd12137224 */ /* 0x080fe200078e02ff */
[----:B------:R-:W-:Y:S01]  /*1a30*/  SGXT.U32 R6, R8, 0x1 ;  /* 0x000000010806781a */ /* 0x000fe20000000000 */
[-C--:B------:R-:W-:Y:S01]  /*1a40*/  IMAD R21, R20, R221.reuse, RZ ;  /* 0x000000dd14157224 */ /* 0x080fe200078e02ff */
[----:B------:R-:W-:Y:S01]  /*1a50*/  LOP3.LUT R3, R3, R4, R0, 0xfe, !PT ;  /* 0x0000000403037212 */ /* 0x000fe200078efe00 */
[----:B------:R-:W-:Y:S01]  /*1a60*/  IMAD R24, R221, 0x2, R22 ;  /* 0x00000002dd187824 */ /* 0x000fe200078e0216 */
[C---:B------:R-:W-:Y:S01]  /*1a70*/  LEA.HI R0, R216.reuse, 0xe, RZ, 0x1a ;  /* 0x0000000ed8007811 */ /* 0x040fe200078fd0ff */
[----:B------:R-:W-:Y:S01]  /*1a80*/  USHF.R.S32.HI UR4, URZ, 0x1f, UR16 ;  /* 0x0000001f3f047899 */ /* 0x000fe20008011410 */
[----:B------:R-:W-:Y:S01]  /*1a90*/  IADD3 R25, P0, P1, R7, UR6, R220 ;  /* 0x0000000607197c10 */ /* 0x000fe2000f91e0dc */
[C---:B------:R-:W-:Y:S01]  /*1aa0*/  IMAD R26, R221.reuse, 0x2, R24 ;  /* 0x00000002dd1a7824 */ /* 0x040fe200078e0218 */
[----:B------:R-:W-:Y:S01]  /*1ab0*/  LEA.HI R8, R216, 0x1e, RZ, 0x1a ;  /* 0x0000001ed8087811 */ /* 0x000fe200078fd0ff */
[----:B------:R-:W-:Y:S01]  /*1ac0*/  IMAD R0, R0, R221, RZ ;  /* 0x000000dd00007224 */ /* 0x000fe200078e02ff */
[----:B------:R-:W-:Y:S01]  /*1ad0*/  SHF.R.S32.HI R11, RZ, 0x1f, R7 ;  /* 0x0000001fff0b7819 */ /* 0x000fe20000011407 */
[----:B------:R-:W-:Y:S01]  /*1ae0*/  IMAD R28, R221, 0x2, R26 ;  /* 0x00000002dd1c7824 */ /* 0x000fe200078e021a */
[----:B------:R-:W-:-:S02]  /*1af0*/  SHF.R.S32.HI R220, RZ, 0x1f, R220 ;  /* 0x0000001fffdc7819 */ /* 0x000fc400000114dc */
[----:B------:R-:W-:Y:S02]  /*1b00*/  CS2R R194, SRZ ;  /* 0x0000000000c27805 */ /* 0x000fe4000001ff00 */
[----:B------:R-:W-:Y:S01]  /*1b10*/  LOP3.LUT R4, R9, R6, RZ, 0xfc, !PT ;  /* 0x0000000609047212 */ /* 0x000fe200078efcff */
[----:B------:R-:W-:Y:S01]  /*1b20*/  IMAD R9, R8, R221, RZ ;  /* 0x000000dd08097224 */ /* 0x000fe200078e02ff */
[----:B------:R-:W-:Y:S01]  /*1b30*/  IADD3 R14, P5, R22, R25, RZ ;  /* 0x00000019160e7210 */ /* 0x000fe20007fbe0ff */
[----:B------:R-:W-:Y:S01]  /*1b40*/  IMAD R30, R221, 0x2, R28 ;  /* 0x00000002dd1e7824 */ /* 0x000fe200078e021c */
[----:B------:R-:W-:Y:S01]  /*1b50*/  IADD3.X R27, R11, UR7, R220, P0, P1 ;  /* 0x000000070b1b7c10 */ /* 0x000fe200087e24dc */
[----:B------:R-:W-:Y:S01]  /*1b60*/  IMAD R11, R10, R221, RZ ;  /* 0x000000dd0a0b7224 */ /* 0x000fe200078e02ff */
[-C--:B------:R-:W-:Y:S01]  /*1b70*/  IADD3 R16, P6, R0, R25.reuse, RZ ;  /* 0x0000001900107210 */ /* 0x080fe20007fde0ff */
[----:B------:R-:W-:Y:S01]  /*1b80*/  STL [R1+0x8c], R14 ;  /* 0x00008c0e01007387 */ /* 0x000fe20000100800 */
[-C--:B------:R-:W-:Y:S01]  /*1b90*/  IADD3 R2, P2, R9, R25.reuse, RZ ;  /* 0x0000001909027210 */ /* 0x080fe20007f5e0ff */
[----:B------:R-:W-:Y:S01]  /*1ba0*/  IMAD R32, R221, 0x2, R30 ;  /* 0x00000002dd207824 */ /* 0x000fe200078e021e */
[----:B------:R-:W-:Y:S01]  /*1bb0*/  IADD3 R18, P4, R13, R25, RZ ;  /* 0x000000190d127210 */ /* 0x000fe20007f9e0ff */
[----:B------:R0:W-:Y:S01]  /*1bc0*/  STL [R1+0xc4], R16 ;  /* 0x0000c41001007387 */ /* 0x0001e20000100800 */
[----:B------:R-:W1:Y:S01]  /*1bd0*/  LDC.64 R6, c[0x0][0x220] ;  /* 0x00008800ff067b82 */ /* 0x000e620000000a00 */
[C---:B------:R-:W-:Y:S01]  /*1be0*/  IMAD R34, R221.reuse, 0x2, R32 ;  /* 0x00000002dd227824 */ /* 0x040fe200078e0220 */
[----:B------:R-:W-:Y:S01]  /*1bf0*/  UMOV UR7, URZ ;  /* 0x0000003f00077c82 */ /* 0x000fe20008000000 */
[----:B------:R2:W-:Y:S01]  /*1c00*/  STL [R1+0x104], R2 ;  /* 0x0001040201007387 */ /* 0x0005e20000100800 */
[----:B------:R-:W-:Y:S01]  /*1c10*/  CS2R R196, SRZ ;  /* 0x0000000000c47805 */ /* 0x000fe2000001ff00 */
[----:B------:R-:W-:Y:S01]  /*1c20*/  IMAD R36, R221, 0x4, R34 ;  /* 0x00000004dd247824 */ /* 0x000fe200078e0222 */
[----:B------:R-:W-:-:S02]  /*1c30*/  CS2R R198, SRZ ;  /* 0x0000000000c67805 */ /* 0x000fc4000001ff00 */
[----:B------:R-:W-:Y:S02]  /*1c40*/  CS2R R200, SRZ ;  /* 0x0000000000c87805 */ /* 0x000fe4000001ff00 */
[----:B------:R-:W-:Y:S02]  /*1c50*/  CS2R R202, SRZ ;  /* 0x0000000000ca7805 */ /* 0x000fe4000001ff00 */
[----:B0-----:R-:W-:Y:S01]  /*1c60*/  IADD3 R16, P3, R11, R25, RZ ;  /* 0x000000190b107210 */ /* 0x001fe20007f7e0ff */
[----:B------:R-:W-:Y:S01]  /*1c70*/  IMAD R38, R221, 0x2, R36 ;  /* 0x00000002dd267824 */ /* 0x000fe200078e0224 */
[----:B------:R-:W-:Y:S02]  /*1c80*/  CS2R R204, SRZ ;  /* 0x0000000000cc7805 */ /* 0x000fe4000001ff00 */
[----:B------:R-:W-:Y:S02]  /*1c90*/  CS2R R206, SRZ ;  /* 0x0000000000ce7805 */ /* 0x000fe4000001ff00 */
[----:B--2---:R-:W-:Y:S01]  /*1ca0*/  LEA.HI.X.SX32 R2, R22, R27, 0x1, P5 ;  /* 0x0000001b16027211 */ /* 0x004fe200028f0eff */
[----:B------:R-:W-:Y:S01]  /*1cb0*/  STL [R1+0x144], R16 ;  /* 0x0001441001007387 */ /* 0x000fe20000100800 */
[----:B------:R-:W-:Y:S01]  /*1cc0*/  IADD3 R20, P5, R15, R25, RZ ;  /* 0x000000190f147210 */ /* 0x000fe20007fbe0ff */
[C---:B------:R-:W-:Y:S01]  /*1cd0*/  IMAD R40, R221.reuse, 0x2, R38 ;  /* 0x00000002dd287824 */ /* 0x040fe200078e0226 */
[----:B------:R-:W-:Y:S01]  /*1ce0*/  CS2R R208, SRZ ;  /* 0x0000000000d07805 */ /* 0x000fe2000001ff00 */
[----:B------:R0:W-:Y:S01]  /*1cf0*/  STL [R1+0x184], R18 ;  /* 0x0001841201007387 */ /* 0x0001e20000100800 */
[----:B------:R-:W-:Y:S01]  /*1d00*/  CS2R R210, SRZ ;  /* 0x0000000000d27805 */ /* 0x000fe2000001ff00 */
[C---:B------:R-:W-:Y:S01]  /*1d10*/  IMAD R42, R221.reuse, 0x2, R40 ;  /* 0x00000002dd2a7824 */ /* 0x040fe200078e0228 */
[----:B------:R-:W-:Y:S01]  /*1d20*/  CS2R R212, SRZ ;  /* 0x0000000000d47805 */ /* 0x000fe2000001ff00 */
[----:B------:R2:W-:Y:S01]  /*1d30*/  STL [R1+0x88], R2 ;  /* 0x0000880201007387 */ /* 0x0005e20000100800 */
[----:B------:R-:W-:Y:S01]  /*1d40*/  CS2R R214, SRZ ;  /* 0x0000000000d67805 */ /* 0x000fe2000001ff00 */
[----:B------:R-:W-:Y:S01]  /*1d50*/  IMAD R44, R221, 0x2, R42 ;  /* 0x00000002dd2c7824 */ /* 0x000fe200078e022a */
[----:B-1----:R-:W-:Y:S01]  /*1d60*/  IADD3 R5, P0, P1, R23, UR16, R6 ;  /* 0x0000001017057c10 */ /* 0x002fe2000f91e006 */
[----:B------:R-:W-:Y:S01]  /*1d70*/  STL [R1+0x1c4], R20 ;  /* 0x0001c41401007387 */ /* 0x000fe20000100800 */
[----:B------:R-:W-:Y:S01]  /*1d80*/  USHF.R.U32.HI UR16, URZ, 0x4, UR19 ;  /* 0x000000043f107899 */ /* 0x000fe20008011613 */
[----:B0-----:R-:W-:Y:S01]  /*1d90*/  LEA.HI.X.SX32 R18, R0, R27, 0x1, P6 ;  /* 0x0000001b00127211 */ /* 0x001fe200030f0eff */
[----:B------:R-:W-:Y:S01]  /*1da0*/  IMAD R8, R221, 0x2, R44 ;  /* 0x00000002dd087824 */ /* 0x000fe200078e022c */
[----:B------:R-:W-:Y:S01]  /*1db0*/  CS2R R152, SRZ ;  /* 0x0000000000987805 */ /* 0x000fe2000001ff00 */
[----:B------:R-:W-:Y:S01]  /*1dc0*/  USGXT.U32 UR16, UR16, 0xe ;  /* 0x0000000e1010789a */ /* 0x000fe20008000000 */
[----:B--2---:R-:W-:Y:S01]  /*1dd0*/  IADD3 R2, P6, R17, R25, RZ ;  /* 0x0000001911027210 */ /* 0x004fe20007fde0ff */
[----:B------:R0:W-:Y:S01]  /*1de0*/  STL [R1+0xc0], R18 ;  /* 0x0000c01201007387 */ /* 0x0001e20000100800 */
[C---:B------:R-:W-:Y:S01]  /*1df0*/  IMAD R10, R221.reuse, 0x2, R8 ;  /* 0x00000002dd0a7824 */ /* 0x040fe200078e0208 */
[----:B------:R-:W-:Y:S01]  /*1e00*/  UIADD3 UR12, UP0, UR16, 0x2, URZ ;  /* 0x00000002100c7890 */ /* 0x000fe2000ff1e03f */
[----:B------:R-:W-:Y:S01]  /*1e10*/  CS2R R154, SRZ ;  /* 0x00000000009a7805 */ /* 0x000fe2000001ff00 */
[----:B------:R1:W-:Y:S01]  /*1e20*/  STL [R1+0x204], R2 ;  /* 0x0002040201007387 */ /* 0x0003e20000100800 */
[C---:B------:R-:W-:Y:S01]  /*1e30*/  IMAD R12, R221.reuse, 0x4, R10 ;  /* 0x00000004dd0c7824 */ /* 0x040fe200078e020a */
[----:B------:R-:W-:Y:S01]  /*1e40*/  UIADD3.X UR13, UR7, -0x7fffffe0, URZ, UP0, !UPT ;  /* 0x80000020070d7890 */ /* 0x000fe200087fe43f */
[----:B------:R-:W-:Y:S01]  /*1e50*/  CS2R R156, SRZ ;  /* 0x00000000009c7805 */ /* 0x000fe2000001ff00 */
[----:B------:R-:W-:Y:S01]  /*1e60*/  UIADD3 UR30, UP0, UR8, 0x2, URZ ;  /* 0x00000002081e7890 */ /* 0x000fe2000ff1e03f */
[----:B------:R-:W-:Y:S01]  /*1e70*/  IMAD R6, R221, 0x2, R12 ;  /* 0x00000002dd067824 */ /* 0x000fe200078e020c */
[----:B0-----:R-:W-:-:S02]  /*1e80*/  LEA.HI.X.SX32 R18, R9, R27, 0x1, P2 ;  /* 0x0000001b09127211 */ /* 0x001fc400010f0eff */
[----:B------:R-:W-:Y:S02]  /*1e90*/  CS2R R158, SRZ ;  /* 0x00000000009e7805 */ /* 0x000fe4000001ff00 */
[----:B------:R-:W-:Y:S01]  /*1ea0*/  IADD3 R9, P2, R19, R25, RZ ;  /* 0x0000001913097210 */ /* 0x000fe20007f5e0ff */
[----:B------:R-:W-:Y:S01]  /*1eb0*/  IMAD R14, R221, 0x2, R6 ;  /* 0x00000002dd0e7824 */ /* 0x000fe200078e0206 */
[----:B-1----:R-:W-:Y:S01]  /*1ec0*/  LEA.HI.X.SX32 R2, R11, R27, 0x1, P3 ;  /* 0x0000001b0b027211 */ /* 0x002fe200018f0eff */
[----:B------:R0:W-:Y:S01]  /*1ed0*/  STL [R1+0x100], R18 ;  /* 0x0001001201007387 */ /* 0x0001e20000100800 */
[----:B------:R-:W-:Y:S01]  /*1ee0*/  IADD3 R11, P3, R21, R25, RZ ;  /* 0x00000019150b7210 */ /* 0x000fe20007f7e0ff */
[C---:B------:R-:W-:Y:S01]  /*1ef0*/  IMAD R16, R221.reuse, 0x2, R14 ;  /* 0x00000002dd107824 */ /* 0x040fe200078e020e */
[----:B------:R-:W-:Y:S01]  /*1f00*/  UIADD3.X UR31, UR10, 0x40000040, URZ, UP0, !UPT ;  /* 0x400000400a1f7890 */ /* 0x000fe200087fe43f */
[----:B------:R1:W-:Y:S01]  /*1f10*/  STL [R1+0x244], R9 ;  /* 0x0002440901007387 */ /* 0x0003e20000100800 */
[----:B------:R-:W-:Y:S01]  /*1f20*/  CS2R R160, SRZ ;  /* 0x0000000000a07805 */ /* 0x000fe2000001ff00 */
[C---:B------:R-:W-:Y:S01]  /*1f30*/  IMAD R0, R221.reuse, 0x2, R16 ;  /* 0x00000002dd007824 */ /* 0x040fe200078e0210 */
[----:B------:R-:W-:Y:S01]  /*1f40*/  CS2R R162, SRZ ;  /* 0x0000000000a27805 */ /* 0x000fe2000001ff00 */
[----:B------:R2:W-:Y:S01]  /*1f50*/  STL [R1+0x140], R2 ;  /* 0x0001400201007387 */ /* 0x0005e20000100800 */
[----:B------:R-:W-:Y:S01]  /*1f60*/  CS2R R164, SRZ ;  /* 0x0000000000a47805 */ /* 0x000fe2000001ff00 */
[----:B0-----:R-:W-:Y:S01]  /*1f70*/  IMAD R18, R221, 0x2, R0 ;  /* 0x00000002dd127824 */ /* 0x001fe200078e0200 */
[----:B------:R-:W-:Y:S01]  /*1f80*/  CS2R R166, SRZ ;  /* 0x0000000000a67805 */ /* 0x000fe2000001ff00 */
[----:B------:R0:W-:Y:S01]  /*1f90*/  STL [R1+0x488], R11 ;  /* 0x0004880b01007387 */ /* 0x0001e20000100800 */
[----:B------:R-:W-:-:S02]  /*1fa0*/  CS2R R168, SRZ ;  /* 0x0000000000a87805 */ /* 0x000fc4000001ff00 */
[-C--:B-1----:R-:W-:Y:S01]  /*1fb0*/  LEA.HI.X.SX32 R9, R13, R27.reuse, 0x1, P4 ;  /* 0x0000001b0d097211 */ /* 0x082fe200020f0eff */
[----:B------:R-:W-:Y:S01]  /*1fc0*/  IMAD R20, R221, 0x2, R18 ;  /* 0x00000002dd147824 */ /* 0x000fe200078e0212 */
[----:B------:R-:W-:Y:S02]  /*1fd0*/  CS2R R170, SRZ ;  /* 0x0000000000aa7805 */ /* 0x000fe4000001ff00 */
[----:B------:R-:W-:Y:S02]  /*1fe0*/  CS2R R172, SRZ ;  /* 0x0000000000ac7805 */ /* 0x000fe4000001ff00 */
[-C--:B--2---:R-:W-:Y:S01]  /*1ff0*/  LEA.HI.X.SX32 R2, R15, R27.reuse, 0x1, P5 ;  /* 0x0000001b0f027211 */ /* 0x084fe200028f0eff */
[----:B------:R1:W-:Y:S01]  /*2000*/  STL [R1+0x180], R9 ;  /* 0x0001800901007387 */ /* 0x0003e20000100800 */
[----:B------:R-:W-:Y:S01]  /*2010*/  IMAD R22, R221, 0x4, R20 ;  /* 0x00000004dd167824 */ /* 0x000fe200078e0214 */
[----:B------:R-:W-:Y:S02]  /*2020*/  CS2R R174, SRZ ;  /* 0x0000000000ae7805 */ /* 0x000fe4000001ff00 */
[----:B0-----:R-:W-:Y:S01]  /*2030*/  LEA.HI.X.SX32 R11, R17, R27, 0x1, P6 ;  /* 0x0000001b110b7211 */ /* 0x001fe200030f0eff */
[----:B------:R0:W-:Y:S01]  /*2040*/  STL [R1+0x1c0], R2 ;  /* 0x0001c00201007387 */ /* 0x0001e20000100800 */
[----:B------:R-:W-:Y:S01]  /*2050*/  IMAD R46, R221, 0x2, R22 ;  /* 0x00000002dd2e7824 */ /* 0x000fe200078e0216 */
[----:B------:R-:W-:-:S02]  /*2060*/  CS2R R176, SRZ ;  /* 0x0000000000b07805 */ /* 0x000fc4000001ff00 */
[----:B------:R-:W-:Y:S01]  /*2070*/  CS2R R178, SRZ ;  /* 0x0000000000b27805 */ /* 0x000fe2000001ff00 */
[----:B------:R2:W-:Y:S01]  /*2080*/  STL [R1+0x200], R11 ;  /* 0x0002000b01007387 */ /* 0x0005e20000100800 */
[----:B------:R-:W-:Y:S02]  /*2090*/  CS2R R180, SRZ ;  /* 0x0000000000b47805 */ /* 0x000fe4000001ff00 */
[-C--:B-1----:R-:W-:Y:S02]  /*20a0*/  LEA.HI.X.SX32 R9, R19, R27.reuse, 0x1, P2 ;  /* 0x0000001b13097211 */ /* 0x082fe400010f0eff */
[----:B------:R-:W-:Y:S01]  /*20b0*/  CS2R R182, SRZ ;  /* 0x0000000000b67805 */ /* 0x000fe2000001ff00 */
[----:B------:R-:W-:Y:S01]  /*20c0*/  UMOV UR14, 0xfffffffe ;  /* 0xfffffffe000e7882 */ /* 0x000fe20000000000 */
[----:B------:R-:W-:Y:S01]  /*20d0*/  UMOV UR15, 0x7fffffdf ;  /* 0x7fffffdf000f7882 */ /* 0x000fe20000000000 */
[----:B0-----:R-:W-:Y:S01]  /*20e0*/  LEA.HI.X.SX32 R2, R21, R27, 0x1, P3 ;  /* 0x0000001b15027211 */ /* 0x001fe200018f0eff */
[----:B------:R0:W-:Y:S01]  /*20f0*/  STL [R1+0x240], R9 ;  /* 0x0002400901007387 */ /* 0x0001e20000100800 */
[----:B------:R-:W-:Y:S01]  /*2100*/  UMOV UR9, URZ ;  /* 0x0000003f00097c82 */ /* 0x000fe20008000000 */
[----:B------:R-:W-:Y:S01]  /*2110*/  UMOV UR5, URZ ;  /* 0x0000003f00057c82 */ /* 0x000fe20008000000 */
[----:B--2---:R-:W-:Y:S01]  /*2120*/  IADD3 R11, P2, R24, R25, RZ ;  /* 0x00000019180b7210 */ /* 0x004fe20007f5e0ff */
[----:B------:R1:W-:Y:S01]  /*2130*/  STL [R1+0x484], R2 ;  /* 0x0004840201007387 */ /* 0x0003e20000100800 */
[----:B------:R-:W-:Y:S01]  /*2140*/  UMOV UR6, URZ ;  /* 0x0000003f00067c82 */ /* 0x000fe20008000000 */
[----:B------:R-:W-:-:S02]  /*2150*/  UIADD3.64 UR14, UR8, -UR14, URZ ;  /* 0x8000000e080e7297 */ /* 0x000fc4000fffe03f */
[----:B------:R2:W-:Y:S01]  /*2160*/  STL [R1+0x94], R11 ;  /* 0x0000940b01007387 */ /* 0x0005e20000100800 */
[----:B------:R-:W-:Y:S01]  /*2170*/  UIADD3.64 UR32, UR12, 0xfe, URZ ;  /* 0x000000fe0c207897 */ /* 0x000fe2000fffe03f */
[-C--:B0-----:R-:W-:Y:S01]  /*2180*/  IADD3 R9, P3, R26, R25.reuse, RZ ;  /* 0x000000191a097210 */ /* 0x081fe20007f7e0ff */
[----:B------:R-:W-:Y:S02]  /*2190*/  UIADD3.64 UR36, UR12, 0x100, URZ ;  /* 0x000001000c247897 */ /* 0x000fe4000fffe03f */
[----:B------:R-:W-:Y:S01]  /*21a0*/  UIADD3.64 UR26, UR30, 0x2, URZ ;  /* 0x000000021e1a7897 */ /* 0x000fe2000fffe03f */
[----:B-1----:R-:W-:Y:S01]  /*21b0*/  IADD3 R2, P4, R28, R25, RZ ;  /* 0x000000191c027210 */ /* 0x002fe20007f9e0ff */
[----:B------:R0:W-:Y:S01]  /*21c0*/  STL [R1+0x9c], R9 ;  /* 0x00009c0901007387 */ /* 0x0001e20000100800 */
[----:B------:R-:W-:Y:S01]  /*21d0*/  UIADD3.64 UR22, UR30, 0x4, URZ ;  /* 0x000000041e167897 */ /* 0x000fe2000fffe03f */
[-C--:B--2---:R-:W-:Y:S02]  /*21e0*/  LEA.HI.X.SX32 R11, R24, R27.reuse, 0x1, P2 ;  /* 0x0000001b180b7211 */ /* 0x084fe400010f0eff */
[----:B------:R1:W-:Y:S01]  /*21f0*/  STL [R1+0xa4], R2 ;  /* 0x0000a40201007387 */ /* 0x0003e20000100800 */
[C---:B------:R-:W-:Y:S01]  /*2200*/  IMAD R24, R221.reuse, 0x2, R46 ;  /* 0x00000002dd187824 */ /* 0x040fe200078e022e */
[----:B------:R-:W-:Y:S01]  /*2210*/  ULDC UR24, c[0x0][0x238] ;  /* 0x00008e0000187ab9 */ /* 0x000fe20000000800 */
[----:B------:R-:W-:Y:S01]  /*2220*/  UMOV UR10, UR8 ;  /* 0x00000008000a7c82 */ /* 0x000fe20008000000 */
[----:B------:R2:W-:Y:S01]  /*2230*/  STL [R1+0x90], R11 ;  /* 0x0000900b01007387 */ /* 0x0005e20000100800 */
[----:B------:R-:W-:Y:S01]  /*2240*/  UMOV UR11, 0x80000020 ;  /* 0x80000020000b7882 */ /* 0x000fe20000000000 */
[-C--:B0-----:R-:W-:Y:S01]  /*2250*/  LEA.HI.X.SX32 R9, R26, R27.reuse, 0x1, P3 ;  /* 0x0000001b1a097211 */ /* 0x081fe200018f0eff */
[C---:B------:R-:W-:Y:S01]  /*2260*/  IMAD R26, R221.reuse, 0x2, R24 ;  /* 0x00000002dd1a7824 */ /* 0x040fe200078e0218 */
[----:B------:R-:W-:Y:S01]  /*2270*/  UMOV UR42, UR8 ;  /* 0x00000008002a7c82 */ /* 0x000fe20008000000 */
[----:B------:R-:W-:Y:S01]  /*2280*/  UMOV UR43, 0x40000040 ;  /* 0x40000040002b7882 */ /* 0x000fe20000000000 */
[----:B-1----:R-:W-:Y:S01]  /*2290*/  LEA.HI.X.SX32 R2, R28, R27, 0x1, P4 ;  /* 0x0000001b1c027211 */ /* 0x002fe200020f0eff */
[----:B------:R0:W-:Y:S01]  /*22a0*/  STL [R1+0x98], R9 ;  /* 0x0000980901007387 */ /* 0x0001e20000100800 */
[----:B------:R-:W-:Y:S01]  /*22b0*/  IMAD R28, R221, 0x2, R26 ;  /* 0x00000002dd1c7824 */ /* 0x000fe200078e021a */
[----:B--2---:R-:W-:-:S02]  /*22c0*/  IADD3 R11, P2, R30, R25, RZ ;  /* 0x000000191e0b7210 */ /* 0x004fc40007f5e0ff */
[----:B------:R1:W-:Y:S04]  /*22d0*/  STL [R1+0xa0], R2 ;  /* 0x0000a00201007387 */ /* 0x0003e80000100800 */
[----:B------:R2:W-:Y:S01]  /*22e0*/  STL [R1+0xac], R11 ;  /* 0x0000ac0b01007387 */ /* 0x0005e20000100800 */
[-C--:B0-----:R-:W-:Y:S02]  /*22f0*/  IADD3 R9, P3, R32, R25.reuse, RZ ;  /* 0x0000001920097210 */ /* 0x081fe40007f7e0ff */
[----:B-1----:R-:W-:-:S03]  /*2300*/  IADD3 R2, P4, R34, R25, RZ ;  /* 0x0000001922027210 */ /* 0x002fc60007f9e0ff */
[----:B------:R0:W-:Y:S01]  /*2310*/  STL [R1+0xb4], R9 ;  /* 0x0000b40901007387 */ /* 0x0001e20000100800 */
[----:B--2---:R-:W-:-:S03]  /*2320*/  LEA.HI.X.SX32 R11, R30, R27, 0x1, P2 ;  /* 0x0000001b1e0b7211 */ /* 0x004fc600010f0eff */
[----:B------:R1:W-:Y:S01]  /*2330*/  STL [R1+0xbc], R2 ;  /* 0x0000bc0201007387 */ /* 0x0003e20000100800 */
[----:B------:R-:W-:-:S03]  /*2340*/  IMAD R30, R221, 0x2, R28 ;  /* 0x00000002dd1e7824 */ /* 0x000fc600078e021c */
[----:B------:R2:W-:Y:S01]  /*2350*/  STL [R1+0xa8], R11 ;  /* 0x0000a80b01007387 */ /* 0x0005e20000100800 */
[-C--:B0-----:R-:W-:Y:S01]  /*2360*/  LEA.HI.X.SX32 R9, R32, R27.reuse, 0x1, P3 ;  /* 0x0000001b20097211 */ /* 0x081fe200018f0eff */
[----:B------:R-:W-:Y:S01]  /*2370*/  IMAD R32, R221, 0x2, R30 ;  /* 0x00000002dd207824 */ /* 0x000fe200078e021e */
[----:B-1----:R-:W-:-:S03]  /*2380*/  LEA.HI.X.SX32 R2, R34, R27, 0x1, P4 ;  /* 0x0000001b22027211 */ /* 0x002fc600020f0eff */
[----:B------:R0:W-:Y:S01]  /*2390*/  STL [R1+0xb0], R9 ;  /* 0x0000b00901007387 */ /* 0x0001e20000100800 */
[----:B------:R-:W-:Y:S01]  /*23a0*/  IMAD R34, R221, 0x4, R32 ;  /* 0x00000004dd227824 */ /* 0x000fe200078e0220 */
[-C--:B--2---:R-:W-:Y:S02]  /*23b0*/  IADD3 R11, P2, R36, R25.reuse, RZ ;  /* 0x00000019240b7210 */ /* 0x084fe40007f5e0ff */
[----:B------:R1:W-:Y:S04]  /*23c0*/  STL [R1+0xb8], R2 ;  /* 0x0000b80201007387 */ /* 0x0003e80000100800 */
[----:B------:R2:W-:Y:S01]  /*23d0*/  STL [R1+0xcc], R11 ;  /* 0x0000cc0b01007387 */ /* 0x0005e20000100800 */
[-C--:B0-----:R-:W-:Y:S02]  /*23e0*/  IADD3 R9, P3, R38, R25.reuse, RZ ;  /* 0x0000001926097210 */ /* 0x081fe40007f7e0ff */
[----:B-1----:R-:W-:-:S03]  /*23f0*/  IADD3 R2, P4, R40, R25, RZ ;  /* 0x0000001928027210 */ /* 0x002fc60007f9e0ff */
[----:B------:R0:W-:Y:S01]  /*2400*/  STL [R1+0xd4], R9 ;  /* 0x0000d40901007387 */ /* 0x0001e20000100800 */
[----:B--2---:R-:W-:-:S03]  /*2410*/  LEA.HI.X.SX32 R11, R36, R27, 0x1, P2 ;  /* 0x0000001b240b7211 */ /* 0x004fc600010f0eff */
[----:B------:R1:W-:Y:S04]  /*2420*/  STL [R1+0xdc], R2 ;  /* 0x0000dc0201007387 */ /* 0x0003e80000100800 */
[----:B------:R2:W-:Y:S01]  /*2430*/  STL [R1+0xc8], R11 ;  /* 0x0000c80b01007387 */ /* 0x0005e20000100800 */
[-C--:B0-----:R-:W-:Y:S02]  /*2440*/  LEA.HI.X.SX32 R9, R38, R27.reuse, 0x1, P3 ;  /* 0x0000001b26097211 */ /* 0x081fe400018f0eff */
[----:B-1----:R-:W-:-:S03]  /*2450*/  LEA.HI.X.SX32 R2, R40, R27, 0x1, P4 ;  /* 0x0000001b28027211 */ /* 0x002fc600020f0eff */
[----:B------:R0:W-:Y:S01]  /*2460*/  STL [R1+0xd0], R9 ;  /* 0x0000d00901007387 */ /* 0x0001e20000100800 */
[----:B--2---:R-:W-:-:S03]  /*2470*/  IADD3 R11, P2, R42, R25, RZ ;  /* 0x000000192a0b7210 */ /* 0x004fc60007f5e0ff */
        /* <DEDUP_REMOVED lines=11> */
[C---:B------:R-:W-:Y:S01]  /*2530*/  IMAD R8, R221.reuse, 0x2, R34 ;  /* 0x00000002dd087824 */ /* 0x040fe200078e0222 */
[C---:B--2---:R-:W-:Y:S02]  /*2540*/  IADD3 R11, P2, R10.reuse, R25, RZ ;  /* 0x000000190a0b7210 */ /* 0x044fe40007f5e0ff */
[----:B------:R1:W-:Y:S01]  /*2550*/  STL [R1+0xf0], R2 ;  /* 0x0000f00201007387 */ /* 0x0003e20000100800 */
[----:B------:R-:W-:Y:S01]  /*2560*/  IMAD R36, R221, 0x2, R8 ;  /* 0x00000002dd247824 */ /* 0x000fe200078e0208 */
[----:B------:R-:W-:Y:S02]  /*2570*/  LEA.HI.X.SX32 R10, R10, R27, 0x1, P2 ;  /* 0x0000001b0a0a7211 */ /* 0x000fe400010f0eff */
[----:B------:R-:W-:Y:S01]  /*2580*/  STL [R1+0xfc], R11 ;  /* 0x0000fc0b01007387 */ /* 0x000fe20000100800 */
[-C--:B0-----:R-:W-:Y:S02]  /*2590*/  IADD3 R9, P3, R12, R25.reuse, RZ ;  /* 0x000000190c097210 */ /* 0x081fe40007f7e0ff */
[----:B-1----:R-:W-:-:S03]  /*25a0*/  IADD3 R2, P4, R6, R25, RZ ;  /* 0x0000001906027210 */ /* 0x002fc60007f9e0ff */
[----:B------:R0:W-:Y:S04]  /*25b0*/  STL [R1+0x10c], R9 ;  /* 0x00010c0901007387 */ /* 0x0001e80000100800 */
[----:B------:R1:W-:Y:S04]  /*25c0*/  STL [R1+0x114], R2 ;  /* 0x0001140201007387 */ /* 0x0003e80000100800 */
[----:B------:R2:W-:Y:S01]  /*25d0*/  STL [R1+0xf8], R10 ;  /* 0x0000f80a01007387 */ /* 0x0005e20000100800 */
[-C--:B0-----:R-:W-:Y:S02]  /*25e0*/  LEA.HI.X.SX32 R9, R12, R27.reuse, 0x1, P3 ;  /* 0x0000001b0c097211 */ /* 0x081fe400018f0eff */
[----:B-1----:R-:W-:-:S03]  /*25f0*/  LEA.HI.X.SX32 R2, R6, R27, 0x1, P4 ;  /* 0x0000001b06027211 */ /* 0x002fc600020f0eff */
[----:B------:R0:W-:Y:S01]  /*2600*/  STL [R1+0x108], R9 ;  /* 0x0001080901007387 */ /* 0x0001e20000100800 */
[----:B------:R-:W-:Y:S01]  /*2610*/  IMAD R6, R221, 0x2, R36 ;  /* 0x00000002dd067824 */ /* 0x000fe200078e0224 */
[C---:B--2---:R-:W-:Y:S02]  /*2620*/  IADD3 R10, P2, R14.reuse, R25, RZ ;  /* 0x000000190e0a7210 */ /* 0x044fe40007f5e0ff */
[----:B------:R1:W-:Y:S02]  /*2630*/  STL [R1+0x110], R2 ;  /* 0x0001100201007387 */ /* 0x0003e40000100800 */
[----:B------:R-:W-:Y:S02]  /*2640*/  LEA.HI.X.SX32 R11, R14, R27, 0x1, P2 ;  /* 0x0000001b0e0b7211 */ /* 0x000fe400010f0eff */
[----:B------:R2:W-:Y:S01]  /*2650*/  STL [R1+0x11c], R10 ;  /* 0x00011c0a01007387 */ /* 0x0005e20000100800 */
[-C--:B0-----:R-:W-:Y:S02]  /*2660*/  IADD3 R9, P3, R16, R25.reuse, RZ ;  /* 0x0000001910097210 */ /* 0x081fe40007f7e0ff */
[----:B-1----:R-:W-:-:S03]  /*2670*/  IADD3 R2, P4, R0, R25, RZ ;  /* 0x0000001900027210 */ /* 0x002fc60007f9e0ff */
[----:B------:R0:W-:Y:S01]  /*2680*/  STL [R1+0x124], R9 ;  /* 0x0001240901007387 */ /* 0x0001e20000100800 */
[----:B--2---:R-:W-:-:S03]  /*2690*/  IMAD R10, R221, 0x2, R6 ;  /* 0x00000002dd0a7824 */ /* 0x004fc600078e0206 */
[----:B------:R1:W-:Y:S04]  /*26a0*/  STL [R1+0x12c], R2 ;  /* 0x00012c0201007387 */ /* 0x0003e80000100800 */
[----:B------:R2:W-:Y:S01]  /*26b0*/  STL [R1+0x118], R11 ;  /* 0x0001180b01007387 */ /* 0x0005e20000100800 */
[-C--:B0-----:R-:W-:Y:S02]  /*26c0*/  LEA.HI.X.SX32 R9, R16, R27.reuse, 0x1, P3 ;  /* 0x0000001b10097211 */ /* 0x081fe400018f0eff */
[----:B-1----:R-:W-:-:S03]  /*26d0*/  LEA.HI.X.SX32 R2, R0, R27, 0x1, P4 ;  /* 0x0000001b00027211 */ /* 0x002fc600020f0eff */
[----:B------:R0:W-:Y:S01]  /*26e0*/  STL [R1+0x120], R9 ;  /* 0x0001200901007387 */ /* 0x0001e20000100800 */
[C---:B------:R-:W-:Y:S01]  /*26f0*/  IMAD R0, R221.reuse, 0x2, R10 ;  /* 0x00000002dd007824 */ /* 0x040fe200078e020a */
[----:B--2---:R-:W-:Y:S02]  /*2700*/  IADD3 R11, P2, R18, R25, RZ ;  /* 0x00000019120b7210 */ /* 0x004fe40007f5e0ff */
[----:B------:R1:W-:Y:S01]  /*2710*/  STL [R1+0x128], R2 ;  /* 0x0001280201007387 */ /* 0x0003e20000100800 */
[----:B------:R-:W-:-:S03]  /*2720*/  IMAD R12, R221, 0x2, R0 ;  /* 0x00000002dd0c7824 */ /* 0x000fc600078e0200 */
[----:B------:R2:W-:Y:S01]  /*2730*/  STL [R1+0x134], R11 ;  /* 0x0001340b01007387 */ /* 0x0005e20000100800 */
[----:B------:R-:W-:Y:S01]  /*2740*/  IMAD R14, R221, 0x4, R12 ;  /* 0x00000004dd0e7824 */ /* 0x000fe200078e020c */
[----:B0-----:R-:W-:-:S03]  /*2750*/  IADD3 R9, P3, R20, R25, RZ ;  /* 0x0000001914097210 */ /* 0x001fc60007f7e0ff */
[----:B------:R-:W-:Y:S01]  /*2760*/  IMAD R16, R221, 0x2, R14 ;  /* 0x00000002dd107824 */ /* 0x000fe200078e020e */
[----:B-1----:R-:W-:Y:S01]  /*2770*/  IADD3 R2, P4, R22, R25, RZ ;  /* 0x0000001916027210 */ /* 0x002fe20007f9e0ff */
        /* <DEDUP_REMOVED lines=19> */
[-C--:B0-----:R-:W-:Y:S01]  /*28b0*/  LEA.HI.X.SX32 R9, R24, R27.reuse, 0x1, P3 ;  /* 0x0000001b18097211 */ /* 0x081fe200018f0eff */
[----:B------:R-:W-:Y:S01]  /*28c0*/  IMAD R24, R221, 0x2, R22 ;  /* 0x00000002dd187824 */ /* 0x000fe200078e0216 */
        /* <DEDUP_REMOVED lines=30> */
[----:B------:R-:W-:Y:S01]  /*2ab0*/  STL [R1+0x1a4], R11 ;  /* 0x0001a40b01007387 */ /* 0x000fe20000100800 */
[-C--:B0-----:R-:W-:Y:S02]  /*2ac0*/  IADD3 R9, P3, R10, R25.reuse, RZ ;  /* 0x000000190a097210 */ /* 0x081fe40007f7e0ff */
[----:B-1----:R-:W-:-:S03]  /*2ad0*/  IADD3 R2, P4, R0, R25, RZ ;  /* 0x0000001900027210 */ /* 0x002fc60007f9e0ff */
[----:B------:R0:W-:Y:S04]  /*2ae0*/  STL [R1+0x1ac], R9 ;  /* 0x0001ac0901007387 */ /* 0x0001e80000100800 */
[----:B------:R1:W-:Y:S01]  /*2af0*/  STL [R1+0x1b4], R2 ;  /* 0x0001b40201007387 */ /* 0x0003e20000100800 */
[-C--:B0-----:R-:W-:Y:S02]  /*2b00*/  LEA.HI.X.SX32 R9, R6, R27.reuse, 0x1, P2 ;  /* 0x0000001b06097211 */ /* 0x081fe400010f0eff */
[-C--:B------:R-:W-:Y:S02]  /*2b10*/  LEA.HI.X.SX32 R6, R10, R27.reuse, 0x1, P3 ;  /* 0x0000001b0a067211 */ /* 0x080fe400018f0eff */
[----:B-1----:R-:W-:Y:S01]  /*2b20*/  LEA.HI.X.SX32 R2, R0, R27, 0x1, P4 ;  /* 0x0000001b00027211 */ /* 0x002fe200020f0eff */
[----:B------:R0:W-:Y:S01]  /*2b30*/  STL [R1+0x1a0], R9 ;  /* 0x0001a00901007387 */ /* 0x0001e20000100800 */
[----:B------:R-:W-:-:S03]  /*2b40*/  IMAD R0, R221, 0x2, R26 ;  /* 0x00000002dd007824 */ /* 0x000fc600078e021a */
[----:B------:R1:W-:Y:S04]  /*2b50*/  STL [R1+0x1a8], R6 ;  /* 0x0001a80601007387 */ /* 0x0003e80000100800 */
[----:B------:R2:W-:Y:S01]  /*2b60*/  STL [R1+0x1b0], R2 ;  /* 0x0001b00201007387 */ /* 0x0005e20000100800 */
[-C--:B0-----:R-:W-:Y:S02]  /*2b70*/  IADD3 R9, P3, R14, R25.reuse, RZ ;  /* 0x000000190e097210 */ /* 0x081fe40007f7e0ff */
[-C--:B-1----:R-:W-:Y:S02]  /*2b80*/  IADD3 R6, P2, R12, R25.reuse, RZ ;  /* 0x000000190c067210 */ /* 0x082fe40007f5e0ff */
[----:B--2---:R-:W-:-:S03]  /*2b90*/  IADD3 R2, P4, R16, R25, RZ ;  /* 0x0000001910027210 */ /* 0x004fc60007f9e0ff */
[----:B------:R0:W-:Y:S01]  /*2ba0*/  STL [R1+0x1bc], R6 ;  /* 0x0001bc0601007387 */ /* 0x0001e20000100800 */
[----:B------:R-:W-:Y:S02]  /*2bb0*/  LEA.HI.X.SX32 R10, R12, R27, 0x1, P2 ;  /* 0x0000001b0c0a7211 */ /* 0x000fe400010f0eff */
[----:B------:R-:W-:Y:S01]  /*2bc0*/  IADD3 R11, P2, R18, R25, RZ ;  /* 0x00000019120b7210 */ /* 0x000fe20007f5e0ff */
[----:B------:R1:W-:Y:S04]  /*2bd0*/  STL [R1+0x1cc], R9 ;  /* 0x0001cc0901007387 */ /* 0x0003e80000100800 */
[----:B------:R2:W-:Y:S01]  /*2be0*/  STL [R1+0x1d4], R2 ;  /* 0x0001d40201007387 */ /* 0x0005e20000100800 */
[----:B0-----:R-:W-:-:S03]  /*2bf0*/  IMAD R6, R221, 0x2, R0 ;  /* 0x00000002dd067824 */ /* 0x001fc600078e0200 */
[----:B------:R0:W-:Y:S01]  /*2c00*/  STL [R1+0x1b8], R10 ;  /* 0x0001b80a01007387 */ /* 0x0001e20000100800 */
[-C--:B-1----:R-:W-:Y:S02]  /*2c10*/  LEA.HI.X.SX32 R9, R14, R27.reuse, 0x1, P3 ;  /* 0x0000001b0e097211 */ /* 0x082fe400018f0eff */
[----:B--2---:R-:W-:-:S03]  /*2c20*/  LEA.HI.X.SX32 R2, R16, R27, 0x1, P4 ;  /* 0x0000001b10027211 */ /* 0x004fc600020f0eff */
[----:B------:R1:W-:Y:S01]  /*2c30*/  STL [R1+0x1c8], R9 ;  /* 0x0001c80901007387 */ /* 0x0003e20000100800 */
[----:B0-----:R-:W-:-:S03]  /*2c40*/  IMAD R10, R221, 0x2, R6 ;  /* 0x00000002dd0a7824 */ /* 0x001fc600078e0206 */
[----:B------:R0:W-:Y:S01]  /*2c50*/  STL [R1+0x1d0], R2 ;  /* 0x0001d00201007387 */ /* 0x0001e20000100800 */
[----:B------:R-:W-:-:S03]  /*2c60*/  IMAD R12, R221, 0x2, R10 ;  /* 0x00000002dd0c7824 */ /* 0x000fc600078e020a */
[----:B------:R2:W-:Y:S01]  /*2c70*/  STL [R1+0x1dc], R11 ;  /* 0x0001dc0b01007387 */ /* 0x0005e20000100800 */
[-C--:B-1----:R-:W-:Y:S01]  /*2c80*/  IADD3 R9, P3, R20, R25.reuse, RZ ;  /* 0x0000001914097210 */ /* 0x082fe20007f7e0ff */
[----:B------:R-:W-:Y:S01]  /*2c90*/  IMAD R14, R221, 0x2, R12 ;  /* 0x00000002dd0e7824 */ /* 0x000fe200078e020c */
[----:B0-----:R-:W-:-:S03]  /*2ca0*/  IADD3 R2, P4, R22, R25, RZ ;  /* 0x0000001916027210 */ /* 0x001fc60007f9e0ff */
[----:B------:R0:W-:Y:S01]  /*2cb0*/  STL [R1+0x1e4], R9 ;  /* 0x0001e40901007387 */ /* 0x0001e20000100800 */
[----:B------:R-:W-:Y:S01]  /*2cc0*/  IMAD R16, R221, 0x2, R14 ;  /* 0x00000002dd107824 */ /* 0x000fe200078e020e */
[-C--:B--2---:R-:W-:Y:S02]  /*2cd0*/  LEA.HI.X.SX32 R11, R18, R27.reuse, 0x1, P2 ;  /* 0x0000001b120b7211 */ /* 0x084fe400010f0eff */
        /* <DEDUP_REMOVED lines=19> */
[C---:B--2---:R-:W-:Y:S02]  /*2e10*/  IADD3 R11, P2, R0.reuse, R25, RZ ;  /* 0x00000019000b7210 */ /* 0x044fe40007f5e0ff */
[----:B------:R1:W-:Y:S02]  /*2e20*/  STL [R1+0x208], R2 ;  /* 0x0002080201007387 */ /* 0x0003e40000100800 */
[----:B------:R-:W-:Y:S02]  /*2e30*/  LEA.HI.X.SX32 R0, R0, R27, 0x1, P2 ;  /* 0x0000001b00007211 */ /* 0x000fe400010f0eff */
[----:B------:R-:W-:Y:S01]  /*2e40*/  STL [R1+0x214], R11 ;  /* 0x0002140b01007387 */ /* 0x000fe20000100800 */
[-C--:B0-----:R-:W-:Y:S02]  /*2e50*/  IADD3 R9, P3, R6, R25.reuse, RZ ;  /* 0x0000001906097210 */ /* 0x081fe40007f7e0ff */
[----:B-1----:R-:W-:-:S03]  /*2e60*/  IADD3 R2, P4, R10, R25, RZ ;  /* 0x000000190a027210 */ /* 0x002fc60007f9e0ff */
[----:B------:R0:W-:Y:S01]  /*2e70*/  STL [R1+0x21c], R9 ;  /* 0x00021c0901007387 */ /* 0x0001e20000100800 */
[----:B------:R-:W-:-:S03]  /*2e80*/  LEA.HI.X.SX32 R6, R6, R27, 0x1, P3 ;  /* 0x0000001b06067211 */ /* 0x000fc600018f0eff */
[----:B------:R1:W-:Y:S04]  /*2e90*/  STL [R1+0x224], R2 ;  /* 0x0002240201007387 */ /* 0x0003e80000100800 */
[----:B------:R2:W-:Y:S01]  /*2ea0*/  STL [R1+0x210], R0 ;  /* 0x0002100001007387 */ /* 0x0005e20000100800 */
[----:B0-----:R-:W-:-:S03]  /*2eb0*/  IADD3 R9, P3, R14, R25, RZ ;  /* 0x000000190e097210 */ /* 0x001fc60007f7e0ff */
[----:B------:R0:W-:Y:S01]  /*2ec0*/  STL [R1+0x218], R6 ;  /* 0x0002180601007387 */ /* 0x0001e20000100800 */
[----:B-1----:R-:W-:Y:S01]  /*2ed0*/  LEA.HI.X.SX32 R2, R10, R27, 0x1, P4 ;  /* 0x0000001b0a027211 */ /* 0x002fe200020f0eff */
[----:B--2---:R-:W-:-:S04]  /*2ee0*/  IMAD R0, R221, 0x2, R18 ;  /* 0x00000002dd007824 */ /* 0x004fc800078e0212 */
[----:B------:R1:W-:Y:S01]  /*2ef0*/  STL [R1+0x220], R2 ;  /* 0x0002200201007387 */ /* 0x0003e20000100800 */
[----:B0-----:R-:W-:-:S04]  /*2f00*/  IADD3 R6, P2, R12, R25, RZ ;  /* 0x000000190c067210 */ /* 0x001fc80007f5e0ff */
[----:B------:R-:W-:Y:S01]  /*2f10*/  LEA.HI.X.SX32 R10, R12, R27, 0x1, P2 ;  /* 0x0000001b0c0a7211 */ /* 0x000fe200010f0eff */
[----:B------:R0:W-:Y:S01]  /*2f20*/  STL [R1+0x22c], R6 ;  /* 0x00022c0601007387 */ /* 0x0001e20000100800 */
[-C--:B------:R-:W-:Y:S02]  /*2f30*/  IADD3 R11, P2, R8, R25.reuse, RZ ;  /* 0x00000019080b7210 */ /* 0x080fe40007f5e0ff */
[----:B-1----:R-:W-:Y:S01]  /*2f40*/  IADD3 R2, P4, R16, R25, RZ ;  /* 0x0000001910027210 */ /* 0x002fe20007f9e0ff */
        /* <DEDUP_REMOVED lines=10> */
[----:B------:R-:W-:Y:S01]  /*2ff0*/  STL [R1+0x24c], R11 ;  /* 0x00024c0b01007387 */ /* 0x000fe20000100800 */
[-C--:B-1----:R-:W-:Y:S02]  /*3000*/  IADD3 R9, P3, R18, R25.reuse, RZ ;  /* 0x0000001912097210 */ /* 0x082fe40007f7e0ff */
[----:B0-----:R-:W-:-:S03]  /*3010*/  IADD3 R2, P4, R0, R25, RZ ;  /* 0x0000001900027210 */ /* 0x001fc60007f9e0ff */
[----:B------:R0:W-:Y:S04]  /*3020*/  STL [R1+0x254], R9 ;  /* 0x0002540901007387 */ /* 0x0001e80000100800 */
[----:B------:R1:W-:Y:S01]  /*3030*/  STL [R1+0x25c], R2 ;  /* 0x00025c0201007387 */ /* 0x0003e20000100800 */
[-C--:B0-----:R-:W-:Y:S02]  /*3040*/  LEA.HI.X.SX32 R9, R8, R27.reuse, 0x1, P2 ;  /* 0x0000001b08097211 */ /* 0x081fe400010f0eff */
[-C--:B------:R-:W-:Y:S01]  /*3050*/  LEA.HI.X.SX32 R8, R0, R27.reuse, 0x1, P4 ;  /* 0x0000001b00087211 */ /* 0x080fe200020f0eff */
[----:B------:R-:W-:Y:S01]  /*3060*/  IMAD R0, R221, 0x2, R12 ;  /* 0x00000002dd007824 */ /* 0x000fe200078e020c */
[----:B-1----:R-:W-:Y:S01]  /*3070*/  LEA.HI.X.SX32 R2, R18, R27, 0x1, P3 ;  /* 0x0000001b12027211 */ /* 0x002fe200018f0eff */
[----:B------:R0:W-:Y:S04]  /*3080*/  STL [R1+0x248], R9 ;  /* 0x0002480901007387 */ /* 0x0001e80000100800 */
[----:B------:R1:W-:Y:S04]  /*3090*/  STL [R1+0x250], R2 ;  /* 0x0002500201007387 */ /* 0x0003e80000100800 */
[----:B------:R2:W-:Y:S01]  /*30a0*/  STL [R1+0x258], R8 ;  /* 0x0002580801007387 */ /* 0x0005e20000100800 */
[----:B0-----:R-:W-:-:S02]  /*30b0*/  IADD3 R9, P4, R12, R25, RZ ;  /* 0x000000190c097210 */ /* 0x001fc40007f9e0ff */
[-C--:B-1----:R-:W-:Y:S02]  /*30c0*/  IADD3 R2, P2, R6, R25.reuse, RZ ;  /* 0x0000001906027210 */ /* 0x082fe40007f5e0ff */
[----:B--2---:R-:W-:-:S03]  /*30d0*/  IADD3 R8, P3, R10, R25, RZ ;  /* 0x000000190a087210 */ /* 0x004fc60007f7e0ff */
[----:B------:R0:W-:Y:S04]  /*30e0*/  STL [R1+0x264], R2 ;  /* 0x0002640201007387 */ /* 0x0001e80000100800 */
[----:B------:R1:W-:Y:S04]  /*30f0*/  STL [R1+0x470], R8 ;  /* 0x0004700801007387 */ /* 0x0003e80000100800 */
[----:B------:R2:W-:Y:S01]  /*3100*/  STL [R1+0x478], R9 ;  /* 0x0004780901007387 */ /* 0x0005e20000100800 */
[----:B0-----:R-:W-:Y:S02]  /*3110*/  IADD3 R2, P5, R0, R25, RZ ;  /* 0x0000001900027210 */ /* 0x001fe40007fbe0ff */
[----:B-1----:R-:W-:-:S03]  /*3120*/  LEA.HI.X.SX32 R8, R6, R27, 0x1, P2 ;  /* 0x0000001b06087211 */ /* 0x002fc600010f0eff */
[----:B------:R0:W-:Y:S01]  /*3130*/  STL [R1+0x480], R2 ;  /* 0x0004800201007387 */ /* 0x0001e20000100800 */
[-C--:B------:R-:W-:Y:S01]  /*3140*/  LEA.HI.X.SX32 R6, R10, R27.reuse, 0x1, P3 ;  /* 0x0000001b0a067211 */ /* 0x080fe200018f0eff */
[----:B------:R-:W-:Y:S01]  /*3150*/  IMAD.MOV.U32 R10, RZ, RZ, 0x3f800000 ;  /* 0x3f800000ff0a7424 */ /* 0x000fe200078e00ff */
[----:B------:R-:W-:Y:S01]  /*3160*/  LEA.HI.X.SX32 R0, R0, R27, 0x1, P5 ;  /* 0x0000001b00007211 */ /* 0x000fe200028f0eff */
[----:B------:R1:W-:Y:S01]  /*3170*/  STL [R1+0x260], R8 ;  /* 0x0002600801007387 */ /* 0x0003e20000100800 */
[----:B--2---:R-:W-:-:S03]  /*3180*/  IMAD.MOV.U32 R9, RZ, RZ, -0x800000 ;  /* 0xff800000ff097424 */ /* 0x004fc600078e00ff */
[----:B------:R2:W-:Y:S01]  /*3190*/  STL [R1+0x46c], R6 ;  /* 0x00046c0601007387 */ /* 0x0005e20000100800 */
[----:B0-----:R-:W-:Y:S01]  /*31a0*/  LEA.HI.X.SX32 R2, R12, R27, 0x1, P4 ;  /* 0x0000001b0c027211 */ /* 0x001fe200020f0eff */
[----:B-1----:R-:W-:-:S04]  /*31b0*/  IMAD.MOV.U32 R8, RZ, RZ, 0x3f800000 ;  /* 0x3f800000ff087424 */ /* 0x002fc800078e00ff */
[----:B------:R0:W-:Y:S01]  /*31c0*/  STL [R1+0x474], R2 ;  /* 0x0004740201007387 */ /* 0x0001e20000100800 */
[----:B--2---:R-:W-:-:S03]  /*31d0*/  IADD3.X R6, R48, UR4, R7, P0, P1 ;  /* 0x0000000430067c10 */ /* 0x004fc600087e2407 */
[----:B------:R1:W-:Y:S01]  /*31e0*/  STL [R1+0x47c], R0 ;  /* 0x00047c0001007387 */ /* 0x0003e20000100800 */
[----:B------:R-:W-:Y:S01]  /*31f0*/  IMAD.MOV.U32 R7, RZ, RZ, 0x3f800000 ;  /* 0x3f800000ff077424 */ /* 0x000fe200078e00ff */
[----:B------:R-:W-:Y:S01]  /*3200*/  LOP3.LUT P0, RZ, R216, 0x1, RZ, 0xc0, !PT ;  /* 0x00000001d8ff7812 */ /* 0x000fe2000780c0ff */
[----:B------:R-:W-:-:S03]  /*3210*/  UMOV UR4, URZ ;  /* 0x0000003f00047c82 */ /* 0x000fc60008000000 */
[----:B------:R-:W-:Y:S01]  /*3220*/  STL [R1+0x84], R7 ;  /* 0x0000840701007387 */ /* 0x000fe20000100800 */
[----:B0-----:R-:W-:Y:S01]  /*3230*/  IMAD.MOV.U32 R2, RZ, RZ, RZ ;  /* 0x000000ffff027224 */ /* 0x001fe200078e00ff */
[----:B-1----:R-:W0:Y:S02]  /*3240*/  LDC R0, c[0x0][0x268] ;  /* 0x00009a00ff007b82 */ /* 0x002e240000000800 */
[----:B------:R1:W-:Y:S04]  /*3250*/  STL [R1+0x80], R8 ;  /* 0x0000800801007387 */ /* 0x0003e80000100800 */
[----:B------:R2:W-:Y:S04]  /*3260*/  STL [R1+0x7c], R7 ;  /* 0x00007c0701007387 */ /* 0x0005e80000100800 */
[----:B------:R3:W-:Y:S01]  /*3270*/  STL [R1+0x78], R10 ;  /* 0x0000780a01007387 */ /* 0x0007e20000100800 */
[----:B-1----:R-:W-:-:S02]  /*3280*/  IMAD.MOV.U32 R8, RZ, RZ, -0x800000 ;  /* 0xff800000ff087424 */ /* 0x002fc400078e00ff */
[----:B--2---:R-:W-:Y:S02]  /*3290*/  IMAD.MOV.U32 R7, RZ, RZ, -0x800000 ;  /* 0xff800000ff077424 */ /* 0x004fe400078e00ff */
[----:B---3--:R-:W-:Y:S02]  /*32a0*/  IMAD.MOV.U32 R10, RZ, RZ, -0x800000 ;  /* 0xff800000ff0a7424 */ /* 0x008fe400078e00ff */
[C---:B0-----:R-:W-:Y:S02]  /*32b0*/  IMAD.SHL.U32 R69, R0.reuse, 0x2, RZ ;  /* 0x0000000200457824 */ /* 0x041fe400078e00ff */
[C---:B------:R-:W-:Y:S02]  /*32c0*/  IMAD R67, R0.reuse, 0x3, RZ ;  /* 0x0000000300437824 */ /* 0x040fe400078e02ff */
[C---:B------:R-:W-:Y:S01]  /*32d0*/  IMAD.SHL.U32 R65, R0.reuse, 0x4, RZ ;  /* 0x0000000400417824 */ /* 0x040fe200078e00ff */
[-C--:B------:R-:W-:Y:S01]  /*32e0*/  IADD3 R216, P3, R69, R5.reuse, RZ ;  /* 0x0000000545d87210 */ /* 0x080fe20007f7e0ff */
[C---:B------:R-:W-:Y:S01]  /*32f0*/  IMAD R63, R0.reuse, 0x5, RZ ;  /* 0x00000005003f7824 */ /* 0x040fe200078e02ff */
[-C--:B------:R-:W-:Y:S01]  /*3300*/  IADD3 R218, P2, R67, R5.reuse, RZ ;  /* 0x0000000543da7210 */ /* 0x080fe20007f5e0ff */
[C---:B------:R-:W-:Y:S01]  /*3310*/  IMAD R61, R0.reuse, 0x6, RZ ;  /* 0x00000006003d7824 */ /* 0x040fe200078e02ff */
[----:B------:R-:W-:Y:S01]  /*3320*/  IADD3 R217, P1, R65, R5, RZ ;  /* 0x0000000541d97210 */ /* 0x000fe20007f3e0ff */
[----:B------:R0:W-:Y:S01]  /*3330*/  STL [R1+0x274], R216 ;  /* 0x000274d801007387 */ /* 0x0001e20000100800 */
[----:B------:R-:W-:-:S02]  /*3340*/  IMAD R59, R0, 0x7, RZ ;  /* 0x00000007003b7824 */ /* 0x000fc400078e02ff */
[C---:B------:R-:W-:Y:S01]  /*3350*/  IMAD.SHL.U32 R57, R0.reuse, 0x8, RZ ;  /* 0x0000000800397824 */ /* 0x040fe200078e00ff */
[----:B------:R1:W-:Y:S01]  /*3360*/  STL [R1+0x27c], R218 ;  /* 0x00027cda01007387 */ /* 0x0003e20000100800 */
[C---:B------:R-:W-:Y:S02]  /*3370*/  IMAD R55, R0.reuse, 0x9, RZ ;  /* 0x0000000900377824 */ /* 0x040fe400078e02ff */
[C---:B------:R-:W-:Y:S01]  /*3380*/  IMAD R53, R0.reuse, 0xa, RZ ;  /* 0x0000000a00357824 */ /* 0x040fe200078e02ff */
[----:B------:R2:W-:Y:S01]  /*3390*/  STL [R1+0x284], R217 ;  /* 0x000284d901007387 */ /* 0x0005e20000100800 */
[C---:B------:R-:W-:Y:S01]  /*33a0*/  IMAD R51, R0.reuse, 0xb, RZ ;  /* 0x0000000b00337824 */ /* 0x040fe200078e02ff */
[-C--:B0-----:R-:W-:Y:S01]  /*33b0*/  IADD3 R216, P4, R63, R5.reuse, RZ ;  /* 0x000000053fd87210 */ /* 0x081fe20007f9e0ff */
[C---:B------:R-:W-:Y:S02]  /*33c0*/  IMAD R49, R0.reuse, 0xc, RZ ;  /* 0x0000000c00317824 */ /* 0x040fe400078e02ff */
[C---:B------:R-:W-:Y:S01]  /*33d0*/  IMAD R47, R0.reuse, 0xd, RZ ;  /* 0x0000000d002f7824 */ /* 0x040fe200078e02ff */
[-C--:B-1----:R-:W-:Y:S01]  /*33e0*/  IADD3 R218, P6, R61, R5.reuse, RZ ;  /* 0x000000053dda7210 */ /* 0x082fe20007fde0ff */
[----:B------:R0:W-:Y:S01]  /*33f0*/  STL [R1+0x28c], R216 ;  /* 0x00028cd801007387 */ /* 0x0001e20000100800 */
[----:B------:R-:W-:Y:S01]  /*3400*/  IMAD R45, R0, 0xe, RZ ;  /* 0x0000000e002d7824 */ /* 0x000fe200078e02ff */
[----:B--2---:R-:W-:-:S02]  /*3410*/  IADD3 R217, P5, R59, R5, RZ ;  /* 0x000000053bd97210 */ /* 0x004fc40007fbe0ff */
[----:B------:R1:W-:Y:S01]  /*3420*/  STL [R1+0x294], R218 ;  /* 0x000294da01007387 */ /* 0x0003e20000100800 */
[C---:B------:R-:W-:Y:S02]  /*3430*/  IMAD R43, R0.reuse, 0xf, RZ ;  /* 0x0000000f002b7824 */ /* 0x040fe400078e02ff */
[C---:B------:R-:W-:Y:S01]  /*3440*/  IMAD.SHL.U32 R41, R0.reuse, 0x10, RZ ;  /* 0x0000001000297824 */ /* 0x040fe200078e00ff */
[----:B------:R2:W-:Y:S01]  /*3450*/  STL [R1+0x29c], R217 ;  /* 0x00029cd901007387 */ /* 0x0005e20000100800 */
[C---:B------:R-:W-:Y:S01]  /*3460*/  IMAD R39, R0.reuse, 0x11, RZ ;  /* 0x0000001100277824 */ /* 0x040fe200078e02ff */
[-C--:B0-----:R-:W-:Y:S01]  /*3470*/  LEA.HI.X.SX32 R216, R69, R6.reuse, 0x1, P3 ;  /* 0x0000000645d87211 */ /* 0x081fe200018f0eff */
[C---:B------:R-:W-:Y:S02]  /*3480*/  IMAD R37, R0.reuse, 0x12, RZ ;  /* 0x0000001200257824 */ /* 0x040fe400078e02ff */
[C---:B------:R-:W-:Y:S01]  /*3490*/  IMAD R35, R0.reuse, 0x13, RZ ;  /* 0x0000001300237824 */ /* 0x040fe200078e02ff */
[----:B-1----:R-:W-:Y:S01]  /*34a0*/  IADD3 R218, P3, R57, R5, RZ ;  /* 0x0000000539da7210 */ /* 0x002fe20007f7e0ff */
[----:B------:R0:W-:Y:S01]  /*34b0*/  STL [R1+0x270], R216 ;  /* 0x000270d801007387 */ /* 0x0001e20000100800 */
[----:B------:R-:W-:Y:S01]  /*34c0*/  IMAD R33, R0, 0x14, RZ ;  /* 0x0000001400217824 */ /* 0x000fe200078e02ff */
[----:B--2---:R-:W-:-:S02]  /*34d0*/  LEA.HI.X.SX32 R217, R67, R6, 0x1, P2 ;  /* 0x0000000643d97211 */ /* 0x004fc400010f0eff */
        /* <DEDUP_REMOVED lines=8> */
[----:B-1----:R-:W-:Y:S01]  /*3560*/  LEA.HI.X.SX32 R218, R65, R6, 0x1, P1 ;  /* 0x0000000641da7211 */ /* 0x002fe200008f0eff */
[----:B------:R0:W-:Y:S01]  /*3570*/  STL [R1+0x2ac], R216 ;  /* 0x0002acd801007387 */ /* 0x0001e20000100800 */
[----:B------:R-:W-:Y:S01]  /*3580*/  IMAD R21, R0, 0x1a, RZ ;  /* 0x0000001a00157824 */ /* 0x000fe200078e02ff */
[----:B--2---:R-:W-:-:S02]  /*3590*/  IADD3 R217, P1, R53, R5, RZ ;  /* 0x0000000535d97210 */ /* 0x004fc40007f3e0ff */
[----:B------:R1:W-:Y:S01]  /*35a0*/  STL [R1+0x280], R218 ;  /* 0x000280da01007387 */ /* 0x0003e20000100800 */
[C---:B------:R-:W-:Y:S02]  /*35b0*/  IMAD R19, R0.reuse, 0x1b, RZ ;  /* 0x0000001b00137824 */ /* 0x040fe400078e02ff */
[C---:B------:R-:W-:Y:S01]  /*35c0*/  IMAD R17, R0.reuse, 0x1c, RZ ;  /* 0x0000001c00117824 */ /* 0x040fe200078e02ff */
[----:B------:R2:W-:Y:S01]  /*35d0*/  STL [R1+0x2b4], R217 ;  /* 0x0002b4d901007387 */ /* 0x0005e20000100800 */
[C---:B------:R-:W-:Y:S01]  /*35e0*/  IMAD R15, R0.reuse, 0x1d, RZ ;  /* 0x0000001d000f7824 */ /* 0x040fe200078e02ff */
[-C--:B0-----:R-:W-:Y:S01]  /*35f0*/  LEA.HI.X.SX32 R216, R63, R6.reuse, 0x1, P4 ;  /* 0x000000063fd87211 */ /* 0x081fe200020f0eff */
[C---:B------:R-:W-:Y:S02]  /*3600*/  IMAD R13, R0.reuse, 0x1e, RZ ;  /* 0x0000001e000d7824 */ /* 0x040fe400078e02ff */
[C---:B------:R-:W-:Y:S01]  /*3610*/  IMAD R11, R0.reuse, 0x1f, RZ ;  /* 0x0000001f000b7824 */ /* 0x040fe200078e02ff */
[----:B-1----:R-:W-:Y:S01]  /*3620*/  IADD3 R218, P4, R51, R5, RZ ;  /* 0x0000000533da7210 */ /* 0x002fe20007f9e0ff */
[----:B------:R0:W-:Y:S01]  /*3630*/  STL [R1+0x288], R216 ;  /* 0x000288d801007387 */ /* 0x0001e20000100800 */
[----:B------:R-:W-:Y:S01]  /*3640*/  IMAD.SHL.U32 R12, R0, 0x20, RZ ;  /* 0x00000020000c7824 */ /* 0x000fe200078e00ff */
        /* <DEDUP_REMOVED lines=62> */
[----:B------:R-:W-:-:S03]  /*3a30*/  IMAD R72, R0, 0x3f, RZ ;  /* 0x0000003f00487824 */ /* 0x000fc600078e02ff */
[----:B------:R2:W-:Y:S01]  /*3a40*/  STL [R1+0x2fc], R217 ;  /* 0x0002fcd901007387 */ /* 0x0005e20000100800 */
[----:B0-----:R-:W-:Y:S02]  /*3a50*/  LEA.HI.X.SX32 R216, R45, R6, 0x1, P3 ;  /* 0x000000062dd87211 */ /* 0x001fe400018f0eff */
[----:B-1----:R-:W-:-:S03]  /*3a60*/  IADD3 R218, P3, R33, R5, RZ ;  /* 0x0000000521da7210 */ /* 0x002fc60007f7e0ff */
[----:B------:R0:W-:Y:S01]  /*3a70*/  STL [R1+0x2d0], R216 ;  /* 0x0002d0d801007387 */ /* 0x0001e20000100800 */
[----:B--2---:R-:W-:-:S03]  /*3a80*/  LEA.HI.X.SX32 R217, R43, R6, 0x1, P2 ;  /* 0x000000062bd97211 */ /* 0x004fc600010f0eff */
[----:B------:R1:W-:Y:S04]  /*3a90*/  STL [R1+0x304], R218 ;  /* 0x000304da01007387 */ /* 0x0003e80000100800 */
[----:B------:R2:W-:Y:S01]  /*3aa0*/  STL [R1+0x2d8], R217 ;  /* 0x0002d8d901007387 */ /* 0x0005e20000100800 */
[----:B0-----:R-:W-:Y:S02]  /*3ab0*/  IADD3 R216, P2, R31, R5, RZ ;  /* 0x000000051fd87210 */ /* 0x001fe40007f5e0ff */
[----:B-1----:R-:W-:-:S03]  /*3ac0*/  LEA.HI.X.SX32 R218, R41, R6, 0x1, P1 ;  /* 0x0000000629da7211 */ /* 0x002fc600008f0eff */
[----:B------:R0:W-:Y:S01]  /*3ad0*/  STL [R1+0x30c], R216 ;  /* 0x00030cd801007387 */ /* 0x0001e20000100800 */
[----:B--2---:R-:W-:-:S03]  /*3ae0*/  IADD3 R217, P1, R29, R5, RZ ;  /* 0x000000051dd97210 */ /* 0x004fc60007f3e0ff */
[----:B------:R1:W-:Y:S04]  /*3af0*/  STL [R1+0x2e0], R218 ;  /* 0x0002e0da01007387 */ /* 0x0003e80000100800 */
        /* <DEDUP_REMOVED lines=11> */
[----:B------:R1:W-:Y:S01]  /*3bb0*/  STL [R1+0x2f8], R218 ;  /* 0x0002f8da01007387 */ /* 0x0003e20000100800 */
[----:B------:R-:W-:-:S03]  /*3bc0*/  LEA.HI.X.SX32 R23, R23, R6, 0x1, P5 ;  /* 0x0000000617177211 */ /* 0x000fc600028f0eff */
        /* <DEDUP_REMOVED lines=18> */
[----:B------:R-:W-:Y:S04]  /*3cf0*/  STL [R1+0x34c], R218 ;  /* 0x00034cda01007387 */ /* 0x000fe80000100800 */
[----:B------:R1:W-:Y:S01]  /*3d00*/  STL [R1+0x320], R217 ;  /* 0x000320d901007387 */ /* 0x0003e20000100800 */
[----:B0-----:R-:W-:-:S05]  /*3d10*/  IADD3 R216, P6, R13, R5, RZ ;  /* 0x000000050dd87210 */ /* 0x001fca0007fde0ff */
[----:B------:R0:W-:Y:S01]  /*3d20*/  STL [R1+0x354], R216 ;  /* 0x000354d801007387 */ /* 0x0001e20000100800 */
[----:B-1----:R-:W-:-:S03]  /*3d30*/  IADD3 R217, P5, R11, R5, RZ ;  /* 0x000000050bd97210 */ /* 0x002fc60007fbe0ff */
[----:B------:R1:W-:Y:S01]  /*3d40*/  STL [R1+0x328], R23 ;  /* 0x0003281701007387 */ /* 0x0003e20000100800 */
[----:B------:R-:W-:-:S03]  /*3d50*/  LEA.HI.X.SX32 R11, R11, R6, 0x1, P5 ;  /* 0x000000060b0b7211 */ /* 0x000fc600028f0eff */
[----:B------:R-:W-:Y:S01]  /*3d60*/  STL [R1+0x35c], R217 ;  /* 0x00035cd901007387 */ /* 0x000fe20000100800 */
[-C--:B0-----:R-:W-:Y:S02]  /*3d70*/  LEA.HI.X.SX32 R216, R21, R6.reuse, 0x1, P3 ;  /* 0x0000000615d87211 */ /* 0x081fe400018f0eff */
[----:B------:R-:W-:Y:S02]  /*3d80*/  LEA.HI.X.SX32 R21, R19, R6, 0x1, P2 ;  /* 0x0000000613157211 */ /* 0x000fe400010f0eff */
[-C--:B-1----:R-:W-:Y:S01]  /*3d90*/  IADD3 R23, P3, R12, R5.reuse, RZ ;  /* 0x000000050c177210 */ /* 0x082fe20007f7e0ff */
[----:B------:R-:W-:Y:S01]  /*3da0*/  STL [R1+0x330], R216 ;  /* 0x000330d801007387 */ /* 0x000fe20000100800 */
[----:B------:R-:W-:-:S03]  /*3db0*/  IADD3 R19, P2, R14, R5, RZ ;  /* 0x000000050e137210 */ /* 0x000fc60007f5e0ff */
[----:B------:R-:W-:Y:S04]  /*3dc0*/  STL [R1+0x364], R23 ;  /* 0x0003641701007387 */ /* 0x000fe80000100800 */
[----:B------:R0:W-:Y:S04]  /*3dd0*/  STL [R1+0x338], R21 ;  /* 0x0003381501007387 */ /* 0x0001e80000100800 */
[----:B------:R1:W-:Y:S04]  /*3de0*/  STL [R1+0x36c], R19 ;  /* 0x00036c1301007387 */ /* 0x0003e80000100800 */
[----:B------:R2:W-:Y:S01]  /*3df0*/  STL [R1+0x340], R17 ;  /* 0x0003401101007387 */ /* 0x0005e20000100800 */
[----:B0-----:R-:W-:-:S02]  /*3e00*/  IADD3 R21, P1, R16, R5, RZ ;  /* 0x0000000510157210 */ /* 0x001fc40007f3e0ff */
[----:B-1----:R-:W-:-:S03]  /*3e10*/  LEA.HI.X.SX32 R19, R15, R6, 0x1, P4 ;  /* 0x000000060f137211 */ /* 0x002fc600020f0eff */
[----:B------:R-:W-:Y:S01]  /*3e20*/  STL [R1+0x374], R21 ;  /* 0x0003741501007387 */ /* 0x000fe20000100800 */
[----:B------:R-:W-:Y:S02]  /*3e30*/  LEA.HI.X.SX32 R15, R13, R6, 0x1, P6 ;  /* 0x000000060d0f7211 */ /* 0x000fe400030f0eff */
[-C--:B--2---:R-:W-:Y:S01]  /*3e40*/  IADD3 R17, P4, R18, R5.reuse, RZ ;  /* 0x0000000512117210 */ /* 0x084fe20007f9e0ff */
        /* <DEDUP_REMOVED lines=11> */
[----:B------:R0:W-:Y:S04]  /*3f00*/  STL [R1+0x360], R13 ;  /* 0x0003600d01007387 */ /* 0x0001e80000100800 */
[----:B------:R1:W-:Y:S04]  /*3f10*/  STL [R1+0x394], R11 ;  /* 0x0003940b01007387 */ /* 0x0003e80000100800 */
[----:B------:R2:W-:Y:S01]  /*3f20*/  STL [R1+0x368], R12 ;  /* 0x0003680c01007387 */ /* 0x0005e20000100800 */
[----:B0-----:R-:W-:-:S02]  /*3f30*/  IADD3 R13, P2, R26, R5, RZ ;  /* 0x000000051a0d7210 */ /* 0x001fc40007f5e0ff */
        /* <DEDUP_REMOVED lines=98> */
[-C--:B------:R-:W-:Y:S02]  /*4560*/  LEA.HI.X.SX32 R0, R0, R6.reuse, 0x1, P2 ;  /* 0x0000000600007211 */ /* 0x080fe400010f0eff */
[----:B--2---:R-:W-:Y:S01]  /*4570*/  IADD3 R12, P1, R72, R5, RZ ;  /* 0x00000005480c7210 */ /* 0x004fe20007f3e0ff */
[----:B------:R1:W-:Y:S04]  /*4580*/  STL [R1+0x43c], R11 ;  /* 0x00043c0b01007387 */ /* 0x0003e80000100800 */
[----:B------:R2:W-:Y:S01]  /*4590*/  STL [R1+0x468], R12 ;  /* 0x0004680c01007387 */ /* 0x0005e20000100800 */
[-C--:B0-----:R-:W-:Y:S02]  /*45a0*/  LEA.HI.X.SX32 R13, R68, R6.reuse, 0x1, P6 ;  /* 0x00000006440d7211 */ /* 0x081fe400030f0eff */
[----:B-1----:R-:W-:-:S02]  /*45b0*/  LEA.HI.X.SX32 R11, R66, R6, 0x1, P4 ;  /* 0x00000006420b7211 */ /* 0x002fc400020f0eff */
[----:B--2---:R-:W-:-:S03]  /*45c0*/  LEA.HI.X.SX32 R12, R70, R6, 0x1, P5 ;  /* 0x00000006460c7211 */ /* 0x004fc600028f0eff */
[----:B------:R0:W-:Y:S04]  /*45d0*/  STL [R1+0x444], R11 ;  /* 0x0004440b01007387 */ /* 0x0001e80000100800 */
[----:B------:R-:W-:Y:S04]  /*45e0*/  STL [R1+0x44c], R13 ;  /* 0x00044c0d01007387 */ /* 0x000fe80000100800 */
[----:B------:R-:W-:Y:S01]  /*45f0*/  STL [R1+0x454], R12 ;  /* 0x0004540c01007387 */ /* 0x000fe20000100800 */
[----:B0-----:R-:W-:-:S05]  /*4600*/  LEA.HI.X.SX32 R11, R71, R6, 0x1, P3 ;  /* 0x00000006470b7211 */ /* 0x001fca00018f0eff */
[----:B------:R-:W-:Y:S04]  /*4610*/  STL [R1+0x45c], R11 ;  /* 0x00045c0b01007387 */ /* 0x000fe80000100800 */
[----:B------:R0:W-:Y:S02]  /*4620*/  STL [R1+0x268], R0 ;  /* 0x0002680001007387 */ /* 0x0001e40000100800 */
[----:B0-----:R-:W-:-:S05]  /*4630*/  LEA.HI.X.SX32 R0, R72, R6, 0x1, P1 ;  /* 0x0000000648007211 */ /* 0x001fca00008f0eff */
[----:B------:R0:W-:Y:S02]  /*4640*/  STL [R1+0x464], R0 ;  /* 0x0004640001007387 */ /* 0x0001e40000100800 */
.L_x_1:
[----:B------:R-:W2:Y:S01]  /*4650*/  LDL R23, [R1+0x8c] ;  /* 0x00008c0001177983 */ /* 0x000ea20000100800 */
[----:B0-----:R-:W-:-:S03]  /*4660*/  LOP3.LUT R0, R0, 0xffdfffff, RZ, 0xc0, !PT ;  /* 0xffdfffff00007812 */ /* 0x001fc600078ec0ff */
[----:B------:R-:W3:Y:S04]  /*4670*/  LDL R22, [R1+0x94] ;  /* 0x0000940001167983 */ /* 0x000ee80000100800 */
[----:B------:R-:W4:Y:S04]  /*4680*/  LDL R16, [R1+0x9c] ;  /* 0x00009c0001107983 */ /* 0x000f280000100800 */
[----:B------:R-:W4:Y:S04]  /*4690*/  LDL R15, [R1+0xa4] ;  /* 0x0000a400010f7983 */ /* 0x000f280000100800 */
[----:B------:R-:W4:Y:S04]  /*46a0*/  LDL R14, [R1+0xac] ;  /* 0x0000ac00010e7983 */ /* 0x000f280000100800 */
[----:B------:R-:W4:Y:S04]  /*46b0*/  LDL R13, [R1+0xb4] ;  /* 0x0000b400010d7983 */ /* 0x000f280000100800 */
[----:B------:R-:W4:Y:S01]  /*46c0*/  LDL R11, [R1+0x88] ;  /* 0x00008800010b7983 */ /* 0x000f220000100800 */
[----:B------:R-:W-:-:S02]  /*46d0*/  @P0 LOP3.LUT R0, R0, 0x200000, RZ, 0xfc, !PT ;  /* 0x0020000000000812 */ /* 0x000fc400078efcff */
[----:B------:R-:W-:Y:S01]  /*46e0*/  SHF.R.S32.HI R12, RZ, 0x1f, R2 ;  /* 0x0000001fff0c7819 */ /* 0x000fe20000011402 */
[----:B------:R-:W-:Y:S04]  /*46f0*/  STL [R1+0x4fc], R17 ;  /* 0x0004fc1101007387 */ /* 0x000fe80000100800 */
        /* <DEDUP_REMOVED lines=10> */
[----:B------:R0:W-:Y:S04]  /*47a0*/  STL [R1+0x500], R0 ;  /* 0x0005000001007387 */ /* 0x0001e80000100800 */
[----:B------:R-:W4:Y:S04]  /*47b0*/  LDL R220, [R1+0xa0] ;  /* 0x0000a00001dc7983 */ /* 0x000f280000100800 */
[----:B------:R-:W4:Y:S04]  /*47c0*/  LDL R219, [R1+0xd4] ;  /* 0x0000d40001db7983 */ /* 0x000f280000100800 */
[----:B0-----:R-:W4:Y:S04]  /*47d0*/  LDL R0, [R1+0xd0] ;  /* 0x0000d00001007983 */ /* 0x001f280000100800 */
[----:B------:R-:W4:Y:S04]  /*47e0*/  LDL R222, [R1+0x98] ;  /* 0x0000980001de7983 */ /* 0x000f280000100800 */
        /* <DEDUP_REMOVED lines=18> */
[----:B------:R-:W4:Y:S01]  /*4910*/  LDL R226, [R1+0x234] ;  /* 0x0002340001e27983 */ /* 0x000f220000100800 */
[----:B--2---:R-:W-:-:S03]  /*4920*/  IADD3 R148, P2, R2, R23, RZ ;  /* 0x0000001702947210 */ /* 0x004fc60007f5e0ff */
[----:B------:R-:W2:Y:S01]  /*4930*/  LDL R23, [R1+0xe4] ;  /* 0x0000e40001177983 */ /* 0x000ea20000100800 */
[----:B---3--:R-:W-:-:S03]  /*4940*/  IADD3 R146, P4, R2, R22, RZ ;  /* 0x0000001602927210 */ /* 0x008fc60007f9e0ff */
[----:B------:R-:W3:Y:S01]  /*4950*/  LDL R22, [R1+0xb8] ;  /* 0x0000b80001167983 */ /* 0x000ee20000100800 */
[----:B----4-:R-:W-:-:S03]  /*4960*/  IADD3 R144, P5, R2, R16, RZ ;  /* 0x0000001002907210 */ /* 0x010fc60007fbe0ff */
[----:B------:R-:W4:Y:S01]  /*4970*/  LDL R16, [R1+0x104] ;  /* 0x0001040001107983 */ /* 0x000f220000100800 */
[----:B------:R-:W-:-:S03]  /*4980*/  IADD3 R142, P6, R2, R15, RZ ;  /* 0x0000000f028e7210 */ /* 0x000fc60007fde0ff */
[----:B------:R-:W3:Y:S02]  /*4990*/  LDL R15, [R1+0xd8] ;  /* 0x0000d800010f7983 */ /* 0x000ee40000100800 */
[----:B------:R-:W-:Y:S01]  /*49a0*/  IMAD.X R143, R12, 0x1, R220, P6 ;  /* 0x000000010c8f7824 */ /* 0x000fe200030e06dc */
[----:B------:R-:W-:Y:S01]  /*49b0*/  IADD3 R140, P1, R2, R14, RZ ;  /* 0x0000000e028c7210 */ /* 0x000fe20007f3e0ff */
[----:B------:R-:W-:Y:S01]  /*49c0*/  IMAD.X R149, R12, 0x1, R11, P2 ;  /* 0x000000010c957824 */ /* 0x000fe200010e060b */
[C---:B------:R-:W-:Y:S01]  /*49d0*/  IADD3 R138, P3, R2.reuse, R13, RZ ;  /* 0x0000000d028a7210 */ /* 0x040fe20007f7e0ff */
[----:B------:R-:W4:Y:S01]  /*49e0*/  LDL R11, [R1+0x11c] ;  /* 0x00011c00010b7983 */ /* 0x000f220000100800 */
[----:B------:R-:W-:-:S03]  /*49f0*/  IADD3 R130, P6, R2, R219, RZ ;  /* 0x000000db02827210 */ /* 0x000fc60007fde0ff */
[----:B------:R-:W4:Y:S02]  /*4a00*/  LDL R13, [R1+0xe8] ;  /* 0x0000e800010d7983 */ /* 0x000f240000100800 */
[C---:B------:R-:W-:Y:S02]  /*4a10*/  IMAD.X R131, R12.reuse, 0x1, R0, P6 ;  /* 0x000000010c837824 */ /* 0x040fe400030e0600 */
[----:B------:R-:W4:Y:S01]  /*4a20*/  LDL R0, [R1+0x12c] ;  /* 0x00012c0001007983 */ /* 0x000f220000100800 */
[----:B------:R-:W-:Y:S01]  /*4a30*/  IMAD.X R145, R12, 0x1, R222, P5 ;  /* 0x000000010c917824 */ /* 0x000fe200028e06de */
[----:B------:R-:W-:Y:S02]  /*4a40*/  IADD3 R132, P5, R2, R221, RZ ;  /* 0x000000dd02847210 */ /* 0x000fe40007fbe0ff */
[----:B------:R-:W4:Y:S01]  /*4a50*/  LDL R220, [R1+0x14c] ;  /* 0x00014c0001dc7983 */ /* 0x000f220000100800 */
[----:B------:R-:W-:-:S03]  /*4a60*/  IMAD.X R141, R12, 0x1, R218, P1 ;  /* 0x000000010c8d7824 */ /* 0x000fc600008e06da */
[----:B------:R-:W4:Y:S01]  /*4a70*/  LDL R221, [R1+0x118] ;  /* 0x0001180001dd7983 */ /* 0x000f220000100800 */
[----:B------:R-:W-:-:S03]  /*4a80*/  IADD3 R128, P1, R2, R217, RZ ;  /* 0x000000d902807210 */ /* 0x000fc60007f3e0ff */
[----:B------:R-:W4:Y:S01]  /*4a90*/  LDL R14, [R1+0x114] ;  /* 0x00011400010e7983 */ /* 0x000f220000100800 */
[----:B------:R-:W-:-:S03]  /*4aa0*/  IMAD.X R139, R12, 0x1, R216, P3 ;  /* 0x000000010c8b7824 */ /* 0x000fc600018e06d8 */
[----:B------:R-:W4:Y:S01]  /*4ab0*/  LDL R217, [R1+0x128] ;  /* 0x0001280001d97983 */ /* 0x000f220000100800 */
[----:B------:R-:W-:-:S03]  /*4ac0*/  IMAD.X R133, R12, 0x1, R18, P5 ;  /* 0x000000010c857824 */ /* 0x000fc600028e0612 */
[----:B------:R-:W4:Y:S01]  /*4ad0*/  LDL R216, [R1+0x15c] ;  /* 0x00015c0001d87983 */ /* 0x000f220000100800 */
[----:B------:R-:W-:-:S03]  /*4ae0*/  IADD3 R122, P5, R2, R17, RZ ;  /* 0x00000011027a7210 */ /* 0x000fc60007fbe0ff */
[----:B------:R-:W4:Y:S04]  /*4af0*/  LDL R222, [R1+0x144] ;  /* 0x0001440001de7983 */ /* 0x000f280000100800 */
[----:B------:R-:W4:Y:S04]  /*4b00*/  LDL R17, [R1+0x148] ;  /* 0x0001480001117983 */ /* 0x000f280000100800 */
[----:B------:R-:W4:Y:S01]  /*4b10*/  LDL R219, [R1+0x120] ;  /* 0x0001200001db7983 */ /* 0x000f220000100800 */
[----:B------:R-:W-:-:S03]  /*4b20*/  IMAD.X R123, R12, 0x1, R4, P5 ;  /* 0x000000010c7b7824 */ /* 0x000fc600028e0604 */
[----:B------:R-:W4:Y:S04]  /*4b30*/  LDL R18, [R1+0x174] ;  /* 0x0001740001127983 */ /* 0x000f280000100800 */
[----:B------:R-:W4:Y:S01]  /*4b40*/  LDL R4, [R1+0x17c] ;  /* 0x00017c0001047983 */ /* 0x000f220000100800 */
[----:B------:R-:W-:-:S03]  /*4b50*/  IADD3 R136, P2, R2, R225, RZ ;  /* 0x000000e102887210 */ /* 0x000fc60007f5e0ff */
[----:B------:R-:W4:Y:S01]  /*4b60*/  LDL R218, [R1+0x154] ;  /* 0x0001540001da7983 */ /* 0x000f220000100800 */
[----:B------:R-:W-:-:S03]  /*4b70*/  IMAD.X R147, R12, 0x1, R224, P4 ;  /* 0x000000010c937824 */ /* 0x000fc600020e06e0 */
[----:B------:R-:W4:Y:S01]  /*4b80*/  LDL R225, [R1+0x108] ;  /* 0x0001080001e17983 */ /* 0x000f220000100800 */
[----:B--2---:R-:W-:-:S03]  /*4b90*/  IADD3 R126, P3, R2, R23, RZ ;  /* 0x00000017027e7210 */ /* 0x004fc60007f7e0ff */
[----:B------:R-:W2:Y:S02]  /*4ba0*/  LDL R224, [R1+0x13c] ;  /* 0x00013c0001e07983 */ /* 0x000ea40000100800 */
[C---:B------:R-:W-:Y:S01]  /*4bb0*/  IMAD.X R127, R12.reuse, 0x1, R7, P3 ;  /* 0x000000010c7f7824 */ /* 0x040fe200018e0607 */
[----:B------:R-:W-:Y:S01]  /*4bc0*/  USHF.R.S32.HI UR7, URZ, 0x1f, UR4 ;  /* 0x0000001f3f077899 */ /* 0x000fe20008011404 */
[----:B------:R-:W2:Y:S01]  /*4bd0*/  LDL R7, [R1+0x134] ;  /* 0x0001340001077983 */ /* 0x000ea20000100800 */
[----:B---3--:R-:W-:Y:S01]  /*4be0*/  IMAD.X R129, R12, 0x1, R15, P1 ;  /* 0x000000010c817824 */ /* 0x008fe200008e060f */
[C---:B------:R-:W-:Y:S02]  /*4bf0*/  IADD3 R118, P1, R2.reuse, R8, RZ ;  /* 0x0000000802767210 */ /* 0x040fe40007f3e0ff */
[----:B----4-:R-:W-:Y:S01]  /*4c00*/  IADD3 R110, P5, R2, R0, RZ ;  /* 0x00000000026e7210 */ /* 0x010fe20007fbe0ff */
[----:B------:R-:W3:Y:S04]  /*4c10*/  LDL R8, [R1+0x100] ;  /* 0x0001000001087983 */ /* 0x000ee80000100800 */
[----:B------:R-:W4:Y:S01]  /*4c20*/  LDL R0, [R1+0x158] ;  /* 0x0001580001007983 */ /* 0x000f220000100800 */
[----:B------:R-:W-:Y:S01]  /*4c30*/  IMAD.X R137, R12, 0x1, R22, P2 ;  /* 0x000000010c897824 */ /* 0x000fe200010e0616 */
[----:B------:R-:W-:-:S02]  /*4c40*/  IADD3 R250, P2, R2, R21, RZ ;  /* 0x0000001502fa7210 */ /* 0x000fc40007f5e0ff */
[----:B------:R-:W-:Y:S01]  /*4c50*/  IADD3 R134, P4, R2, R223, RZ ;  /* 0x000000df02867210 */ /* 0x000fe20007f9e0ff */
[----:B------:R-:W4:Y:S02]  /*4c60*/  LDL R23, [R1+0x130] ;  /* 0x0001300001177983 */ /* 0x000f240000100800 */
[----:B------:R-:W-:Y:S02]  /*4c70*/  IMAD.X R251, R12, 0x1, R13, P2 ;  /* 0x000000010cfb7824 */ /* 0x000fe400010e060d */
[----:B------:R-:W4:Y:S01]  /*4c80*/  LDL R223, [R1+0x110] ;  /* 0x0001100001df7983 */ /* 0x000f220000100800 */
[----:B------:R-:W-:Y:S01]  /*4c90*/  IADD3 R114, P2, R2, R11, RZ ;  /* 0x0000000b02727210 */ /* 0x000fe20007f5e0ff */
[----:B------:R-:W-:Y:S01]  /*4ca0*/  IMAD.X R135, R12, 0x1, R20, P4 ;  /* 0x000000010c877824 */ /* 0x000fe200020e0614 */
[C---:B------:R-:W-:Y:S02]  /*4cb0*/  IADD3 R124, P4, R2.reuse, R19, RZ ;  /* 0x00000013027c7210 */ /* 0x040fe40007f9e0ff */
[----:B------:R-:W-:Y:S01]  /*4cc0*/  IADD3 R120, P6, R2, R16, RZ ;  /* 0x0000001002787210 */ /* 0x000fe20007fde0ff */
[----:B------:R-:W4:Y:S01]  /*4cd0*/  LDL R19, [R1+0x140] ;  /* 0x0001400001137983 */ /* 0x000f220000100800 */
[----:B------:R-:W-:Y:S01]  /*4ce0*/  IMAD.X R115, R12, 0x1, R221, P2 ;  /* 0x000000010c737824 */ /* 0x000fe200010e06dd */
[----:B------:R-:W-:Y:S01]  /*4cf0*/  IADD3 R102, P2, R2, R220, RZ ;  /* 0x000000dc02667210 */ /* 0x000fe20007f5e0ff */
[----:B------:R-:W-:Y:S01]  /*4d00*/  IMAD.X R111, R12, 0x1, R217, P5 ;  /* 0x000000010c6f7824 */ /* 0x000fe200028e06d9 */
[----:B------:R-:W-:Y:S01]  /*4d10*/  IADD3 R28, P5, R2, R216, RZ ;  /* 0x000000d8021c7210 */ /* 0x000fe20007fbe0ff */
[----:B------:R-:W-:Y:S01]  /*4d20*/  IMAD.X R125, R12, 0x1, R10, P4 ;  /* 0x000000010c7d7824 */ /* 0x000fe200020e060a */
[----:B------:R-:W-:Y:S01]  /*4d30*/  IADD3 R112, P4, R2, R9, RZ ;  /* 0x0000000902707210 */ /* 0x000fe20007f9e0ff */
[----:B------:R-:W4:Y:S01]  /*4d40*/  LDL R16, [R1+0x150] ;  /* 0x0001500001107983 */ /* 0x000f220000100800 */
[----:B------:R-:W-:-:S03]  /*4d50*/  IMAD.X R103, R12, 0x1, R17, P2 ;  /* 0x000000010c677824 */ /* 0x000fc600010e0611 */
[----:B------:R-:W4:Y:S04]  /*4d60*/  LDL R9, [R1+0x170] ;  /* 0x0001700001097983 */ /* 0x000f280000100800 */
[----:B------:R-:W4:Y:S04]  /*4d70*/  LDL R15, [R1+0x184] ;  /* 0x00018400010f7983 */ /* 0x000f280000100800 */
[----:B------:R-:W4:Y:S01]  /*4d80*/  LDL R22, [R1+0x164] ;  /* 0x0001640001167983 */ /* 0x000f220000100800 */
[----:B------:R-:W-:-:S03]  /*4d90*/  IADD3 R92, P2, R2, R4, RZ ;  /* 0x00000004025c7210 */ /* 0x000fc60007f5e0ff */
[----:B------:R-:W4:Y:S01]  /*4da0*/  LDL R4, [R1+0x178] ;  /* 0x0001780001047983 */ /* 0x000f220000100800 */
[----:B------:R-:W-:-:S03]  /*4db0*/  IADD3 R116, P3, R2, R14, RZ ;  /* 0x0000000e02747210 */ /* 0x000fc60007f7e0ff */
        /* <DEDUP_REMOVED lines=9> */
[----:B------:R-:W-:-:S03]  /*4e50*/  IMAD.X R119, R12, 0x1, R225, P1 ;  /* 0x000000010c777824 */ /* 0x000fc600008e06e1 */
[----:B------:R-:W4:Y:S04]  /*4e60*/  LDL R221, [R1+0x1c4] ;  /* 0x0001c40001dd7983 */ /* 0x000f280000100800 */
[----:B------:R-:W4:Y:S04]  /*4e70*/  LDG.E.U8 R250, desc[UR20][R250.64] ;  /* 0x00000014fafa7981 */ /* 0x000f28000c1e1100 */
[----:B------:R-:W4:Y:S04]  /*4e80*/  LDG.E.U8 R248, desc[UR20][R110.64] ;  /* 0x000000146ef87981 */ /* 0x000f28000c1e1100 */
[----:B------:R-:W4:Y:S04]  /*4e90*/  LDG.E.U8 R150, desc[UR20][R122.64] ;  /* 0x000000147a967981 */ /* 0x000f28000c1e1100 */
[----:B------:R-:W4:Y:S01]  /*4ea0*/  LDG.E.U8 R151, desc[UR20][R128.64] ;  /* 0x0000001480977981 */ /* 0x000f22000c1e1100 */
[----:B---3--:R-:W-:Y:S01]  /*4eb0*/  IMAD.X R121, R12, 0x1, R8, P6 ;  /* 0x000000010c797824 */ /* 0x008fe200030e0608 */
[----:B--2---:R-:W-:-:S02]  /*4ec0*/  IADD3 R108, P6, R2, R7, RZ ;  /* 0x00000007026c7210 */ /* 0x004fc40007fde0ff */
[----:B------:R-:W2:Y:S01]  /*4ed0*/  LDL R8, [R1+0x18c] ;  /* 0x00018c0001087983 */ /* 0x000ea20000100800 */
[----:B----4-:R-:W-:-:S03]  /*4ee0*/  IMAD.X R29, R12, 0x1, R0, P5 ;  /* 0x000000010c1d7824 */ /* 0x010fc600028e0600 */
[----:B------:R-:W3:Y:S04]  /*4ef0*/  LDL R7, [R1+0x1a4] ;  /* 0x0001a40001077983 */ /* 0x000ee80000100800 */
[----:B------:R-:W4:Y:S01]  /*4f00*/  LDL R0, [R1+0x1ac] ;  /* 0x0001ac0001007983 */ /* 0x000f220000100800 */
[----:B------:R-:W-:Y:S01]  /*4f10*/  IMAD.X R117, R12, 0x1, R223, P3 ;  /* 0x000000010c757824 */ /* 0x000fe200018e06df */
[----:B------:R-:W-:Y:S01]  /*4f20*/  IADD3 R104, P3, R2, R222, RZ ;  /* 0x000000de02687210 */ /* 0x000fe20007f7e0ff */
[----:B------:R-:W-:Y:S01]  /*4f30*/  IMAD.X R113, R12, 0x1, R219, P4 ;  /* 0x000000010c717824 */ /* 0x000fe200020e06db */
[----:B------:R-:W-:Y:S01]  /*4f40*/  IADD3 R100, P4, R2, R218, RZ ;  /* 0x000000da02647210 */ /* 0x000fe20007f9e0ff */
[----:B------:R-:W4:Y:S02]  /*4f50*/  LDL R219, [R1+0x1cc] ;  /* 0x0001cc0001db7983 */ /* 0x000f240000100800 */
[----:B------:R-:W-:Y:S01]  /*4f60*/  IMAD.X R105, R12, 0x1, R19, P3 ;  /* 0x000000010c697824 */ /* 0x000fe200018e0613 */
[----:B------:R-:W-:Y:S01]  /*4f70*/  IADD3 R94, P3, R2, R18, RZ ;  /* 0x00000012025e7210 */ /* 0x000fe20007f7e0ff */
[----:B------:R-:W4:Y:S01]  /*4f80*/  LDL R218, [R1+0x1a0] ;  /* 0x0001a00001da7983 */ /* 0x000f220000100800 */
[----:B------:R-:W-:-:S03]  /*4f90*/  IMAD.X R109, R12, 0x1, R23, P6 ;  /* 0x000000010c6d7824 */ /* 0x000fc600030e0617 */
[----:B------:R-:W4:Y:S01]  /*4fa0*/  LDL R23, [R1+0x1dc] ;  /* 0x0001dc0001177983 */ /* 0x000f220000100800 */
[----:B------:R-:W-:-:S03]  /*4fb0*/  IMAD.X R101, R12, 0x1, R16, P4 ;  /* 0x000000010c657824 */ /* 0x000fc600020e0610 */
[----:B------:R-:W4:Y:S01]  /*4fc0*/  LDL R17, [R1+0x1f4] ;  /* 0x0001f40001117983 */ /* 0x000f220000100800 */
[----:B------:R-:W-:-:S03]  /*4fd0*/  IMAD.X R95, R12, 0x1, R9, P3 ;  /* 0x000000010c5f7824 */ /* 0x000fc600018e0609 */
[----:B------:R-:W4:Y:S01]  /*4fe0*/  LDG.E.U8 R237, desc[UR20][R124.64] ;  /* 0x000000147ced7981 */ /* 0x000f22000c1e1100 */
[----:B------:R-:W-:-:S03]  /*4ff0*/  IADD3 R90, P4, R2, R15, RZ ;  /* 0x0000000f025a7210 */ /* 0x000fc60007f9e0ff */
[----:B------:R-:W4:Y:S04]  /*5000*/  LDL R15, [R1+0x1d0] ;  /* 0x0001d000010f7983 */ /* 0x000f280000100800 */
[----:B------:R-:W4:Y:S01]  /*5010*/  LDG.E.U8 R247, desc[UR20][R102.64] ;  /* 0x0000001466f77981 */ /* 0x000f22000c1e1100 */
[----:B------:R-:W-:-:S03]  /*5020*/  IMAD.X R93, R12, 0x1, R4, P2 ;  /* 0x000000010c5d7824 */ /* 0x000fc600010e0604 */
        /* <DEDUP_REMOVED lines=11> */
[----:B------:R-:W4:Y:S04]  /*50e0*/  LDG.E.U8 R29, desc[UR20][R28.64] ;  /* 0x000000141c1d7981 */ /* 0x000f28000c1e1100 */
[----:B------:R-:W4:Y:S04]  /*50f0*/  LDG.E.U8 R233, desc[UR20][R94.64] ;  /* 0x000000145ee97981 */ /* 0x000f28000c1e1100 */
[----:B------:R-:W4:Y:S04]  /*5100*/  LDG.E.U8 R234, desc[UR20][R100.64] ;  /* 0x0000001464ea7981 */ /* 0x000f28000c1e1100 */
[----:B------:R-:W4:Y:S04]  /*5110*/  LDG.E.U8 R235, desc[UR20][R108.64] ;  /* 0x000000146ceb7981 */ /* 0x000f28000c1e1100 */
[----:B------:R-:W4:Y:S04]  /*5120*/  LDG.E.U8 R236, desc[UR20][R116.64] ;  /* 0x0000001474ec7981 */ /* 0x000f28000c1e1100 */
[----:B------:R-:W4:Y:S01]  /*5130*/  LDG.E.U8 R249, desc[UR20][R118.64] ;  /* 0x0000001476f97981 */ /* 0x000f22000c1e1100 */
[----:B--2---:R-:W-:-:S02]  /*5140*/  IADD3 R88, P5, R2, R8, RZ ;  /* 0x0000000802587210 */ /* 0x004fc40007fbe0ff */
[C---:B---3--:R-:W-:Y:S01]  /*5150*/  IADD3 R84, P3, R2.reuse, R7, RZ ;  /* 0x0000000702547210 */ /* 0x048fe20007f7e0ff */
[----:B------:R-:W2:Y:S04]  /*5160*/  LDL R8, [R1+0x180] ;  /* 0x0001800001087983 */ /* 0x000ea80000100800 */
[----:B------:R-:W3:Y:S01]  /*5170*/  LDL R7, [R1+0x1c8] ;  /* 0x0001c80001077983 */ /* 0x000ee20000100800 */
[----:B----4-:R-:W-:-:S03]  /*5180*/  IADD3 R82, P2, R2, R0, RZ ;  /* 0x0000000002527210 */ /* 0x010fc60007f5e0ff */
[----:B------:R-:W4:Y:S01]  /*5190*/  LDL R0, [R1+0x1d8] ;  /* 0x0001d80001007983 */ /* 0x000f220000100800 */
[----:B------:R-:W-:-:S03]  /*51a0*/  IMAD.X R99, R12, 0x1, R14, P6 ;  /* 0x000000010c637824 */ /* 0x000fc600030e060e */
[----:B------:R-:W4:Y:S01]  /*51b0*/  LDL R14, [R1+0x20c] ;  /* 0x00020c00010e7983 */ /* 0x000f220000100800 */
[----:B------:R-:W-:Y:S01]  /*51c0*/  IMAD.X R107, R12, 0x1, R21, P1 ;  /* 0x000000010c6b7824 */ /* 0x000fe200008e0615 */
[----:B------:R-:W-:Y:S02]  /*51d0*/  IADD3 R96, P1, R2, R20, RZ ;  /* 0x0000001402607210 */ /* 0x000fe40007f3e0ff */
[----:B------:R-:W4:Y:S03]  /*51e0*/  LDL R20, [R1+0x1b8] ;  /* 0x0001b80001147983 */ /* 0x000f260000100800 */
[----:B------:R-:W-:Y:S01]  /*51f0*/  IMAD.X R97, R12, 0x1, R11, P1 ;  /* 0x000000010c617824 */ /* 0x000fe200008e060b */
[----:B------:R-:W-:Y:S01]  /*5200*/  IADD3 R26, P1, R2, R10, RZ ;  /* 0x0000000a021a7210 */ /* 0x000fe20007f3e0ff */
[----:B------:R-:W4:Y:S04]  /*5210*/  LDL R22, [R1+0x1b0] ;  /* 0x0001b00001167983 */ /* 0x000f280000100800 */
[----:B------:R-:W4:Y:S01]  /*5220*/  LDL R10, [R1+0x1e8] ;  /* 0x0001e800010a7983 */ /* 0x000f220000100800 */
[----:B------:R-:W-:-:S03]  /*5230*/  IMAD.X R27, R12, 0x1, R220, P1 ;  /* 0x000000010c1b7824 */ /* 0x000fc600008e06dc */
[----:B------:R-:W4:Y:S01]  /*5240*/  LDL R21, [R1+0x1e4] ;  /* 0x0001e40001157983 */ /* 0x000f220000100800 */
[----:B------:R-:W-:Y:S01]  /*5250*/  IADD3 R86, P6, R2, R13, RZ ;  /* 0x0000000d02567210 */ /* 0x000fe20007fde0ff */
[----:B------:R-:W-:Y:S01]  /*5260*/  IMAD.X R85, R12, 0x1, R218, P3 ;  /* 0x000000010c557824 */ /* 0x000fe200018e06da */
[C---:B------:R-:W-:Y:S01]  /*5270*/  IADD3 R74, P1, R2.reuse, R219, RZ ;  /* 0x000000db024a7210 */ /* 0x040fe20007f3e0ff */
[----:B------:R-:W4:Y:S01]  /*5280*/  LDL R13, [R1+0x1e0] ;  /* 0x0001e000010d7983 */ /* 0x000f220000100800 */
[----:B------:R-:W-:Y:S01]  /*5290*/  IADD3 R72, P3, R2, R217, RZ ;  /* 0x000000d902487210 */ /* 0x000fe20007f7e0ff */
[----:B------:R-:W-:Y:S01]  /*52a0*/  IMAD.X R83, R12, 0x1, R216, P2 ;  /* 0x000000010c537824 */ /* 0x000fe200010e06d8 */
[----:B------:R-:W-:Y:S01]  /*52b0*/  IADD3 R70, P2, R2, R23, RZ ;  /* 0x0000001702467210 */ /* 0x000fe20007f5e0ff */
[----:B------:R-:W4:Y:S02]  /*52c0*/  LDL R11, [R1+0x214] ;  /* 0x00021400010b7983 */ /* 0x000f240000100800 */
[----:B------:R-:W-:Y:S01]  /*52d0*/  IMAD.X R73, R12, 0x1, R15, P3 ;  /* 0x000000010c497824 */ /* 0x000fe200018e060f */
[----:B------:R-:W-:Y:S01]  /*52e0*/  IADD3 R62, P3, R2, R4, RZ ;  /* 0x00000004023e7210 */ /* 0x000fe20007f7e0ff */
[----:B------:R-:W4:Y:S04]  /*52f0*/  LDL R219, [R1+0x220] ;  /* 0x0002200001db7983 */ /* 0x000f280000100800 */
[----:B------:R-:W4:Y:S01]  /*5300*/  LDL R4, [R1+0x1f8] ;  /* 0x0001f80001047983 */ /* 0x000f220000100800 */
[----:B------:R-:W-:-:S02]  /*5310*/  IMAD.X R89, R12, 0x1, R224, P5 ;  /* 0x000000010c597824 */ /* 0x000fc400028e06e0 */
[----:B------:R-:W-:Y:S01]  /*5320*/  IMAD.X R87, R12, 0x1, R222, P6 ;  /* 0x000000010c577824 */ /* 0x000fe200030e06de */
[----:B------:R-:W-:Y:S01]  /*5330*/  IADD3 R76, P6, R2, R221, RZ ;  /* 0x000000dd024c7210 */ /* 0x000fe20007fde0ff */
[----:B------:R-:W4:Y:S04]  /*5340*/  LDL R222, [R1+0x244] ;  /* 0x0002440001de7983 */ /* 0x000f280000100800 */
[----:B------:R-:W4:Y:S01]  /*5350*/  LDG.E.U8 R28, desc[UR20][R92.64] ;  /* 0x000000145c1c7981 */ /* 0x000f22000c1e1100 */
[----:B--2---:R-:W-:-:S03]  /*5360*/  IMAD.X R91, R12, 0x1, R8, P4 ;  /* 0x000000010c5b7824 */ /* 0x004fc600020e0608 */
[----:B------:R-:W2:Y:S01]  /*5370*/  LDL R218, [R1+0x254] ;  /* 0x0002540001da7983 */ /* 0x000ea20000100800 */
[----:B---3--:R-:W-:-:S03]  /*5380*/  IMAD.X R75, R12, 0x1, R7, P1 ;  /* 0x000000010c4b7824 */ /* 0x008fc600008e0607 */
[----:B------:R-:W3:Y:S04]  /*5390*/  LDL R8, [R1+0x1f0] ;  /* 0x0001f00001087983 */ /* 0x000ee80000100800 */
[----:B------:R-:W2:Y:S01]  /*53a0*/  LDL R7, [R1+0x224] ;  /* 0x0002240001077983 */ /* 0x000ea20000100800 */
[----:B----4-:R-:W-:-:S03]  /*53b0*/  IMAD.X R71, R12, 0x1, R0, P2 ;  /* 0x000000010c477824 */ /* 0x010fc600010e0600 */
[----:B------:R-:W4:Y:S01]  /*53c0*/  LDL R0, [R1+0x22c] ;  /* 0x00022c0001007983 */ /* 0x000f220000100800 */
[----:B------:R-:W-:-:S03]  /*53d0*/  IADD3 R78, P5, R2, R223, RZ ;  /* 0x000000df024e7210 */ /* 0x000fc60007fbe0ff */
[----:B------:R-:W2:Y:S01]  /*53e0*/  LDL R223, [R1+0x210] ;  /* 0x0002100001df7983 */ /* 0x000ea20000100800 */
[----:B------:R-:W-:Y:S01]  /*53f0*/  IMAD.X R77, R12, 0x1, R18, P6 ;  /* 0x000000010c4d7824 */ /* 0x000fe200030e0612 */
[C---:B------:R-:W-:Y:S02]  /*5400*/  IADD3 R64, P6, R2.reuse, R17, RZ ;  /* 0x0000001102407210 */ /* 0x040fe40007fde0ff */
[----:B------:R-:W-:Y:S01]  /*5410*/  IADD3 R60, P2, R2, R14, RZ ;  /* 0x0000000e023c7210 */ /* 0x000fe20007f5e0ff */
[----:B------:R-:W2:Y:S04]  /*5420*/  LDL R17, [R1+0x240] ;  /* 0x0002400001117983 */ /* 0x000ea80000100800 */
[----:B------:R-:W2:Y:S01]  /*5430*/  LDL R14, [R1+0x478] ;  /* 0x00047800010e7983 */ /* 0x000ea20000100800 */
[----:B------:R-:W-:Y:S01]  /*5440*/  IMAD.X R79, R12, 0x1, R20, P5 ;  /* 0x000000010c4f7824 */ /* 0x000fe200028e0614 */
[----:B------:R-:W-:-:S02]  /*5450*/  IADD3 R66, P5, R2, R19, RZ ;  /* 0x0000001302427210 */ /* 0x000fc40007fbe0ff */
[----:B------:R-:W-:Y:S01]  /*5460*/  IADD3 R80, P4, R2, R225, RZ ;  /* 0x000000e102507210 */ /* 0x000fe20007f9e0ff */
[----:B------:R-:W2:Y:S02]  /*5470*/  LDL R221, [R1+0x218] ;  /* 0x0002180001dd7983 */ /* 0x000ea40000100800 */
[----:B------:R-:W-:Y:S01]  /*5480*/  IMAD.X R67, R12, 0x1, R10, P5 ;  /* 0x000000010c437824 */ /* 0x000fe200028e060a */
[----:B------:R-:W-:Y:S01]  /*5490*/  IADD3 R56, P5, R2, R9, RZ ;  /* 0x0000000902387210 */ /* 0x000fe20007fbe0ff */
[----:B------:R-:W-:Y:S01]  /*54a0*/  IMAD.X R81, R12, 0x1, R22, P4 ;  /* 0x000000010c517824 */ /* 0x000fe200020e0616 */
[----:B------:R-:W2:Y:S01]  /*54b0*/  LDL R9, [R1+0x250] ;  /* 0x0002500001097983 */ /* 0x000ea20000100800 */
[----:B------:R-:W-:-:S03]  /*54c0*/  IADD3 R68, P4, R2, R21, RZ ;  /* 0x0000001502447210 */ /* 0x000fc60007f9e0ff */
[----:B------:R-:W2:Y:S04]  /*54d0*/  LDL R217, [R1+0x228] ;  /* 0x0002280001d97983 */ /* 0x000ea80000100800 */
[----:B------:R-:W2:Y:S01]  /*54e0*/  LDL R220, [R1+0x24c] ;  /* 0x00024c0001dc7983 */ /* 0x000ea20000100800 */
[----:B------:R-:W-:-:S03]  /*54f0*/  IMAD.X R69, R12, 0x1, R13, P4 ;  /* 0x000000010c457824 */ /* 0x000fc600020e060d */
[----:B------:R-:W2:Y:S01]  /*5500*/  LDL R216, [R1+0x25c] ;  /* 0x00025c0001d87983 */ /* 0x000ea20000100800 */
[----:B------:R-:W-:-:S03]  /*5510*/  IADD3 R22, P1, R2, R16, RZ ;  /* 0x0000001002167210 */ /* 0x000fc60007f3e0ff */
[----:B------:R-:W2:Y:S01]  /*5520*/  LDL R225, [R1+0x208] ;  /* 0x0002080001e17983 */ /* 0x000ea20000100800 */
[----:B------:R-:W-:-:S03]  /*5530*/  IADD3 R58, P4, R2, R11, RZ ;  /* 0x0000000b023a7210 */ /* 0x000fc60007f9e0ff */
[----:B------:R-:W2:Y:S04]  /*5540*/  LDL R224, [R1+0x23c] ;  /* 0x00023c0001e07983 */ /* 0x000ea80000100800 */
[----:B------:R-:W2:Y:S04]  /*5550*/  LDL R16, [R1+0x248] ;  /* 0x0002480001107983 */ /* 0x000ea80000100800 */
[----:B------:R-:W2:Y:S04]  /*5560*/  LDL R11, [R1+0x258] ;  /* 0x00025800010b7983 */ /* 0x000ea80000100800 */
[----:B------:R-:W2:Y:S01]  /*5570*/  LDL R15, [R1+0x480] ;  /* 0x00048000010f7983 */ /* 0x000ea20000100800 */
[----:B------:R-:W-:-:S03]  /*5580*/  IMAD.X R23, R12, 0x1, R4, P1 ;  /* 0x000000010c177824 */ /* 0x000fc600008e0604 */
[----:B------:R-:W2:Y:S04]  /*5590*/  LDL R13, [R1+0x488] ;  /* 0x00048800010d7983 */ /* 0x000ea80000100800 */
[----:B------:R-:W2:Y:S04]  /*55a0*/  LDL R21, [R1+0x230] ;  /* 0x0002300001157983 */ /* 0x000ea80000100800 */
[----:B------:R-:W2:Y:S04]  /*55b0*/  LDL R19, [R1+0x238] ;  /* 0x0002380001137983 */ /* 0x000ea80000100800 */
[----:B------:R-:W2:Y:S04]  /*55c0*/  LDL R20, [R1+0x264] ;  /* 0x0002640001147983 */ /* 0x000ea80000100800 */
[----:B------:R-:W2:Y:S04]  /*55d0*/  LDL R18, [R1+0x470] ;  /* 0x0004700001127983 */ /* 0x000ea80000100800 */
[----:B------:R-:W2:Y:S04]  /*55e0*/  LDL R4, [R1+0x47c] ;  /* 0x00047c0001047983 */ /* 0x000ea80000100800 */
[----:B------:R-:W2:Y:S01]  /*55f0*/  LDL R10, [R1+0x260] ;  /* 0x00026000010a7983 */ /* 0x000ea20000100800 */
[----:B------:R-:W-:-:S03]  /*5600*/  IMAD.X R63, R12, 0x1, R227, P3 ;  /* 0x000000010c3f7824 */ /* 0x000fc600018e06e3 */
        /* <DEDUP_REMOVED lines=9> */
[----:B---3--:R-:W-:Y:S01]  /*56a0*/  IMAD.X R65, R12, 0x1, R8, P6 ;  /* 0x000000010c417824 */ /* 0x008fe200030e0608 */
[----:B----4-:R-:W-:-:S02]  /*56b0*/  IADD3 R52, P1, R2, R0, RZ ;  /* 0x0000000002347210 */ /* 0x010fc40007f3e0ff */
[----:B------:R-:W3:Y:S01]  /*56c0*/  LDL R8, [R1+0x46c] ;  /* 0x00046c0001087983 */ /* 0x000ee20000100800 */
[----:B--2---:R-:W-:-:S03]  /*56d0*/  IADD3 R54, P6, R2, R7, RZ ;  /* 0x0000000702367210 */ /* 0x004fc60007fde0ff */
[----:B------:R-:W2:Y:S04]  /*56e0*/  LDL R7, [R1+0x474] ;  /* 0x0004740001077983 */ /* 0x000ea80000100800 */
[----:B------:R-:W4:Y:S01]  /*56f0*/  LDL R0, [R1+0x484] ;  /* 0x0004840001007983 */ /* 0x000f220000100800 */
[----:B------:R-:W-:Y:S01]  /*5700*/  IMAD.X R59, R12, 0x1, R223, P4 ;  /* 0x000000010c3b7824 */ /* 0x000fe200020e06df */
[----:B------:R-:W-:Y:S01]  /*5710*/  IADD3 R46, P4, R2, R222, RZ ;  /* 0x000000de022e7210 */ /* 0x000fe20007f9e0ff */
[----:B------:R-:W-:Y:S01]  /*5720*/  IMAD.X R55, R12, 0x1, R219, P6 ;  /* 0x000000010c377824 */ /* 0x000fe200030e06db */
[----:B------:R-:W-:Y:S01]  /*5730*/  IADD3 R50, P3, R2, R226, RZ ;  /* 0x000000e202327210 */ /* 0x000fe20007f7e0ff */
[----:B------:R0:W4:Y:S02]  /*5740*/  LDG.E.U8 R23, desc[UR20][R22.64] ;  /* 0x0000001416177981 */ /* 0x000124000c1e1100 */
[----:B------:R-:W-:Y:S01]  /*5750*/  IMAD.X R47, R12, 0x1, R17, P4 ;  /* 0x000000010c2f7824 */ /* 0x000fe200020e0611 */
[----:B------:R-:W-:Y:S01]  /*5760*/  IADD3 R34, P4, R2, R14, RZ ;  /* 0x0000000e02227210 */ /* 0x000fe20007f9e0ff */
[----:B------:R-:W-:Y:S01]  /*5770*/  IMAD.X R57, R12, 0x1, R221, P5 ;  /* 0x000000010c397824 */ /* 0x000fe200028e06dd */
[----:B------:R-:W1:Y:S01]  /*5780*/  S2R R14, SR_TID.X ;  /* 0x00000000000e7919 */ /* 0x000e620000002100 */
[----:B------:R-:W-:Y:S01]  /*5790*/  IADD3 R42, P6, R2, R218, RZ ;  /* 0x000000da022a7210 */ /* 0x000fe20007fde0ff */
[----:B------:R-:W4:Y:S04]  /*57a0*/  LDG.E.U8 R26, desc[UR20][R78.64] ;  /* 0x000000144e1a7981 */ /* 0x000f28000c1e1100 */
[----:B------:R-:W-:-:S02]  /*57b0*/  IMAD.X R43, R12, 0x1, R9, P6 ;  /* 0x000000010c2b7824 */ /* 0x000fc400030e0609 */
[C---:B------:R-:W-:Y:S02]  /*57c0*/  IMAD.X R53, R12.reuse, 0x1, R217, P1 ;  /* 0x000000010c357824 */ /* 0x040fe400008e06d9 */
[----:B------:R-:W-:Y:S01]  /*57d0*/  IMAD.X R61, R12, 0x1, R225, P2 ;  /* 0x000000010c3d7824 */ /* 0x000fe200010e06e1 */
[C---:B------:R-:W-:Y:S01]  /*57e0*/  IADD3 R44, P5, R2.reuse, R220, RZ ;  /* 0x000000dc022c7210 */ /* 0x040fe20007fbe0ff */
[----:B------:R0:W-:Y:S01]  /*57f0*/  STL [R1+0x4a0], R2 ;  /* 0x0004a00201007387 */ /* 0x0001e20000100800 */
[C---:B------:R-:W-:Y:S02]  /*5800*/  IADD3 R40, P1, R2.reuse, R216, RZ ;  /* 0x000000d802287210 */ /* 0x040fe40007f3e0ff */
[----:B------:R-:W-:Y:S01]  /*5810*/  IADD3 R48, P2, R2, R224, RZ ;  /* 0x000000e002307210 */ /* 0x000fe20007f5e0ff */
[----:B------:R-:W4:Y:S04]  /*5820*/  LDG.E.U8 R17, desc[UR20][R144.64] ;  /* 0x0000001490117981 */ /* 0x000f28000c1e1100 */
[----:B------:R-:W4:Y:S01]  /*5830*/  LDG.E.U8 R228, desc[UR20][R58.64] ;  /* 0x000000143ae47981 */ /* 0x000f22000c1e1100 */
[----:B-1----:R-:W-:-:S02]  /*5840*/  IMAD.SHL.U32 R9, R14, 0x2, RZ ;  /* 0x000000020e097824 */ /* 0x002fc400078e00ff */
[C---:B------:R-:W-:Y:S01]  /*5850*/  IMAD.X R45, R12.reuse, 0x1, R16, P5 ;  /* 0x000000010c2d7824 */ /* 0x040fe200028e0610 */
[----:B------:R-:W4:Y:S02]  /*5860*/  LDG.E.U8 R217, desc[UR20][R56.64] ;  /* 0x0000001438d97981 */ /* 0x000f24000c1e1100 */
[----:B------:R-:W-:Y:S01]  /*5870*/  LOP3.LUT R9, R9, 0x6, RZ, 0xc0, !PT ;  /* 0x0000000609097812 */ /* 0x000fe200078ec0ff */
[----:B------:R-:W-:Y:S01]  /*5880*/  IMAD.X R41, R12, 0x1, R11, P1 ;  /* 0x000000010c297824 */ /* 0x000fe200008e060b */
[C---:B------:R-:W-:Y:S01]  /*5890*/  IADD3 R32, P5, R2.reuse, R15, RZ ;  /* 0x0000000f02207210 */ /* 0x040fe20007fbe0ff */
[----:B------:R-:W4:Y:S01]  /*58a0*/  LDG.E.U8 R241, desc[UR20][R60.64] ;  /* 0x000000143cf17981 */ /* 0x000f22000c1e1100 */
[----:B------:R-:W-:Y:S02]  /*58b0*/  IADD3 R11, P1, R9, UR5, RZ ;  /* 0x00000005090b7c10 */ /* 0x000fe4000ff3e0ff */
[----:B------:R-:W-:Y:S01]  /*58c0*/  IADD3 R30, P6, R2, R13, RZ ;  /* 0x0000000d021e7210 */ /* 0x000fe20007fde0ff */
[C---:B------:R-:W-:Y:S01]  /*58d0*/  IMAD.X R51, R12.reuse, 0x1, R21, P3 ;  /* 0x000000010c337824 */ /* 0x040fe200018e0615 */
[----:B------:R-:W4:Y:S01]  /*58e0*/  LDG.E.U8 R229, desc[UR20][R64.64] ;  /* 0x0000001440e57981 */ /* 0x000f22000c1e1100 */
[----:B------:R-:W-:-:S03]  /*58f0*/  IMAD.X R49, R12, 0x1, R19, P2 ;  /* 0x000000010c317824 */ /* 0x000fc600010e0613 */
[----:B------:R-:W4:Y:S01]  /*5900*/  LDG.E.U8 R21, desc[UR20][R68.64] ;  /* 0x0000001444157981 */ /* 0x000f22000c1e1100 */
[----:B------:R-:W-:Y:S01]  /*5910*/  IMAD.X R16, RZ, RZ, UR6, P1 ;  /* 0x00000006ff107e24 */ /* 0x000fe200088e06ff */
[C---:B------:R-:W-:Y:S02]  /*5920*/  IADD3 R38, P3, R2.reuse, R20, RZ ;  /* 0x0000001402267210 */ /* 0x040fe40007f7e0ff */
[----:B------:R-:W4:Y:S01]  /*5930*/  LDG.E.U8 R221, desc[UR20][R62.64] ;  /* 0x000000143edd7981 */ /* 0x000f22000c1e1100 */
[----:B------:R-:W-:-:S03]  /*5940*/  IADD3 R36, P2, R2, R18, RZ ;  /* 0x0000001202247210 */ /* 0x000fc60007f5e0ff */
[----:B------:R-:W4:Y:S01]  /*5950*/  LDG.E.U8 R226, desc[UR20][R42.64] ;  /* 0x000000142ae27981 */ /* 0x000f22000c1e1100 */
[C---:B------:R-:W-:Y:S01]  /*5960*/  IMAD.X R33, R12.reuse, 0x1, R4, P5 ;  /* 0x000000010c217824 */ /* 0x040fe200028e0604 */
[C---:B------:R-:W-:Y:S02]  /*5970*/  IADD3 RZ, P5, R11.reuse, 0x69, RZ ;  /* 0x000000690bff7810 */ /* 0x040fe40007fbe0ff */
[----:B------:R-:W4:Y:S01]  /*5980*/  LDG.E.U8 R18, desc[UR20][R146.64] ;  /* 0x0000001492127981 */ /* 0x000f22000c1e1100 */
[----:B------:R-:W-:Y:S01]  /*5990*/  IADD3 RZ, P1, R11, 0x71, RZ ;  /* 0x000000710bff7810 */ /* 0x000fe20007f3e0ff */
[----:B------:R-:W-:Y:S02]  /*59a0*/  IMAD.X R39, R12, 0x1, R10, P3 ;  /* 0x000000010c277824 */ /* 0x000fe400018e060a */
[----:B------:R-:W4:Y:S02]  /*59b0*/  LDG.E.U8 R4, desc[UR20][R126.64] ;  /* 0x000000147e047981 */ /* 0x000f24000c1e1100 */
[----:B------:R-:W-:-:S02]  /*59c0*/  IMAD.X R13, RZ, RZ, R16, P1 ;  /* 0x000000ffff0d7224 */ /* 0x000fc400008e0610 */
[----:B0-----:R-:W4:Y:S04]  /*59d0*/  LDG.E.U8 R2, desc[UR20][R112.64] ;  /* 0x0000001470027981 */ /* 0x001f28000c1e1100 */
[----:B------:R-:W4:Y:S04]  /*59e0*/  LDG.E.U8 R239, desc[UR20][R44.64] ;  /* 0x000000142cef7981 */ /* 0x000f28000c1e1100 */
[----:B------:R-:W4:Y:S04]  /*59f0*/  LDG.E.U8 R227, desc[UR20][R50.64] ;  /* 0x0000001432e37981 */ /* 0x000f28000c1e1100 */
[----:B------:R-:W4:Y:S01]  /*5a00*/  LDG.E.U8 R240, desc[UR20][R52.64] ;  /* 0x0000001434f07981 */ /* 0x000f22000c1e1100 */
[C---:B--2---:R-:W-:Y:S01]  /*5a10*/  IMAD.X R35, R12.reuse, 0x1, R7, P4 ;  /* 0x000000010c237824 */ /* 0x044fe200020e0607 */
[----:B------:R-:W-:Y:S01]  /*5a20*/  IADD3 RZ, P4, R11, 0x68, RZ ;  /* 0x000000680bff7810 */ /* 0x000fe20007f9e0ff */
[----:B---3--:R-:W-:-:S02]  /*5a30*/  IMAD.X R37, R12, 0x1, R8, P2 ;  /* 0x000000010c257824 */ /* 0x008fc400010e0608 */
[----:B----4-:R-:W-:Y:S01]  /*5a40*/  IMAD.X R31, R12, 0x1, R0, P6 ;  /* 0x000000010c1f7824 */ /* 0x010fe200030e0600 */
[C---:B------:R-:W-:Y:S01]  /*5a50*/  IADD3 RZ, P6, R11.reuse, 0x70, RZ ;  /* 0x000000700bff7810 */ /* 0x040fe20007fde0ff */
[--C-:B------:R-:W-:Y:S01]  /*5a60*/  IMAD.X R12, RZ, RZ, R16.reuse, P4 ;  /* 0x000000ffff0c7224 */ /* 0x100fe200020e0610 */
[C---:B------:R-:W-:Y:S01]  /*5a70*/  IADD3 RZ, P2, R11.reuse, 0x78, RZ ;  /* 0x000000780bff7810 */ /* 0x040fe20007f5e0ff */
[----:B------:R-:W2:Y:S01]  /*5a80*/  LDG.E.U8 R10, desc[UR20][R134.64] ;  /* 0x00000014860a7981 */ /* 0x000ea2000c1e1100 */
[----:B------:R-:W-:Y:S01]  /*5a90*/  IADD3 RZ, P4, R11, 0x79, RZ ;  /* 0x000000790bff7810 */ /* 0x000fe20007f9e0ff */
[--C-:B------:R-:W-:Y:S02]  /*5aa0*/  IMAD.X R11, RZ, RZ, R16.reuse, P5 ;  /* 0x000000ffff0b7224 */ /* 0x100fe400028e0610 */
[--C-:B------:R-:W-:Y:S01]  /*5ab0*/  IMAD.X R14, RZ, RZ, R16.reuse, P6 ;  /* 0x000000ffff0e7224 */ /* 0x100fe200030e0610 */
[----:B------:R0:W-:Y:S01]  /*5ac0*/  STL [R1+0x4c4], R12 ;  /* 0x0004c40c01007387 */ /* 0x0001e20000100800 */
[----:B------:R-:W-:Y:S01]  /*5ad0*/  LOP3.LUT R8, R3, 0x8, RZ, 0xfc, !PT ;  /* 0x0000000803087812 */ /* 0x000fe200078efcff */
[----:B------:R-:W-:-:S02]  /*5ae0*/  IMAD.X R15, RZ, RZ, R16, P2 ;  /* 0x000000ffff0f7224 */ /* 0x000fc400010e0610 */
[----:B------:R-:W-:Y:S04]  /*5af0*/  STL [R1+0x4cc], R11 ;  /* 0x0004cc0b01007387 */ /* 0x000fe80000100800 */
[----:B------:R1:W-:Y:S04]  /*5b00*/  STL [R1+0x4d0], R14 ;  /* 0x0004d00e01007387 */ /* 0x0003e80000100800 */
[----:B------:R-:W-:Y:S04]  /*5b10*/  STL [R1+0x504], R3 ;  /* 0x0005040301007387 */ /* 0x000fe80000100800 */
[----:B------:R3:W-:Y:S04]  /*5b20*/  STL [R1+0x4d4], R13 ;  /* 0x0004d40d01007387 */ /* 0x0007e80000100800 */
[----:B------:R-:W-:Y:S04]  /*5b30*/  STL [R1+0x508], R8 ;  /* 0x0005080801007387 */ /* 0x000fe80000100800 */
[----:B------:R4:W-:Y:S01]  /*5b40*/  STL [R1+0x4d8], R15 ;  /* 0x0004d80f01007387 */ /* 0x0009e20000100800 */
[----:B------:R-:W-:-:S02]  /*5b50*/  IADD3 R24, P3, R9, UR5, RZ ;  /* 0x0000000509187c10 */ /* 0x000fc4000ff7e0ff */
[----:B0-----:R-:W-:Y:S01]  /*5b60*/  LOP3.LUT R12, R3, 0x48, RZ, 0xfc, !PT ;  /* 0x00000048030c7812 */ /* 0x001fe200078efcff */
[----:B-1----:R-:W2:Y:S04]  /*5b70*/  LDG.E.U8 R14, desc[UR20][R142.64] ;  /* 0x000000148e0e7981 */ /* 0x002ea8000c1e1100 */
[----:B---3--:R-:W3:Y:S04]  /*5b80*/  LDG.E.U8 R13, desc[UR20][R140.64] ;  /* 0x000000148c0d7981 */ /* 0x008ee8000c1e1100 */
[----:B----4-:R-:W4:Y:S01]  /*5b90*/  LDG.E.U8 R15, desc[UR20][R148.64] ;  /* 0x00000014940f7981 */ /* 0x010f22000c1e1100 */
[----:B------:R-:W-:-:S03]  /*5ba0*/  IADD3 R25, P5, R24, 0x40, RZ ;  /* 0x0000004018197810 */ /* 0x000fc60007fbe0ff */
[----:B------:R-:W-:Y:S01]  /*5bb0*/  STL [R1+0x50c], R12 ;  /* 0x00050c0c01007387 */ /* 0x000fe20000100800 */
[----:B------:R-:W-:-:S03]  /*5bc0*/  ISETP.GT.U32.AND P1, PT, R25, R8, PT ;  /* 0x000000081900720c */ /* 0x000fc60003f24070 */
[----:B------:R-:W-:Y:S04]  /*5bd0*/  STL [R1+0x4e8], R250 ;  /* 0x0004e8fa01007387 */ /* 0x000fe80000100800 */
[----:B------:R-:W-:Y:S04]  /*5be0*/  STL [R1+0x4ec], R237 ;  /* 0x0004eced01007387 */ /* 0x000fe80000100800 */
[----:B------:R-:W3:Y:S04]  /*5bf0*/  LDL R8, [R1+0x26c] ;  /* 0x00026c0001087983 */ /* 0x000ee80000100800 */
[----:B------:R-:W3:Y:S04]  /*5c00*/  LDL R216, [R1+0x274] ;  /* 0x0002740001d87983 */ /* 0x000ee80000100800 */
[----:B------:R-:W3:Y:S04]  /*5c10*/  LDG.E.U8 R11, desc[UR20][R136.64] ;  /* 0x00000014880b7981 */ /* 0x000ee8000c1e1100 */
[----:B------:R-:W3:Y:S04]  /*5c20*/  LDG.E.U8 R9, desc[UR20][R132.64] ;  /* 0x0000001484097981 */ /* 0x000ee8000c1e1100 */
[----:B------:R-:W3:Y:S04]  /*5c30*/  LDG.E.U8 R7, desc[UR20][R130.64] ;  /* 0x0000001482077981 */ /* 0x000ee8000c1e1100 */
[----:B------:R-:W3:Y:S01]  /*5c40*/  LDG.E.U8 R0, desc[UR20][R104.64] ;  /* 0x0000001468007981 */ /* 0x000ee2000c1e1100 */
[----:B------:R-:W-:-:S02]  /*5c50*/  IMAD.X R22, RZ, RZ, UR6, P3 ;  /* 0x00000006ff167e24 */ /* 0x000fc400098e06ff */
[----:B------:R-:W-:Y:S01]  /*5c60*/  IMAD.X R16, RZ, RZ, R16, P4 ;  /* 0x000000ffff107224 */ /* 0x000fe200020e0610 */
[----:B------:R-:W3:Y:S04]  /*5c70*/  LDG.E.U8 R148, desc[UR20][R106.64] ;  /* 0x000000146a947981 */ /* 0x000ee8000c1e1100 */
[----:B------:R-:W3:Y:S04]  /*5c80*/  LDG.E.U8 R149, desc[UR20][R114.64] ;  /* 0x0000001472957981 */ /* 0x000ee8000c1e1100 */
[----:B------:R-:W3:Y:S04]  /*5c90*/  LDG.E.U8 R220, desc[UR20][R34.64] ;  /* 0x0000001422dc7981 */ /* 0x000ee8000c1e1100 */
[----:B------:R-:W3:Y:S04]  /*5ca0*/  LDG.E.U8 R238, desc[UR20][R36.64] ;  /* 0x0000001424ee7981 */ /* 0x000ee8000c1e1100 */
[----:B----4-:R0:W-:Y:S04]  /*5cb0*/  STL [R1+0x1c], R15 ;  /* 0x00001c0f01007387 */ /* 0x0101e80000100800 */
[----:B0-----:R-:W4:Y:S01]  /*5cc0*/  LDG.E.U8 R15, desc[UR20][R98.64] ;  /* 0x00000014620f7981 */ /* 0x001f22000c1e1100 */
[----:B------:R-:W-:-:S03]  /*5cd0*/  ISETP.GT.U32.AND P2, PT, R25, R12, PT ;  /* 0x0000000c1900720c */ /* 0x000fc60003f44070 */
[----:B------:R-:W-:Y:S04]  /*5ce0*/  STL [R1+0x18], R18 ;  /* 0x0000181201007387 */ /* 0x000fe80000100800 */
[----:B------:R-:W3:Y:S01]  /*5cf0*/  LDG.E.U8 R12, desc[UR20][R138.64] ;  /* 0x000000148a0c7981 */ /* 0x000ee2000c1e1100 */
[----:B------:R-:W-:-:S03]  /*5d00*/  ISETP.GT.U32.AND P0, PT, R25, R3, PT ;  /* 0x000000031900720c */ /* 0x000fc60003f04070 */
[----:B------:R-:W3:Y:S01]  /*5d10*/  LDG.E.U8 R3, desc[UR20][R120.64] ;  /* 0x0000001478037981 */ /* 0x000ee2000c1e1100 */
[----:B-----5:R-:W-:Y:S01]  /*5d20*/  IADD3 R82, P4, R5, UR4, RZ ;  /* 0x0000000405527c10 */ /* 0x020fe2000ff9e0ff */
[----:B------:R-:W-:Y:S02]  /*5d30*/  IMAD.X R251, RZ, RZ, R22, P5 ;  /* 0x000000fffffb7224 */ /* 0x000fe400028e0616 */
[----:B----4-:R-:W-:Y:S04]  /*5d40*/  STL [R1+0x4e4], R15 ;  /* 0x0004e40f01007387 */ /* 0x010fe80000100800 */
[----:B------:R-:W-:Y:S04]  /*5d50*/  STL [R1+0x14], R17 ;  /* 0x0000141101007387 */ /* 0x000fe80000100800 */
[----:B--2---:R0:W-:Y:S04]  /*5d60*/  STL [R1+0x60], R14 ;  /* 0x0000600e01007387 */ /* 0x0041e80000100800 */
[----:B---3--:R1:W-:Y:S01]  /*5d70*/  STL [R1+0x10], R13 ;  /* 0x0000100d01007387 */ /* 0x0083e20000100800 */
[----:B------:R-:W-:-:S02]  /*5d80*/  IADD3 R86, P5, R216, UR4, RZ ;  /* 0x00000004d8567c10 */ /* 0x000fc4000ffbe0ff */
[----:B------:R-:W-:Y:S01]  /*5d90*/  IADD3.X R83, R6, UR7, RZ, P4, !PT ;  /* 0x0000000706537c10 */ /* 0x000fe2000a7fe4ff */
[----:B------:R-:W2:Y:S04]  /*5da0*/  LDG.E.U8 R25, desc[UR20][R70.64] ;  /* 0x0000001446197981 */ /* 0x000ea8000c1e1100 */
[----:B0-----:R0:W3:Y:S04]  /*5db0*/  LDG.E.U8 R14, desc[UR20][R84.64] ;  /* 0x00000014540e7981 */ /* 0x0010e8000c1e1100 */
[----:B-1----:R-:W4:Y:S04]  /*5dc0*/  LDG.E.U8 R13, desc[UR20][R90.64] ;  /* 0x000000145a0d7981 */ /* 0x002f28000c1e1100 */
[----:B------:R-:W-:Y:S04]  /*5dd0*/  STL [R1+0xc], R12 ;  /* 0x00000c0c01007387 */ /* 0x000fe80000100800 */
[----:B------:R1:W-:Y:S01]  /*5de0*/  STL [R1+0x8], R11 ;  /* 0x0000080b01007387 */ /* 0x0003e20000100800 */
[----:B0-----:R-:W-:-:S03]  /*5df0*/  IADD3 R84, P3, R8, UR4, RZ ;  /* 0x0000000408547c10 */ /* 0x001fc6000ff7e0ff */
[----:B------:R-:W2:Y:S04]  /*5e00*/  LDG.E.U8 R15, desc[UR20][R48.64] ;  /* 0x00000014300f7981 */ /* 0x000ea8000c1e1100 */
[----:B-1----:R0:W2:Y:S04]  /*5e10*/  LDG.E.U8 R11, desc[UR20][R76.64] ;  /* 0x000000144c0b7981 */ /* 0x0020a8000c1e1100 */
[----:B----4-:R-:W-:Y:S04]  /*5e20*/  STL [R1+0x4e0], R13 ;  /* 0x0004e00d01007387 */ /* 0x010fe80000100800 */
[----:B------:R-:W-:Y:S04]  /*5e30*/  STL [R1+0x5c], R10 ;  /* 0x00005c0a01007387 */ /* 0x000fe80000100800 */
[----:B------:R-:W-:Y:S04]  /*5e40*/  STL [R1+0x4], R9 ;  /* 0x0000040901007387 */ /* 0x000fe80000100800 */
[----:B------:R-:W-:Y:S04]  /*5e50*/  STL [R1], R7 ;  /* 0x0000000701007387 */ /* 0x000fe80000100800 */
[----:B------:R-:W-:Y:S04]  /*5e60*/  STL [R1+0x58], R4 ;  /* 0x0000580401007387 */ /* 0x000fe80000100800 */
[----:B---3--:R-:W-:Y:S04]  /*5e70*/  STL [R1+0x4dc], R14 ;  /* 0x0004dc0e01007387 */ /* 0x008fe80000100800 */
[----:B------:R1:W-:Y:S04]  /*5e80*/  STL [R1+0x54], R3 ;  /* 0x0000540301007387 */ /* 0x0003e80000100800 */
[----:B------:R-:W-:Y:S04]  /*5e90*/  STL [R1+0x50], R2 ;  /* 0x0000500201007387 */ /* 0x000fe80000100800 */
[----:B------:R3:W-:Y:S04]  /*5ea0*/  STL [R1+0x4c], R0 ;  /* 0x00004c0001007387 */ /* 0x0007e80000100800 */
[----:B-1----:R-:W4:Y:S04]  /*5eb0*/  LDL R3, [R1+0x268] ;  /* 0x0002680001037983 */ /* 0x002f280000100800 */
[----:B------:R-:W2:Y:S04]  /*5ec0*/  LDL R18, [R1+0x284] ;  /* 0x0002840001127983 */ /* 0x000ea80000100800 */
[----:B---3--:R-:W3:Y:S04]  /*5ed0*/  LDL R0, [R1+0x270] ;  /* 0x0002700001007983 */ /* 0x008ee80000100800 */
[----:B------:R-:W3:Y:S04]  /*5ee0*/  LDL R19, [R1+0x27c] ;  /* 0x00027c0001137983 */ /* 0x000ee80000100800 */
[----:B------:R-:W3:Y:S04]  /*5ef0*/  LDL R20, [R1+0x28c] ;  /* 0x00028c0001147983 */ /* 0x000ee80000100800 */
[----:B------:R-:W3:Y:S04]  /*5f00*/  LDL R17, [R1+0x278] ;  /* 0x0002780001117983 */ /* 0x000ee80000100800 */
[----:B------:R-:W3:Y:S04]  /*5f10*/  LDL R12, [R1+0x294] ;  /* 0x00029400010c7983 */ /* 0x000ee80000100800 */
[----:B------:R-:W3:Y:S04]  /*5f20*/  LDL R10, [R1+0x280] ;  /* 0x00028000010a7983 */ /* 0x000ee80000100800 */
[----:B------:R1:W-:Y:S04]  /*5f30*/  STL [R1+0x4a4], R5 ;  /* 0x0004a40501007387 */ /* 0x0003e80000100800 */
[----:B------:R-:W3:Y:S04]  /*5f40*/  LDL R8, [R1+0x29c] ;  /* 0x00029c0001087983 */ /* 0x000ee80000100800 */
[----:B------:R0:W-:Y:S04]  /*5f50*/  STL [R1+0x34], R217 ;  /* 0x000034d901007387 */ /* 0x0001e80000100800 */
[----:B------:R0:W-:Y:S04]  /*5f60*/  STL [R1+0x4a8], R6 ;  /* 0x0004a80601007387 */ /* 0x0001e80000100800 */
[----:B-1----:R-:W3:Y:S04]  /*5f70*/  LDL R5, [R1+0x288] ;  /* 0x0002880001057983 */ /* 0x002ee80000100800 */
[----:B------:R-:W3:Y:S04]  /*5f80*/  LDL R219, [R1+0x290] ;  /* 0x0002900001db7983 */ /* 0x000ee80000100800 */
[----:B0-----:R-:W3:Y:S04]  /*5f90*/  LDL R217, [R1+0x298] ;  /* 0x0002980001d97983 */ /* 0x001ee80000100800 */
[----:B------:R-:W3:Y:S04]  /*5fa0*/  LDL R218, [R1+0x2ac] ;  /* 0x0002ac0001da7983 */ /* 0x000ee80000100800 */
[----:B------:R-:W3:Y:S04]  /*5fb0*/  LDL R6, [R1+0x2a8] ;  /* 0x0002a80001067983 */ /* 0x000ee80000100800 */
[----:B------:R-:W3:Y:S04]  /*5fc0*/  LDL R216, [R1+0x2c4] ;  /* 0x0002c40001d87983 */ /* 0x000ee80000100800 */
[----:B------:R-:W3:Y:S04]  /*5fd0*/  LDL R223, [R1+0x390] ;  /* 0x0003900001df7983 */ /* 0x000ee80000100800 */
[----:B------:R-:W3:Y:S04]  /*5fe0*/  LDL R222, [R1+0x3ac] ;  /* 0x0003ac0001de7983 */ /* 0x000ee80000100800 */
[----:B------:R-:W3:Y:S04]  /*5ff0*/  LDL R252, [R1+0x3d0] ;  /* 0x0003d00001fc7983 */ /* 0x000ee80000100800 */
[----:B------:R-:W3:Y:S04]  /*6000*/  LDL R250, [R1+0x3f8] ;  /* 0x0003f80001fa7983 */ /* 0x000ee80000100800 */
[----:B------:R-:W3:Y:S04]  /*6010*/  LDL R237, [R1+0x3d8] ;  /* 0x0003d80001ed7983 */ /* 0x000ee80000100800 */
[----:B------:R0:W3:Y:S04]  /*6020*/  LDG.E.U8 R2, desc[UR20][R30.64] ;  /* 0x000000141e027981 */ /* 0x0000e8000c1e1100 */
[----:B------:R1:W3:Y:S04]  /*6030*/  LDG.E.U8 R14, desc[UR20][R32.64] ;  /* 0x00000014200e7981 */ /* 0x0002e8000c1e1100 */
[----:B------:R-:W3:Y:S04]  /*6040*/  LDG.E.U8 R13, desc[UR20][R40.64] ;  /* 0x00000014280d7981 */ /* 0x000ee8000c1e1100 */
[----:B------:R1:W3:Y:S04]  /*6050*/  LDG.E.U8 R4, desc[UR20][R38.64] ;  /* 0x0000001426047981 */ /* 0x0002e8000c1e1100 */
[----:B------:R1:W3:Y:S04]  /*6060*/  LDG.E.U8 R7, desc[UR20][R46.64] ;  /* 0x000000142e077981 */ /* 0x0002e8000c1e1100 */
[----:B------:R1:W3:Y:S01]  /*6070*/  LDG.E.U8 R9, desc[UR20][R54.64] ;  /* 0x0000001436097981 */ /* 0x0002e2000c1e1100 */
[----:B----4-:R-:W-:-:S03]  /*6080*/  IADD3.X R85, R3, UR7, RZ, P3, !PT ;  /* 0x0000000703557c10 */ /* 0x010fc60009ffe4ff */
[----:B------:R-:W4:Y:S01]  /*6090*/  LDL R3, [R1+0x2a4] ;  /* 0x0002a40001037983 */ /* 0x000f220000100800 */
[----:B--2---:R-:W-:-:S03]  /*60a0*/  IADD3 R90, P3, R18, UR4, RZ ;  /* 0x00000004125a7c10 */ /* 0x004fc6000ff7e0ff */
[----:B------:R-:W2:Y:S01]  /*60b0*/  LDL R18, [R1+0x2a0] ;  /* 0x0002a00001127983 */ /* 0x000ea20000100800 */
[----:B---3--:R-:W-:-:S03]  /*60c0*/  IADD3.X R87, R0, UR7, RZ, P5, !PT ;  /* 0x0000000700577c10 */ /* 0x008fc6000affe4ff */
[----:B------:R-:W3:Y:S01]  /*60d0*/  LDL R0, [R1+0x2bc] ;  /* 0x0002bc0001007983 */ /* 0x000ee20000100800 */
[----:B------:R-:W-:-:S03]  /*60e0*/  IADD3 R88, P4, R19, UR4, RZ ;  /* 0x0000000413587c10 */ /* 0x000fc6000ff9e0ff */
[----:B------:R-:W3:Y:S01]  /*60f0*/  LDL R19, [R1+0x2b4] ;  /* 0x0002b40001137983 */ /* 0x000ee20000100800 */
[----:B------:R-:W-:-:S03]  /*6100*/  IADD3 R92, P5, R20, UR4, RZ ;  /* 0x00000004145c7c10 */ /* 0x000fc6000ffbe0ff */
[----:B------:R-:W3:Y:S01]  /*6110*/  LDL R20, [R1+0x2b0] ;  /* 0x0002b00001147983 */ /* 0x000ee20000100800 */
[----:B------:R-:W-:-:S03]  /*6120*/  IADD3.X R89, R17, UR7, RZ, P4, !PT ;  /* 0x0000000711597c10 */ /* 0x000fc6000a7fe4ff */
[----:B------:R-:W3:Y:S01]  /*6130*/  LDL R17, [R1+0x2b8] ;  /* 0x0002b80001117983 */ /* 0x000ee20000100800 */
[----:B------:R-:W-:-:S03]  /*6140*/  IADD3.X R91, R10, UR7, RZ, P3, !PT ;  /* 0x000000070a5b7c10 */ /* 0x000fc60009ffe4ff */
[----:B------:R-:W3:Y:S01]  /*6150*/  LDL R10, [R1+0x2cc] ;  /* 0x0002cc00010a7983 */ /* 0x000ee20000100800 */
[----:B------:R-:W-:-:S03]  /*6160*/  IADD3 R96, P3, R8, UR4, RZ ;  /* 0x0000000408607c10 */ /* 0x000fc6000ff7e0ff */
[----:B------:R-:W3:Y:S01]  /*6170*/  LDL R8, [R1+0x2d4] ;  /* 0x0002d40001087983 */ /* 0x000ee20000100800 */
[----:B------:R-:W-:-:S03]  /*6180*/  IADD3 R94, P4, R12, UR4, RZ ;  /* 0x000000040c5e7c10 */ /* 0x000fc6000ff9e0ff */
[----:B------:R-:W3:Y:S01]  /*6190*/  LDL R12, [R1+0x2dc] ;  /* 0x0002dc00010c7983 */ /* 0x000ee20000100800 */
[----:B------:R-:W-:-:S03]  /*61a0*/  IADD3.X R93, R5, UR7, RZ, P5, !PT ;  /* 0x00000007055d7c10 */ /* 0x000fc6000affe4ff */
[----:B------:R-:W3:Y:S01]  /*61b0*/  LDL R5, [R1+0x2c0] ;  /* 0x0002c00001057983 */ /* 0x000ee20000100800 */
[----:B------:R-:W-:Y:S01]  /*61c0*/  ISETP.GT.U32.AND.EX P0, PT, R251, RZ, PT, P0 ;  /* 0x000000fffb00720c */ /* 0x000fe20003f04100 */
[----:B------:R-:W-:Y:S01]  /*61d0*/  BAR.SYNC.DEFER_BLOCKING 0x0 ;  /* 0x0000000000007b1d */ /* 0x000fe20000010000 */
[----:B----4-:R-:W-:-:S05]  /*61e0*/  IADD3 R98, P5, R3, UR4, RZ ;  /* 0x0000000403627c10 */ /* 0x010fca000ffbe0ff */
[----:B------:R-:W4:Y:S01]  /*61f0*/  LDL R3, [R1+0x2c8] ;  /* 0x0002c80001037983 */ /* 0x000f220000100800 */
[----:B--2---:R-:W-:-:S03]  /*6200*/  IADD3.X R99, R18, UR7, RZ, P5, !PT ;  /* 0x0000000712637c10 */ /* 0x004fc6000affe4ff */
[----:B------:R-:W2:Y:S01]  /*6210*/  LDL R18, [R1+0x2d0] ;  /* 0x0002d00001127983 */ /* 0x000ea20000100800 */
[----:B---3--:R-:W-:-:S03]  /*6220*/  IADD3 R104, P5, R0, UR4, RZ ;  /* 0x0000000400687c10 */ /* 0x008fc6000ffbe0ff */
[----:B------:R-:W3:Y:S01]  /*6230*/  LDL R0, [R1+0x2ec] ;  /* 0x0002ec0001007983 */ /* 0x000ee20000100800 */
[----:B------:R-:W-:Y:S02]  /*6240*/  IADD3.X R95, R219, UR7, RZ, P4, !PT ;  /* 0x00000007db5f7c10 */ /* 0x000fe4000a7fe4ff */
[----:B------:R-:W-:Y:S01]  /*6250*/  IADD3.X R97, R217, UR7, RZ, P3, !PT ;  /* 0x00000007d9617c10 */ /* 0x000fe20009ffe4ff */
[----:B------:R-:W3:Y:S01]  /*6260*/  LDL R219, [R1+0x2e8] ;  /* 0x0002e80001db7983 */ /* 0x000ee20000100800 */
[----:B------:R-:W-:Y:S02]  /*6270*/  IADD3 R100, P4, R218, UR4, RZ ;  /* 0x00000004da647c10 */ /* 0x000fe4000ff9e0ff */
[----:B------:R-:W-:Y:S01]  /*6280*/  IADD3 R102, P3, R19, UR4, RZ ;  /* 0x0000000413667c10 */ /* 0x000fe2000ff7e0ff */
[----:B------:R-:W3:Y:S01]  /*6290*/  LDL R218, [R1+0x304] ;  /* 0x0003040001da7983 */ /* 0x000ee20000100800 */
[----:B------:R-:W-:Y:S02]  /*62a0*/  IADD3.X R101, R6, UR7, RZ, P4, !PT ;  /* 0x0000000706657c10 */ /* 0x000fe4000a7fe4ff */
[----:B------:R-:W-:Y:S01]  /*62b0*/  IADD3.X R103, R20, UR7, RZ, P3, !PT ;  /* 0x0000000714677c10 */ /* 0x000fe20009ffe4ff */
[----:B------:R-:W3:Y:S01]  /*62c0*/  LDL R19, [R1+0x2e4] ;  /* 0x0002e40001137983 */ /* 0x000ee20000100800 */
[----:B------:R-:W-:-:S02]  /*62d0*/  IADD3 R106, P4, R216, UR4, RZ ;  /* 0x00000004d86a7c10 */ /* 0x000fc4000ff9e0ff */
[----:B------:R-:W-:Y:S01]  /*62e0*/  IADD3.X R105, R17, UR7, RZ, P5, !PT ;  /* 0x0000000711697c10 */ /* 0x000fe2000affe4ff */
[----:B------:R-:W3:Y:S01]  /*62f0*/  LDL R6, [R1+0x2d8] ;  /* 0x0002d80001067983 */ /* 0x000ee20000100800 */
[----:B------:R-:W-:-:S03]  /*6300*/  IADD3 R108, P3, R10, UR4, RZ ;  /* 0x000000040a6c7c10 */ /* 0x000fc6000ff7e0ff */
[----:B------:R-:W3:Y:S04]  /*6310*/  LDL R10, [R1+0x2f4] ;  /* 0x0002f400010a7983 */ /* 0x000ee80000100800 */
[----:B------:R-:W3:Y:S01]  /*6320*/  LDL R217, [R1+0x2f0] ;  /* 0x0002f00001d97983 */ /* 0x000ee20000100800 */
[----:B------:R-:W-:-:S03]  /*6330*/  IADD3 R110, P5, R8, UR4, RZ ;  /* 0x00000004086e7c10 */ /* 0x000fc6000ffbe0ff */
[----:B------:R-:W3:Y:S04]  /*6340*/  LDL R8, [R1+0x2e0] ;  /* 0x0002e00001087983 */ /* 0x000ee80000100800 */
[----:B------:R-:W3:Y:S04]  /*6350*/  LDL R17, [R1+0x30c] ;  /* 0x00030c0001117983 */ /* 0x000ee80000100800 */
[----:B------:R-:W3:Y:S01]  /*6360*/  LDL R216, [R1+0x31c] ;  /* 0x00031c0001d87983 */ /* 0x000ee20000100800 */
[----:B------:R-:W-:-:S03]  /*6370*/  IADD3.X R107, R5, UR7, RZ, P4, !PT ;  /* 0x00000007056b7c10 */ /* 0x000fc6000a7fe4ff */
[----:B------:R-:W3:Y:S01]  /*6380*/  LDL R5, [R1+0x2fc] ;  /* 0x0002fc0001057983 */ /* 0x000ee20000100800 */
[----:B------:R-:W-:-:S03]  /*6390*/  IADD3 R112, P4, R12, UR4, RZ ;  /* 0x000000040c707c10 */ /* 0x000fc6000ff9e0ff */
[----:B------:R-:W3:Y:S04]  /*63a0*/  LDL R12, [R1+0x2f8] ;  /* 0x0002f800010c7983 */ /* 0x000ee80000100800 */
[----:B------:R-:W3:Y:S01]  /*63b0*/  LDL R20, [R1+0x308] ;  /* 0x0003080001147983 */ /* 0x000ee20000100800 */
[----:B----4-:R-:W-:-:S03]  /*63c0*/  IADD3.X R109, R3, UR7, RZ, P3, !PT ;  /* 0x00000007036d7c10 */ /* 0x010fc60009ffe4ff */
[----:B------:R-:W4:Y:S01]  /*63d0*/  LDL R3, [R1+0x314] ;  /* 0x0003140001037983 */ /* 0x000f220000100800 */
[----:B--2---:R-:W-:-:S03]  /*63e0*/  IADD3.X R111, R18, UR7, RZ, P5, !PT ;  /* 0x00000007126f7c10 */ /* 0x004fc6000affe4ff */
[----:B------:R-:W2:Y:S01]  /*63f0*/  LDL R18, [R1+0x334] ;  /* 0x0003340001127983 */ /* 0x000ea20000100800 */
[----:B---3--:R-:W-:-:S03]  /*6400*/  IADD3 R116, P5, R0, UR4, RZ ;  /* 0x0000000400747c10 */ /* 0x008fc6000ffbe0ff */
[----:B------:R-:W3:Y:S01]  /*6410*/  LDL R0, [R1+0x300] ;  /* 0x0003000001007983 */ /* 0x000ee20000100800 */
[----:B------:R-:W-:-:S03]  /*6420*/  IADD3 R114, P3, R19, UR4, RZ ;  /* 0x0000000413727c10 */ /* 0x000fc6000ff7e0ff */
[----:B------:R-:W2:Y:S01]  /*6430*/  LDL R19, [R1+0x310] ;  /* 0x0003100001137983 */ /* 0x000ea20000100800 */
[----:B------:R-:W-:-:S03]  /*6440*/  IADD3.X R113, R6, UR7, RZ, P4, !PT ;  /* 0x0000000706717c10 */ /* 0x000fc6000a7fe4ff */
[----:B------:R-:W2:Y:S01]  /*6450*/  LDL R6, [R1+0x324] ;  /* 0x0003240001067983 */ /* 0x000ea20000100800 */
[----:B------:R-:W-:-:S03]  /*6460*/  IADD3 R118, P4, R10, UR4, RZ ;  /* 0x000000040a767c10 */ /* 0x000fc6000ff9e0ff */
[----:B------:R-:W2:Y:S01]  /*6470*/  LDL R10, [R1+0x32c] ;  /* 0x00032c00010a7983 */ /* 0x000ea20000100800 */
[----:B------:R-:W-:-:S03]  /*6480*/  IADD3.X R115, R8, UR7, RZ, P3, !PT ;  /* 0x0000000708737c10 */ /* 0x000fc60009ffe4ff */
[----:B------:R-:W2:Y:S01]  /*6490*/  LDL R8, [R1+0x318] ;  /* 0x0003180001087983 */ /* 0x000ea20000100800 */
[----:B------:R-:W-:Y:S02]  /*64a0*/  IADD3.X R117, R219, UR7, RZ, P5, !PT ;  /* 0x00000007db757c10 */ /* 0x000fe4000affe4ff */
[----:B------:R-:W-:Y:S01]  /*64b0*/  IADD3 R120, P3, R5, UR4, RZ ;  /* 0x0000000405787c10 */ /* 0x000fe2000ff7e0ff */
[----:B------:R-:W2:Y:S03]  /*64c0*/  LDL R219, [R1+0x340] ;  /* 0x0003400001db7983 */ /* 0x000ea60000100800 */
[----:B------:R-:W-:Y:S01]  /*64d0*/  IADD3.X R121, R12, UR7, RZ, P3, !PT ;  /* 0x000000070c797c10 */ /* 0x000fe20009ffe4ff */
[----:B------:R-:W2:Y:S01]  /*64e0*/  LDL R5, [R1+0x320] ;  /* 0x0003200001057983 */ /* 0x000ea20000100800 */
[----:B------:R-:W-:-:S03]  /*64f0*/  IADD3 R122, P5, R218, UR4, RZ ;  /* 0x00000004da7a7c10 */ /* 0x000fc6000ffbe0ff */
[----:B------:R-:W2:Y:S01]  /*6500*/  LDL R12, [R1+0x328] ;  /* 0x00032800010c7983 */ /* 0x000ea20000100800 */
[----:B------:R-:W-:-:S03]  /*6510*/  IADD3.X R119, R217, UR7, RZ, P4, !PT ;  /* 0x00000007d9777c10 */ /* 0x000fc6000a7fe4ff */
[----:B------:R-:W2:Y:S01]  /*6520*/  LDL R218, [R1+0x35c] ;  /* 0x00035c0001da7983 */ /* 0x000ea20000100800 */
[----:B----4-:R-:W-:-:S03]  /*6530*/  IADD3 R126, P3, R3, UR4, RZ ;  /* 0x00000004037e7c10 */ /* 0x010fc6000ff7e0ff */
[----:B------:R-:W4:Y:S04]  /*6540*/  LDL R217, [R1+0x348] ;  /* 0x0003480001d97983 */ /* 0x000f280000100800 */
[----:B------:R-:W4:Y:S01]  /*6550*/  LDL R3, [R1+0x344] ;  /* 0x0003440001037983 */ /* 0x000f220000100800 */
[----:B---3--:R-:W-:-:S03]  /*6560*/  IADD3.X R123, R0, UR7, RZ, P5, !PT ;  /* 0x00000007007b7c10 */ /* 0x008fc6000affe4ff */
[----:B------:R-:W3:Y:S01]  /*6570*/  LDL R0, [R1+0x330] ;  /* 0x0003300001007983 */ /* 0x000ee20000100800 */
[----:B------:R-:W-:Y:S02]  /*6580*/  IADD3 R124, P4, R17, UR4, RZ ;  /* 0x00000004117c7c10 */ /* 0x000fe4000ff9e0ff */
[----:B------:R-:W-:Y:S01]  /*6590*/  IADD3 R128, P5, R216, UR4, RZ ;  /* 0x00000004d8807c10 */ /* 0x000fe2000ffbe0ff */
[----:B------:R-:W3:Y:S01]  /*65a0*/  LDL R17, [R1+0x33c] ;  /* 0x00033c0001117983 */ /* 0x000ee20000100800 */
[----:B------:R-:W-:-:S03]  /*65b0*/  IADD3.X R125, R20, UR7, RZ, P4, !PT ;  /* 0x00000007147d7c10 */ /* 0x000fc6000a7fe4ff */
[----:B------:R-:W3:Y:S01]  /*65c0*/  LDL R216, [R1+0x364] ;  /* 0x0003640001d87983 */ /* 0x000ee20000100800 */
[----:B--2---:R-:W-:-:S03]  /*65d0*/  IADD3.X R127, R19, UR7, RZ, P3, !PT ;  /* 0x00000007137f7c10 */ /* 0x004fc60009ffe4ff */
[----:B------:R-:W2:Y:S01]  /*65e0*/  LDL R20, [R1+0x350] ;  /* 0x0003500001147983 */ /* 0x000ea20000100800 */
[----:B------:R-:W-:-:S03]  /*65f0*/  IADD3 R130, P4, R6, UR4, RZ ;  /* 0x0000000406827c10 */ /* 0x000fc6000ff9e0ff */
[----:B------:R-:W2:Y:S01]  /*6600*/  LDL R6, [R1+0x34c] ;  /* 0x00034c0001067983 */ /* 0x000ea20000100800 */
[----:B------:R-:W-:-:S03]  /*6610*/  IADD3 R132, P3, R10, UR4, RZ ;  /* 0x000000040a847c10 */ /* 0x000fc6000ff7e0ff */
[----:B------:R-:W2:Y:S04]  /*6620*/  LDL R10, [R1+0x338] ;  /* 0x00033800010a7983 */ /* 0x000ea80000100800 */
[----:B------:R-:W2:Y:S01]  /*6630*/  LDL R19, [R1+0x374] ;  /* 0x0003740001137983 */ /* 0x000ea20000100800 */
[----:B------:R-:W-:-:S03]  /*6640*/  IADD3.X R129, R8, UR7, RZ, P5, !PT ;  /* 0x0000000708817c10 */ /* 0x000fc6000affe4ff */
[----:B------:R-:W2:Y:S01]  /*6650*/  LDL R8, [R1+0x354] ;  /* 0x0003540001087983 */ /* 0x000ea20000100800 */
[----:B------:R-:W-:-:S03]  /*6660*/  IADD3 R134, P5, R18, UR4, RZ ;  /* 0x0000000412867c10 */ /* 0x000fc6000ffbe0ff */
[----:B------:R-:W2:Y:S01]  /*6670*/  LDL R18, [R1+0x360] ;  /* 0x0003600001127983 */ /* 0x000ea20000100800 */
[----:B------:R-:W-:-:S03]  /*6680*/  IADD3.X R131, R5, UR7, RZ, P4, !PT ;  /* 0x0000000705837c10 */ /* 0x000fc6000a7fe4ff */
[----:B------:R-:W2:Y:S01]  /*6690*/  LDL R5, [R1+0x36c] ;  /* 0x00036c0001057983 */ /* 0x000ea20000100800 */
[----:B------:R-:W-:-:S03]  /*66a0*/  IADD3.X R133, R12, UR7, RZ, P3, !PT ;  /* 0x000000070c857c10 */ /* 0x000fc60009ffe4ff */
[----:B------:R-:W2:Y:S01]  /*66b0*/  LDL R12, [R1+0x370] ;  /* 0x00037000010c7983 */ /* 0x000ea20000100800 */
[----:B----4-:R-:W-:-:S03]  /*66c0*/  IADD3 R138, P3, R3, UR4, RZ ;  /* 0x00000004038a7c10 */ /* 0x010fc6000ff7e0ff */
[----:B------:R-:W4:Y:S01]  /*66d0*/  LDL R3, [R1+0x358] ;  /* 0x0003580001037983 */ /* 0x000f220000100800 */
[----:B---3--:R-:W-:-:S03]  /*66e0*/  IADD3.X R135, R0, UR7, RZ, P5, !PT ;  /* 0x0000000700877c10 */ /* 0x008fc6000affe4ff */
[----:B------:R-:W3:Y:S01]  /*66f0*/  LDL R0, [R1+0x37c] ;  /* 0x00037c0001007983 */ /* 0x000ee20000100800 */
[----:B------:R-:W-:Y:S02]  /*6700*/  IADD3 R136, P4, R17, UR4, RZ ;  /* 0x0000000411887c10 */ /* 0x000fe4000ff9e0ff */
[----:B------:R-:W-:Y:S01]  /*6710*/  IADD3.X R139, R219, UR7, RZ, P3, !PT ;  /* 0x00000007db8b7c10 */ /* 0x000fe20009ffe4ff */
[----:B------:R-:W3:Y:S01]  /*6720*/  LDL R17, [R1+0x368] ;  /* 0x0003680001117983 */ /* 0x000ee20000100800 */
[----:B------:R-:W-:-:S03]  /*6730*/  IADD3 R144, P3, R218, UR4, RZ ;  /* 0x00000004da907c10 */ /* 0x000fc6000ff7e0ff */
[----:B------:R-:W3:Y:S01]  /*6740*/  LDL R218, [R1+0x3a4] ;  /* 0x0003a40001da7983 */ /* 0x000ee20000100800 */
[----:B--2---:R-:W-:-:S03]  /*6750*/  IADD3 R140, P5, R6, UR4, RZ ;  /* 0x00000004068c7c10 */ /* 0x004fc6000ffbe0ff */
[----:B------:R-:W2:Y:S01]  /*6760*/  LDL R6, [R1+0x384] ;  /* 0x0003840001067983 */ /* 0x000ea20000100800 */
[----:B------:R-:W-:Y:S02]  /*6770*/  IADD3.X R137, R10, UR7, RZ, P4, !PT ;  /* 0x000000070a897c10 */ /* 0x000fe4000a7fe4ff */
[----:B------:R-:W-:Y:S01]  /*6780*/  IADD3.X R141, R217, UR7, RZ, P5, !PT ;  /* 0x00000007d98d7c10 */ /* 0x000fe2000affe4ff */
[----:B------:R-:W2:Y:S01]  /*6790*/  LDL R10, [R1+0x38c] ;  /* 0x00038c00010a7983 */ /* 0x000ea20000100800 */
[----:B------:R-:W-:Y:S02]  /*67a0*/  IADD3 R146, P5, R216, UR4, RZ ;  /* 0x00000004d8927c10 */ /* 0x000fe4000ffbe0ff */
[----:B------:R-:W-:Y:S02]  /*67b0*/  IADD3 R142, P4, R8, UR4, RZ ;  /* 0x00000004088e7c10 */ /* 0x000fe4000ff9e0ff */
[----:B------:R-:W2:Y:S02]  /*67c0*/  LDL R8, [R1+0x378] ;  /* 0x0003780001087983 */ /* 0x000ea40000100800 */
[----:B------:R-:W-:-:S02]  /*67d0*/  IADD3.X R143, R20, UR7, RZ, P4, !PT ;  /* 0x00000007148f7c10 */ /* 0x000fc4000a7fe4ff */
[----:B------:R-:W-:Y:S01]  /*67e0*/  IADD3.X R147, R18, UR7, RZ, P5, !PT ;  /* 0x0000000712937c10 */ /* 0x000fe2000affe4ff */
[----:B------:R-:W2:Y:S04]  /*67f0*/  LDL R20, [R1+0x398] ;  /* 0x0003980001147983 */ /* 0x000ea80000100800 */
[----:B------:R-:W2:Y:S01]  /*6800*/  LDL R18, [R1+0x3a0] ;  /* 0x0003a00001127983 */ /* 0x000ea20000100800 */
[----:B------:R-:W-:-:S03]  /*6810*/  IADD3 R216, P4, R5, UR4, RZ ;  /* 0x0000000405d87c10 */ /* 0x000fc6000ff9e0ff */
[----:B------:R-:W2:Y:S01]  /*6820*/  LDL R5, [R1+0x394] ;  /* 0x0003940001057983 */ /* 0x000ea20000100800 */
[----:B----4-:R-:W-:-:S03]  /*6830*/  IADD3.X R145, R3, UR7, RZ, P3, !PT ;  /* 0x0000000703917c10 */ /* 0x010fc60009ffe4ff */
[----:B------:R-:W4:Y:S01]  /*6840*/  LDL R3, [R1+0x380] ;  /* 0x0003800001037983 */ /* 0x000f220000100800 */
[----:B---3--:R-:W-:-:S03]  /*6850*/  IADD3 R70, P5, R0, UR4, RZ ;  /* 0x0000000400467c10 */ /* 0x008fc6000ffbe0ff */
[----:B------:R-:W3:Y:S01]  /*6860*/  LDL R0, [R1+0x39c] ;  /* 0x00039c0001007983 */ /* 0x000ee20000100800 */
[----:B------:R-:W-:Y:S02]  /*6870*/  IADD3 R80, P3, R19, UR4, RZ ;  /* 0x0000000413507c10 */ /* 0x000fe4000ff7e0ff */
[----:B------:R-:W-:Y:S01]  /*6880*/  IADD3.X R217, R17, UR7, RZ, P4, !PT ;  /* 0x0000000711d97c10 */ /* 0x000fe2000a7fe4ff */
[----:B------:R-:W3:Y:S01]  /*6890*/  LDL R19, [R1+0x3b4] ;  /* 0x0003b40001137983 */ /* 0x000ee20000100800 */
[----:B------:R-:W-:-:S03]  /*68a0*/  IADD3.X R81, R12, UR7, RZ, P3, !PT ;  /* 0x000000070c517c10 */ /* 0x000fc60009ffe4ff */
[----:B------:R-:W3:Y:S04]  /*68b0*/  LDL R17, [R1+0x3bc] ;  /* 0x0003bc0001117983 */ /* 0x000ee80000100800 */
[----:B------:R-:W3:Y:S01]  /*68c0*/  LDL R12, [R1+0x3c4] ;  /* 0x0003c400010c7983 */ /* 0x000ee20000100800 */
[----:B--2---:R-:W-:-:S03]  /*68d0*/  IADD3 R72, P4, R6, UR4, RZ ;  /* 0x0000000406487c10 */ /* 0x004fc6000ff9e0ff */
[----:B------:R-:W2:Y:S01]  /*68e0*/  LDL R6, [R1+0x388] ;  /* 0x0003880001067983 */ /* 0x000ea20000100800 */
[----:B------:R-:W-:-:S03]  /*68f0*/  IADD3 R74, P3, R10, UR4, RZ ;  /* 0x000000040a4a7c10 */ /* 0x000fc6000ff7e0ff */
[----:B------:R-:W2:Y:S01]  /*6900*/  LDL R10, [R1+0x3b0] ;  /* 0x0003b000010a7983 */ /* 0x000ea20000100800 */
[----:B------:R-:W-:-:S03]  /*6910*/  IADD3.X R71, R8, UR7, RZ, P5, !PT ;  /* 0x0000000708477c10 */ /* 0x000fc6000affe4ff */
[----:B------:R-:W2:Y:S01]  /*6920*/  LDL R8, [R1+0x3b8] ;  /* 0x0003b80001087983 */ /* 0x000ea20000100800 */
[----:B------:R-:W-:-:S03]  /*6930*/  IADD3 R76, P5, R5, UR4, RZ ;  /* 0x00000004054c7c10 */ /* 0x000fc6000ffbe0ff */
[----:B------:R-:W2:Y:S01]  /*6940*/  LDL R5, [R1+0x3a8] ;  /* 0x0003a80001057983 */ /* 0x000ea20000100800 */
[----:B----4-:R-:W-:-:S03]  /*6950*/  IADD3.X R73, R3, UR7, RZ, P4, !PT ;  /* 0x0000000703497c10 */ /* 0x010fc6000a7fe4ff */
[----:B------:R-:W4:Y:S01]  /*6960*/  LDL R3, [R1+0x3cc] ;  /* 0x0003cc0001037983 */ /* 0x000f220000100800 */
[----:B---3--:R-:W-:-:S03]  /*6970*/  IADD3 R78, P4, R0, UR4, RZ ;  /* 0x00000004004e7c10 */ /* 0x008fc6000ff9e0ff */
[----:B------:R-:W3:Y:S01]  /*6980*/  LDL R0, [R1+0x3d4] ;  /* 0x0003d40001007983 */ /* 0x000ee20000100800 */
[----:B------:R-:W-:Y:S02]  /*6990*/  IADD3.X R77, R223, UR7, RZ, P5, !PT ;  /* 0x00000007df4d7c10 */ /* 0x000fe4000affe4ff */
[----:B------:R-:W-:Y:S02]  /*69a0*/  IADD3 R68, P5, R222, UR4, RZ ;  /* 0x00000004de447c10 */ /* 0x000fe4000ffbe0ff */
[----:B------:R-:W-:Y:S02]  /*69b0*/  IADD3.X R79, R20, UR7, RZ, P4, !PT ;  /* 0x00000007144f7c10 */ /* 0x000fe4000a7fe4ff */
[----:B------:R-:W-:Y:S01]  /*69c0*/  IADD3 R66, P4, R19, UR4, RZ ;  /* 0x0000000413427c10 */ /* 0x000fe2000ff9e0ff */
[----:B------:R-:W1:Y:S04]  /*69d0*/  LDL R20, [R1+0x400] ;  /* 0x0004000001147983 */ /* 0x000e680000100800 */
[----:B------:R-:W3:Y:S01]  /*69e0*/  LDL R19, [R1+0x3e0] ;  /* 0x0003e00001137983 */ /* 0x000ee20000100800 */
[----:B--2---:R-:W-:-:S03]  /*69f0*/  IADD3.X R75, R6, UR7, RZ, P3, !PT ;  /* 0x00000007064b7c10 */ /* 0x004fc60009ffe4ff */
[----:B------:R-:W2:Y:S01]  /*6a00*/  LDL R6, [R1+0x3c0] ;  /* 0x0003c00001067983 */ /* 0x000ea20000100800 */
[----:B------:R-:W-:Y:S02]  /*6a10*/  IADD3 R218, P3, R218, UR4, RZ ;  /* 0x00000004dada7c10 */ /* 0x000fe4000ff7e0ff */
[----:B------:R-:W-:Y:S02]  /*6a20*/  IADD3.X R67, R10, UR7, RZ, P4, !PT ;  /* 0x000000070a437c10 */ /* 0x000fe4000a7fe4ff */
[----:B------:R-:W-:Y:S01]  /*6a30*/  IADD3.X R219, R18, UR7, RZ, P3, !PT ;  /* 0x0000000712db7c10 */ /* 0x000fe20009ffe4ff */
[----:B------:R-:W2:Y:S01]  /*6a40*/  LDL R10, [R1+0x410] ;  /* 0x00041000010a7983 */ /* 0x000ea20000100800 */
[----:B------:R-:W-:-:S03]  /*6a50*/  IADD3 R222, P3, R17, UR4, RZ ;  /* 0x0000000411de7c10 */ /* 0x000fc6000ff7e0ff */
[----:B------:R-:W2:Y:S01]  /*6a60*/  LDL R18, [R1+0x408] ;  /* 0x0004080001127983 */ /* 0x000ea20000100800 */
[----:B------:R-:W-:-:S03]  /*6a70*/  IADD3.X R223, R8, UR7, RZ, P3, !PT ;  /* 0x0000000708df7c10 */ /* 0x000fc60009ffe4ff */
[----:B------:R-:W2:Y:S04]  /*6a80*/  LDL R17, [R1+0x3f4] ;  /* 0x0003f40001117983 */ /* 0x000ea80000100800 */
[----:B------:R-:W2:Y:S01]  /*6a90*/  LDL R8, [R1+0x418] ;  /* 0x0004180001087983 */ /* 0x000ea20000100800 */
[----:B------:R-:W-:-:S03]  /*6aa0*/  IADD3.X R69, R5, UR7, RZ, P5, !PT ;  /* 0x0000000705457c10 */ /* 0x000fc6000affe4ff */
[----:B------:R-:W2:Y:S01]  /*6ab0*/  LDL R5, [R1+0x3dc] ;  /* 0x0003dc0001057983 */ /* 0x000ea20000100800 */
[----:B----4-:R-:W-:-:S03]  /*6ac0*/  IADD3 R58, P4, R3, UR4, RZ ;  /* 0x00000004033a7c10 */ /* 0x010fc6000ff9e0ff */
[----:B------:R-:W4:Y:S01]  /*6ad0*/  LDL R3, [R1+0x3c8] ;  /* 0x0003c80001037983 */ /* 0x000f220000100800 */
[----:B---3--:R-:W-:-:S03]  /*6ae0*/  IADD3 R60, P3, R0, UR4, RZ ;  /* 0x00000004003c7c10 */ /* 0x008fc6000ff7e0ff */
[----:B------:R-:W3:Y:S01]  /*6af0*/  LDL R0, [R1+0x3f0] ;  /* 0x0003f00001007983 */ /* 0x000ee20000100800 */
[----:B------:R-:W-:-:S03]  /*6b00*/  IADD3 R64, P5, R12, UR4, RZ ;  /* 0x000000040c407c10 */ /* 0x000fc6000ffbe0ff */
[----:B------:R-:W3:Y:S01]  /*6b10*/  LDL R12, [R1+0x3fc] ;  /* 0x0003fc00010c7983 */ /* 0x000ee20000100800 */
[----:B--2---:R-:W-:-:S03]  /*6b20*/  IADD3.X R65, R6, UR7, RZ, P5, !PT ;  /* 0x0000000706417c10 */ /* 0x004fc6000affe4ff */
        /* <DEDUP_REMOVED lines=8> */
[----:B0-----:R-:W-:Y:S01]  /*6bb0*/  IADD3 R30, P3, R250, UR4, RZ ;  /* 0x00000004fa1e7c10 */ /* 0x001fe2000ff7e0ff */
[----:B------:R-:W3:Y:S01]  /*6bc0*/  LDL R252, [R1+0x43c] ;  /* 0x00043c0001fc7983 */ /* 0x000ee20000100800 */
[----:B------:R-:W-:Y:S02]  /*6bd0*/  IADD3.X R225, R19, UR7, RZ, P4, !PT ;  /* 0x0000000713e17c10 */ /* 0x000fe4000a7fe4ff */
[----:B------:R-:W-:Y:S01]  /*6be0*/  IADD3 R34, P4, R18, UR4, RZ ;  /* 0x0000000412227c10 */ /* 0x000fe2000ff9e0ff */
[----:B------:R-:W3:Y:S01]  /*6bf0*/  LDL R250, [R1+0x458] ;  /* 0x0004580001fa7983 */ /* 0x000ee20000100800 */
[----:B------:R-:W-:Y:S02]  /*6c00*/  IADD3.X R63, R237, UR7, RZ, P5, !PT ;  /* 0x00000007ed3f7c10 */ /* 0x000fe4000affe4ff */
[----:B-1----:R-:W-:Y:S01]  /*6c10*/  IADD3 R32, P5, R20, UR4, RZ ;  /* 0x0000000414207c10 */ /* 0x002fe2000ffbe0ff */
[----:B------:R-:W3:Y:S01]  /*6c20*/  LDL R18, [R1+0x434] ;  /* 0x0004340001127983 */ /* 0x000ee20000100800 */
[----:B------:R-:W-:-:S02]  /*6c30*/  IADD3.X R31, R17, UR7, RZ, P3, !PT ;  /* 0x00000007111f7c10 */ /* 0x000fc40009ffe4ff */
[----:B------:R-:W-:Y:S01]  /*6c40*/  IADD3 R36, P3, R10, UR4, RZ ;  /* 0x000000040a247c10 */ /* 0x000fe2000ff7e0ff */
[----:B------:R-:W3:Y:S01]  /*6c50*/  LDL R17, [R1+0x448] ;  /* 0x0004480001117983 */ /* 0x000ee20000100800 */
[----:B--2---:R-:W-:Y:S02]  /*6c60*/  IADD3.X R35, R6, UR7, RZ, P4, !PT ;  /* 0x0000000706237c10 */ /* 0x004fe4000a7fe4ff */
[----:B------:R-:W-:Y:S01]  /*6c70*/  IADD3.X R33, R12, UR7, RZ, P5, !PT ;  /* 0x000000070c217c10 */ /* 0x000fe2000affe4ff */
[----:B------:R-:W2:Y:S01]  /*6c80*/  LDL R10, [R1+0x414] ;  /* 0x00041400010a7983 */ /* 0x000ea20000100800 */
[----:B------:R-:W-:-:S03]  /*6c90*/  IADD3 R38, P5, R8, UR4, RZ ;  /* 0x0000000408267c10 */ /* 0x000fc6000ffbe0ff */
[----:B------:R-:W2:Y:S04]  /*6ca0*/  LDL R6, [R1+0x430] ;  /* 0x0004300001067983 */ /* 0x000ea80000100800 */
[----:B------:R-:W2:Y:S04]  /*6cb0*/  LDL R12, [R1+0x438] ;  /* 0x00043800010c7983 */ /* 0x000ea80000100800 */
[----:B------:R-:W2:Y:S04]  /*6cc0*/  LDL R8, [R1+0x424] ;  /* 0x0004240001087983 */ /* 0x000ea80000100800 */
[----:B------:R-:W2:Y:S04]  /*6cd0*/  LDL R20, [R1+0x444] ;  /* 0x0004440001147983 */ /* 0x000ea80000100800 */
[----:B------:R-:W2:Y:S01]  /*6ce0*/  LDL R19, [R1+0x450] ;  /* 0x0004500001137983 */ /* 0x000ea20000100800 */
[----:B------:R-:W-:-:S03]  /*6cf0*/  IADD3 R40, P4, R5, UR4, RZ ;  /* 0x0000000405287c10 */ /* 0x000fc6000ff9e0ff */
[----:B------:R-:W2:Y:S04]  /*6d00*/  LDL R5, [R1+0x41c] ;  /* 0x00041c0001057983 */ /* 0x000ea80000100800 */
[----:B------:R-:W2:Y:S01]  /*6d10*/  LDL R237, [R1+0x44c] ;  /* 0x00044c0001ed7983 */ /* 0x000ea20000100800 */
[----:B----4-:R-:W-:-:S03]  /*6d20*/  IADD3.X R37, R3, UR7, RZ, P3, !PT ;  /* 0x0000000703257c10 */ /* 0x010fc60009ffe4ff */
[----:B------:R-:W4:Y:S01]  /*6d30*/  LDL R3, [R1+0x440] ;  /* 0x0004400001037983 */ /* 0x000f220000100800 */
[----:B---3--:R-:W-:-:S03]  /*6d40*/  IADD3 R42, P3, R0, UR4, RZ ;  /* 0x00000004002a7c10 */ /* 0x008fc6000ff7e0ff */
[----:B------:R-:W3:Y:S01]  /*6d50*/  LDL R0, [R1+0x42c] ;  /* 0x00042c0001007983 */ /* 0x000ee20000100800 */
[----:B--2---:R-:W-:-:S03]  /*6d60*/  IADD3.X R39, R10, UR7, RZ, P5, !PT ;  /* 0x000000070a277c10 */ /* 0x004fc6000affe4ff */
[----:B------:R-:W2:Y:S01]  /*6d70*/  LDL R10, [R1+0x454] ;  /* 0x00045400010a7983 */ /* 0x000ea20000100800 */
[----:B------:R-:W-:-:S03]  /*6d80*/  IADD3 R44, P5, R6, UR4, RZ ;  /* 0x00000004062c7c10 */ /* 0x000fc6000ffbe0ff */
[----:B------:R-:W2:Y:S01]  /*6d90*/  LDL R6, [R1+0x460] ;  /* 0x0004600001067983 */ /* 0x000ea20000100800 */
[----:B------:R-:W-:Y:S02]  /*6da0*/  IADD3.X R43, R8, UR7, RZ, P3, !PT ;  /* 0x00000007082b7c10 */ /* 0x000fe40009ffe4ff */
[----:B------:R-:W-:Y:S02]  /*6db0*/  IADD3.X R41, R5, UR7, RZ, P4, !PT ;  /* 0x0000000705297c10 */ /* 0x000fe4000a7fe4ff */
[----:B------:R-:W2:Y:S01]  /*6dc0*/  LDL R5, [R1+0x45c] ;  /* 0x00045c0001057983 */ /* 0x000ea20000100800 */
[----:B------:R-:W-:-:S03]  /*6dd0*/  IADD3 R46, P4, R12, UR4, RZ ;  /* 0x000000040c2e7c10 */ /* 0x000fc6000ff9e0ff */
[----:B------:R-:W2:Y:S04]  /*6de0*/  LDL.LU R12, [R1+0x50c] ;  /* 0x00050c00010c7983 */ /* 0x000ea80000300800 */
[----:B------:R-:W2:Y:S01]  /*6df0*/  LDL.LU R8, [R1+0x508] ;  /* 0x0005080001087983 */ /* 0x000ea20000300800 */
[----:B----4-:R-:W-:-:S03]  /*6e00*/  IADD3 R48, P3, R3, UR4, RZ ;  /* 0x0000000403307c10 */ /* 0x010fc6000ff7e0ff */
[----:B------:R-:W4:Y:S01]  /*6e10*/  LDL.LU R3, [R1+0x504] ;  /* 0x0005040001037983 */ /* 0x000f220000300800 */
[----:B---3--:R-:W-:-:S03]  /*6e20*/  IADD3.X R45, R0, UR7, RZ, P5, !PT ;  /* 0x00000007002d7c10 */ /* 0x008fc6000affe4ff */
[----:B------:R-:W3:Y:S01]  /*6e30*/  LDL.LU R0, [R1+0x500] ;  /* 0x0005000001007983 */ /* 0x000ee20000300800 */
[----:B------:R-:W-:-:S03]  /*6e40*/  IADD3 R50, P5, R17, UR4, RZ ;  /* 0x0000000411327c10 */ /* 0x000fc6000ffbe0ff */
[----:B------:R-:W3:Y:S01]  /*6e50*/  LDL.LU R17, [R1+0x4fc] ;  /* 0x0004fc0001117983 */ /* 0x000ee20000300800 */
[----:B------:R-:W-:Y:S02]  /*6e60*/  IADD3.X R51, R20, UR7, RZ, P5, !PT ;  /* 0x0000000714337c10 */ /* 0x000fe4000affe4ff */
[----:B------:R-:W-:Y:S02]  /*6e70*/  IADD3 R54, P5, R250, UR4, RZ ;  /* 0x00000004fa367c10 */ /* 0x000fe4000ffbe0ff */
[----:B------:R-:W-:Y:S02]  /*6e80*/  IADD3.X R47, R18, UR7, RZ, P4, !PT ;  /* 0x00000007122f7c10 */ /* 0x000fe4000a7fe4ff */
[----:B------:R-:W-:Y:S01]  /*6e90*/  IADD3 R52, P4, R19, UR4, RZ ;  /* 0x0000000413347c10 */ /* 0x000fe2000ff9e0ff */
[----:B------:R-:W3:Y:S01]  /*6ea0*/  LDL.LU R18, [R1+0x4f8] ;  /* 0x0004f80001127983 */ /* 0x000ee20000300800 */
[----:B------:R-:W-:Y:S02]  /*6eb0*/  IADD3.X R49, R252, UR7, RZ, P3, !PT ;  /* 0x00000007fc317c10 */ /* 0x000fe40009ffe4ff */
[----:B------:R-:W-:Y:S01]  /*6ec0*/  IADD3 R252, P3, R24, 0x48, RZ ;  /* 0x0000004818fc7810 */ /* 0x000fe20007f7e0ff */
[----:B------:R-:W3:Y:S01]  /*6ed0*/  LDL.LU R19, [R1+0x4f4] ;  /* 0x0004f40001137983 */ /* 0x000ee20000300800 */
[----:B--2---:R-:W-:-:S02]  /*6ee0*/  IADD3.X R55, R10, UR7, RZ, P5, !PT ;  /* 0x000000070a377c10 */ /* 0x004fc4000affe4ff */
[----:B------:R-:W-:Y:S01]  /*6ef0*/  IADD3.X R53, R237, UR7, RZ, P4, !PT ;  /* 0x00000007ed357c10 */ /* 0x000fe2000a7fe4ff */
[----:B------:R-:W2:Y:S01]  /*6f00*/  LDL.LU R20, [R1+0x4f0] ;  /* 0x0004f00001147983 */ /* 0x000ea20000300800 */
[----:B------:R-:W-:-:S03]  /*6f10*/  IADD3 R56, P5, R6, UR4, RZ ;  /* 0x0000000406387c10 */ /* 0x000fc6000ffbe0ff */
[----:B------:R-:W2:Y:S04]  /*6f20*/  LDL.LU R237, [R1+0x1c] ;  /* 0x00001c0001ed7983 */ /* 0x000ea80000300800 */
[----:B------:R-:W2:Y:S04]  /*6f30*/  LDL.LU R250, [R1+0x10] ;  /* 0x0000100001fa7983 */ /* 0x000ea80000300800 */
[----:B------:R-:W2:Y:S01]  /*6f40*/  LDL.LU R6, [R1+0xc] ;  /* 0x00000c0001067983 */ /* 0x000ea20000300800 */
[----:B------:R-:W-:-:S03]  /*6f50*/  IADD3.X R57, R5, UR7, RZ, P5, !PT ;  /* 0x0000000705397c10 */ /* 0x000fc6000affe4ff */
[----:B------:R-:W2:Y:S01]  /*6f60*/  LDL.LU R5, [R1] ;  /* 0x0000000001057983 */ /* 0x000ea20000300800 */
[C---:B------:R-:W-:Y:S02]  /*6f70*/  ISETP.GT.U32.AND P5, PT, R252.reuse, R8, PT ;  /* 0x00000008fc00720c */ /* 0x040fe40003fa4070 */
[----:B----4-:R-:W-:Y:S02]  /*6f80*/  LOP3.LUT R10, R3, 0x40, RZ, 0xfc, !PT ;  /* 0x00000040030a7812 */ /* 0x010fe400078efcff */
[C---:B------:R-:W-:Y:S02]  /*6f90*/  ISETP.GT.U32.AND P4, PT, R252.reuse, R3, PT ;  /* 0x00000003fc00720c */ /* 0x040fe40003f84070 */
[----:B------:R-:W-:Y:S01]  /*6fa0*/  ISETP.GT.U32.AND P6, PT, R252, R10, PT ;  /* 0x0000000afc00720c */ /* 0x000fe20003fc4070 */
[----:B------:R-:W-:Y:S01]  /*6fb0*/  IMAD.X R252, RZ, RZ, R22, P3 ;  /* 0x000000fffffc7224 */ /* 0x000fe200018e0616 */
[----:B------:R-:W-:Y:S02]  /*6fc0*/  ISETP.GT.U32.AND.EX P3, PT, R251, RZ, PT, P1 ;  /* 0x000000fffb00720c */ /* 0x000fe40003f64110 */
[----:B---3--:R-:W-:-:S04]  /*6fd0*/  LOP3.LUT R0, R0, 0xffffdfff, RZ, 0xc0, !PT ;  /* 0xffffdfff00007812 */ /* 0x008fc800078ec0ff */
[----:B------:R-:W-:Y:S02]  /*6fe0*/  @P0 LOP3.LUT R0, R0, 0x2000, RZ, 0xfc, !PT ;  /* 0x0000200000000812 */ /* 0x000fe400078efcff */
[----:B------:R-:W-:Y:S02]  /*6ff0*/  ISETP.GT.U32.AND.EX P0, PT, R251, RZ, PT, P2 ;  /* 0x000000fffb00720c */ /* 0x000fe40003f04120 */
[----:B------:R-:W-:-:S04]  /*7000*/  LOP3.LUT R0, R0, 0xfffff7ff, RZ, 0xc0, !PT ;  /* 0xfffff7ff00007812 */ /* 0x000fc800078ec0ff */
        /* <DEDUP_REMOVED lines=8> */
[----:B------:R-:W-:Y:S02]  /*7090*/  LOP3.LUT R0, R0, 0xffffffbf, RZ, 0xc0, !PT ;  /* 0xffffffbf00007812 */ /* 0x000fe400078ec0ff */
[----:B------:R-:W-:Y:S02]  /*70a0*/  IADD3 R251, P1, R24, 0x8, RZ ;  /* 0x0000000818fb7810 */ /* 0x000fe40007f3e0ff */
[----:B------:R-:W-:-:S03]  /*70b0*/  @P2 LOP3.LUT R0, R0, 0x40, RZ, 0xfc, !PT ;  /* 0x0000004000002812 */ /* 0x000fc600078efcff */
[----:B------:R-:W-:Y:S01]  /*70c0*/  IMAD.X R252, RZ, RZ, R22, P1 ;  /* 0x000000fffffc7224 */ /* 0x000fe200008e0616 */
[----:B------:R-:W-:Y:S02]  /*70d0*/  LOP3.LUT R0, R0, 0xfff7ffff, RZ, 0xc0, !PT ;  /* 0xfff7ffff00007812 */ /* 0x000fe400078ec0ff */
[C---:B------:R-:W-:Y:S02]  /*70e0*/  ISETP.GT.U32.AND P1, PT, R251.reuse, R3, PT ;  /* 0x00000003fb00720c */ /* 0x040fe40003f24070 */
[----:B------:R-:W-:Y:S02]  /*70f0*/  @P0 LOP3.LUT R0, R0, 0x80000, RZ, 0xfc, !PT ;  /* 0x0008000000000812 */ /* 0x000fe400078efcff */
[----:B------:R-:W-:Y:S02]  /*7100*/  ISETP.GT.U32.AND.EX P0, PT, R252, RZ, PT, P1 ;  /* 0x000000fffc00720c */ /* 0x000fe40003f04110 */
[----:B------:R-:W-:Y:S02]  /*7110*/  ISETP.GT.U32.AND P1, PT, R251, R10, PT ;  /* 0x0000000afb00720c */ /* 0x000fe40003f24070 */
[----:B------:R-:W-:-:S02]  /*7120*/  LOP3.LUT R0, R0, 0xfffffff7, RZ, 0xc0, !PT ;  /* 0xfffffff700007812 */ /* 0x000fc400078ec0ff */
[----:B------:R-:W-:Y:S02]  /*7130*/  ISETP.GT.U32.AND.EX P2, PT, R252, RZ, PT, P1 ;  /* 0x000000fffc00720c */ /* 0x000fe40003f44110 */
[----:B------:R-:W-:-:S05]  /*7140*/  ISETP.GT.U32.AND P1, PT, R251, R12, PT ;  /* 0x0000000cfb00720c */ /* 0x000fca0003f24070 */
[----:B------:R-:W-:Y:S02]  /*7150*/  @P0 LOP3.LUT R0, R0, 0x8, RZ, 0xfc, !PT ;  /* 0x0000000800000812 */ /* 0x000fe400078efcff */
[----:B------:R-:W-:Y:S02]  /*7160*/  ISETP.GT.U32.AND.EX P0, PT, R252, RZ, PT, P1 ;  /* 0x000000fffc00720c */ /* 0x000fe40003f04110 */
[----:B------:R-:W-:Y:S02]  /*7170*/  IADD3 R251, P1, R24, 0x9, RZ ;  /* 0x0000000918fb7810 */ /* 0x000fe40007f3e0ff */
[----:B------:R-:W-:-:S03]  /*7180*/  LOP3.LUT R0, R0, 0xfffbffff, RZ, 0xc0, !PT ;  /* 0xfffbffff00007812 */ /* 0x000fc600078ec0ff */
[----:B------:R-:W-:Y:S01]  /*7190*/  IMAD.X R252, RZ, RZ, R22, P1 ;  /* 0x000000fffffc7224 */ /* 0x000fe200008e0616 */
[----:B------:R-:W-:Y:S02]  /*71a0*/  @P2 LOP3.LUT R0, R0, 0x40000, RZ, 0xfc, !PT ;  /* 0x0004000000002812 */ /* 0x000fe400078efcff */
[C---:B------:R-:W-:Y:S02]  /*71b0*/  ISETP.GT.U32.AND P1, PT, R251.reuse, R3, PT ;  /* 0x00000003fb00720c */ /* 0x040fe40003f24070 */
[----:B------:R-:W-:Y:S02]  /*71c0*/  LOP3.LUT R0, R0, 0xfffdffff, RZ, 0xc0, !PT ;  /* 0xfffdffff00007812 */ /* 0x000fe400078ec0ff */
[----:B------:R-:W-:Y:S02]  /*71d0*/  ISETP.GT.U32.AND.EX P2, PT, R252, RZ, PT, P1 ;  /* 0x000000fffc00720c */ /* 0x000fe40003f44110 */
[----:B------:R-:W-:Y:S02]  /*71e0*/  ISETP.GT.U32.AND P1, PT, R251, R8, PT ;  /* 0x00000008fb00720c */ /* 0x000fe40003f24070 */
[----:B------:R-:W-:-:S02]  /*71f0*/  @P0 LOP3.LUT R0, R0, 0x20000, RZ, 0xfc, !PT ;  /* 0x0002000000000812 */ /* 0x000fc400078efcff */
[----:B------:R-:W-:Y:S02]  /*7200*/  ISETP.GT.U32.AND.EX P0, PT, R252, RZ, PT, P1 ;  /* 0x000000fffc00720c */ /* 0x000fe40003f04110 */
[----:B------:R-:W-:Y:S02]  /*7210*/  LOP3.LUT R0, R0, 0xfffffffd, RZ, 0xc0, !PT ;  /* 0xfffffffd00007812 */ /* 0x000fe400078ec0ff */
[----:B------:R-:W-:Y:S02]  /*7220*/  ISETP.GT.U32.AND P1, PT, R251, R10, PT ;  /* 0x0000000afb00720c */ /* 0x000fe40003f24070 */
[----:B------:R-:W-:Y:S02]  /*7230*/  LOP3.LUT R17, R17, 0x7fffffff, RZ, 0xc0, !PT ;  /* 0x7fffffff11117812 */ /* 0x000fe400078ec0ff */
[----:B------:R-:W-:Y:S02]  /*7240*/  @P2 LOP3.LUT R0, R0, 0x2, RZ, 0xfc, !PT ;  /* 0x0000000200002812 */ /* 0x000fe400078efcff */
[----:B------:R-:W-:-:S02]  /*7250*/  ISETP.GT.U32.AND.EX P2, PT, R252, RZ, PT, P1 ;  /* 0x000000fffc00720c */ /* 0x000fc40003f44110 */
[----:B------:R-:W-:Y:S02]  /*7260*/  ISETP.GT.U32.AND P1, PT, R251, R12, PT ;  /* 0x0000000cfb00720c */ /* 0x000fe40003f24070 */
[----:B------:R-:W-:Y:S02]  /*7270*/  @P0 LOP3.LUT R17, R17, 0x80000000, RZ, 0xfc, !PT ;  /* 0x8000000011110812 */ /* 0x000fe400078efcff */
[----:B------:R-:W-:Y:S02]  /*7280*/  ISETP.GT.U32.AND.EX P0, PT, R252, RZ, PT, P1 ;  /* 0x000000fffc00720c */ /* 0x000fe40003f04110 */
[----:B------:R-:W-:Y:S02]  /*7290*/  IADD3 R251, P1, R24, 0x10, RZ ;  /* 0x0000001018fb7810 */ /* 0x000fe40007f3e0ff */
[----:B------:R-:W-:-:S03]  /*72a0*/  LOP3.LUT R0, R0, 0xfffeffff, RZ, 0xc0, !PT ;  /* 0xfffeffff00007812 */ /* 0x000fc600078ec0ff */
[----:B------:R-:W-:Y:S01]  /*72b0*/  IMAD.X R252, RZ, RZ, R22, P1 ;  /* 0x000000fffffc7224 */ /* 0x000fe200008e0616 */
[C---:B------:R-:W-:Y:S02]  /*72c0*/  ISETP.GT.U32.AND P1, PT, R251.reuse, R3, PT ;  /* 0x00000003fb00720c */ /* 0x040fe40003f24070 */
[----:B------:R-:W-:Y:S02]  /*72d0*/  @P2 LOP3.LUT R0, R0, 0x10000, RZ, 0xfc, !PT ;  /* 0x0001000000002812 */ /* 0x000fe400078efcff */
[----:B------:R-:W-:Y:S02]  /*72e0*/  ISETP.GT.U32.AND.EX P2, PT, R252, RZ, PT, P1 ;  /* 0x000000fffc00720c */ /* 0x000fe40003f44110 */
[----:B------:R-:W-:Y:S02]  /*72f0*/  LOP3.LUT R0, R0, 0xffff7fff, RZ, 0xc0, !PT ;  /* 0xffff7fff00007812 */ /* 0x000fe400078ec0ff */
[----:B------:R-:W-:Y:S02]  /*7300*/  ISETP.GT.U32.AND P1, PT, R251, R8, PT ;  /* 0x00000008fb00720c */ /* 0x000fe40003f24070 */
[----:B------:R-:W-:-:S02]  /*7310*/  @P0 LOP3.LUT R0, R0, 0x8000, RZ, 0xfc, !PT ;  /* 0x0000800000000812 */ /* 0x000fc400078efcff */
[C---:B------:R-:W-:Y:S02]  /*7320*/  ISETP.GT.U32.AND.EX P0, PT, R252.reuse, RZ, PT, P1 ;  /* 0x000000fffc00720c */ /* 0x040fe40003f04110 */
[----:B------:R-:W-:Y:S02]  /*7330*/  LOP3.LUT R17, R17, 0xdfffffff, RZ, 0xc0, !PT ;  /* 0xdfffffff11117812 */ /* 0x000fe400078ec0ff */
[----:B------:R-:W-:Y:S02]  /*7340*/  ISETP.GT.U32.AND P1, PT, R251, R10, PT ;  /* 0x0000000afb00720c */ /* 0x000fe40003f24070 */
[----:B------:R-:W-:Y:S02]  /*7350*/  @P2 LOP3.LUT R17, R17, 0x20000000, RZ, 0xfc, !PT ;  /* 0x2000000011112812 */ /* 0x000fe400078efcff */
[----:B------:R-:W-:Y:S02]  /*7360*/  ISETP.GT.U32.AND.EX P2, PT, R252, RZ, PT, P1 ;  /* 0x000000fffc00720c */ /* 0x000fe40003f44110 */
[----:B------:R-:W-:-:S02]  /*7370*/  LOP3.LUT R17, R17, 0xfdffffff, RZ, 0xc0, !PT ;  /* 0xfdffffff11117812 */ /* 0x000fc400078ec0ff */
        /* <DEDUP_REMOVED lines=78> */
[----:B------:R-:W-:Y:S02]  /*7860*/  ISETP.GT.U32.AND P1, PT, R251, R3, PT ;  /* 0x00000003fb00720c */ /* 0x000fe40003f24070 */
        /* <DEDUP_REMOVED lines=35> */
[----:B------:R-:W-:Y:S02]  /*7aa0*/  @P2 LOP3.LUT R17, R17, 0x1000000, RZ, 0xfc, !PT ;  /* 0x0100000011112812 */ /* 0x000fe400078efcff */
[----:B------:R-:W-:Y:S02]  /*7ab0*/  ISETP.GT.U32.AND P1, PT, R251, R3, PT ;  /* 0x00000003fb00720c */ /* 0x000fe40003f24070 */
        /* <DEDUP_REMOVED lines=22> */
[----:B------:R-:W-:Y:S02]  /*7c20*/  ISETP.GT.U32.AND.EX P0, PT, R252, RZ, PT, P1 ;  /* 0x000000fffc00720c */ /* 0x000fe40003f04110 */
        /* <DEDUP_REMOVED lines=188> */
[----:B------:R-:W-:-:S05]  /*87f0*/  IADD3 R251, P1, R24, 0x60, RZ ;  /* 0x0000006018fb7810 */ /* 0x000fca0007f3e0ff */
[----:B------:R-:W-:Y:S01]  /*8800*/  IMAD.X R252, RZ, RZ, R22, P1 ;  /* 0x000000fffffc7224 */ /* 0x000fe200008e0616 */
[----:B------:R-:W-:-:S04]  /*8810*/  ISETP.GT.U32.AND P1, PT, R24, R3, PT ;  /* 0x000000031800720c */ /* 0x000fc80003f24070 */
[----:B------:R-:W-:Y:S02]  /*8820*/  ISETP.GT.U32.AND.EX P1, PT, R22, RZ, PT, P1 ;  /* 0x000000ff1600720c */ /* 0x000fe40003f24110 */
[----:B------:R-:W-:Y:S02]  /*8830*/  LOP3.LUT R18, R18, 0xfffffeff, RZ, 0xc0, !PT ;  /* 0xfffffeff12127812 */ /* 0x000fe400078ec0ff */
[----:B--2---:R-:W-:Y:S02]  /*8840*/  LOP3.LUT R20, R20, 0xfffffffb, RZ, 0xc0, !PT ;  /* 0xfffffffb14147812 */ /* 0x004fe400078ec0ff */
[----:B------:R-:W-:Y:S02]  /*8850*/  @P2 LOP3.LUT R18, R18, 0x100, RZ, 0xfc, !PT ;  /* 0x0000010012122812 */ /* 0x000fe400078efcff */
[----:B------:R-:W-:-:S05]  /*8860*/  ISETP.GE.U32.AND P2, PT, R24, R3, PT ;  /* 0x000000031800720c */ /* 0x000fca0003f46070 */
[----:B------:R-:W-:Y:S02]  /*8870*/  @P1 LOP3.LUT R20, R20, 0x4, RZ, 0xfc, !PT ;  /* 0x0000000414141812 */ /* 0x000fe400078efcff */
[----:B------:R-:W-:Y:S02]  /*8880*/  ISETP.GE.U32.AND.EX P1, PT, R22, RZ, PT, P2 ;  /* 0x000000ff1600720c */ /* 0x000fe40003f26120 */
[----:B------:R-:W-:Y:S02]  /*8890*/  LOP3.LUT R18, R18, 0xffffffbf, RZ, 0xc0, !PT ;  /* 0xffffffbf12127812 */ /* 0x000fe400078ec0ff */
[----:B------:R-:W-:Y:S02]  /*88a0*/  ISETP.GT.U32.AND P2, PT, R24, R8, PT ;  /* 0x000000081800720c */ /* 0x000fe40003f44070 */
[----:B------:R-:W-:Y:S02]  /*88b0*/  @P0 LOP3.LUT R18, R18, 0x40, RZ, 0xfc, !PT ;  /* 0x0000004012120812 */ /* 0x000fe400078efcff */
[----:B------:R-:W-:-:S02]  /*88c0*/  ISETP.GT.U32.AND.EX P0, PT, R22, RZ, PT, P2 ;  /* 0x000000ff1600720c */ /* 0x000fc40003f04120 */
[----:B------:R-:W-:Y:S02]  /*88d0*/  LOP3.LUT R19, R19, 0xfffffffd, RZ, 0xc0, !PT ;  /* 0xfffffffd13137812 */ /* 0x000fe400078ec0ff */
[----:B------:R-:W-:Y:S02]  /*88e0*/  ISETP.GE.U32.AND P2, PT, R24, R8, PT ;  /* 0x000000081800720c */ /* 0x000fe40003f46070 */
[----:B------:R-:W-:Y:S02]  /*88f0*/  @P1 LOP3.LUT R19, R19, 0x2, RZ, 0xfc, !PT ;  /* 0x0000000213131812 */ /* 0x000fe400078efcff */
[----:B------:R-:W-:Y:S02]  /*8900*/  ISETP.GE.U32.AND.EX P1, PT, R22, RZ, PT, P2 ;  /* 0x000000ff1600720c */ /* 0x000fe40003f26120 */
[----:B------:R-:W-:Y:S02]  /*8910*/  LOP3.LUT R19, R19, 0xffff7fff, RZ, 0xc0, !PT ;  /* 0xffff7fff13137812 */ /* 0x000fe400078ec0ff */
[----:B------:R-:W-:-:S02]  /*8920*/  ISETP.GT.U32.AND P2, PT, R24, R10, PT ;  /* 0x0000000a1800720c */ /* 0x000fc40003f44070 */
[----:B------:R-:W-:Y:S02]  /*8930*/  @P0 LOP3.LUT R19, R19, 0x8000, RZ, 0xfc, !PT ;  /* 0x0000800013130812 */ /* 0x000fe400078efcff */
[----:B------:R-:W-:Y:S02]  /*8940*/  ISETP.GT.U32.AND.EX P0, PT, R22, RZ, PT, P2 ;  /* 0x000000ff1600720c */ /* 0x000fe40003f04120 */
[----:B------:R-:W-:Y:S02]  /*8950*/  LOP3.LUT R19, R19, 0xfffffffe, RZ, 0xc0, !PT ;  /* 0xfffffffe13137812 */ /* 0x000fe400078ec0ff */
[----:B------:R-:W-:Y:S02]  /*8960*/  ISETP.GE.U32.AND P2, PT, R24, R10, PT ;  /* 0x0000000a1800720c */ /* 0x000fe40003f46070 */
[----:B------:R-:W-:Y:S02]  /*8970*/  @P1 LOP3.LUT R19, R19, 0x1, RZ, 0xfc, !PT ;  /* 0x0000000113131812 */ /* 0x000fe400078efcff */
[----:B------:R-:W-:-:S02]  /*8980*/  ISETP.GE.U32.AND.EX P1, PT, R22, RZ, PT, P2 ;  /* 0x000000ff1600720c */ /* 0x000fc40003f26120 */
[----:B------:R-:W-:Y:S02]  /*8990*/  LOP3.LUT R20, R20, 0xffdfffff, RZ, 0xc0, !PT ;  /* 0xffdfffff14147812 */ /* 0x000fe400078ec0ff */
[----:B------:R-:W-:Y:S02]  /*89a0*/  ISETP.GT.U32.AND P2, PT, R24, R12, PT ;  /* 0x0000000c1800720c */ /* 0x000fe40003f44070 */
[----:B------:R-:W-:-:S07]  /*89b0*/  LOP3.LUT R18, R18, 0xfffffffd, RZ, 0xc0, !PT ;  /* 0xfffffffd12127812 */ /* 0x000fce00078ec0ff */
[----:B------:R-:W-:Y:S02]  /*89c0*/  @P1 LOP3.LUT R20, R20, 0x200000, RZ, 0xfc, !PT ;  /* 0x0020000014141812 */ /* 0x000fe400078efcff */
[----:B------:R-:W-:Y:S02]  /*89d0*/  ISETP.GT.U32.AND.EX P1, PT, R22, RZ, PT, P2 ;  /* 0x000000ff1600720c */ /* 0x000fe40003f24120 */
[----:B------:R-:W-:Y:S02]  /*89e0*/  ISETP.GE.U32.AND P2, PT, R24, R12, PT ;  /* 0x0000000c1800720c */ /* 0x000fe40003f46070 */
[----:B------:R-:W-:Y:S02]  /*89f0*/  @P0 LOP3.LUT R18, R18, 0x2, RZ, 0xfc, !PT ;  /* 0x0000000212120812 */ /* 0x000fe400078efcff */
[----:B------:R-:W-:Y:S02]  /*8a00*/  ISETP.GE.U32.AND.EX P0, PT, R22, RZ, PT, P2 ;  /* 0x000000ff1600720c */ /* 0x000fe40003f06120 */
[----:B------:R-:W0:Y:S01]  /*8a10*/  S2R R22, SR_TID.X ;  /* 0x0000000000167919 */ /* 0x000e220000002100 */
[----:B------:R-:W-:-:S02]  /*8a20*/  LOP3.LUT R19, R19, 0xbfffffff, RZ, 0xc0, !PT ;  /* 0xbfffffff13137812 */ /* 0x000fc400078ec0ff */
        /* <DEDUP_REMOVED lines=13> */
[----:B------:R-:W-:Y:S01]  /*8b00*/  @P0 LOP3.LUT R19, R19, 0x8, RZ, 0xfc, !PT ;  /* 0x0000000813130812 */ /* 0x000fe200078efcff */
[----:B------:R-:W2:Y:S01]  /*8b10*/  LDL.LU R251, [R1+0x18] ;  /* 0x0000180001fb7983 */ /* 0x000ea20000300800 */
[----:B0-----:R-:W-:Y:S02]  /*8b20*/  LOP3.LUT R22, R22, 0x7f, RZ, 0xc0, !PT ;  /* 0x0000007f16167812 */ /* 0x001fe400078ec0ff */
[----:B------:R-:W-:Y:S02]  /*8b30*/  ISETP.GT.U32.AND.EX P0, PT, R252, RZ, PT, P2 ;  /* 0x000000fffc00720c */ /* 0x000fe40003f04120 */
[----:B------:R-:W3:Y:S04]  /*8b40*/  LDL.LU R252, [R1+0x4] ;  /* 0x0000040001fc7983 */ /* 0x000ee80000300800 */
[----:B------:R0:W-:Y:S04]  /*8b50*/  STS.U8 [R22+UR19+0x2000], R237 ;  /* 0x002000ed16007988 */ /* 0x0001e80008000013 */
[----:B------:R1:W-:Y:S04]  /*8b60*/  STS.U8 [R22+UR19+0x2200], R250 ;  /* 0x002200fa16007988 */ /* 0x0003e80008000013 */
[----:B0-----:R-:W4:Y:S04]  /*8b70*/  LDL.LU R237, [R1+0x4ec] ;  /* 0x0004ec0001ed7983 */ /* 0x001f280000300800 */
[----:B-1----:R-:W2:Y:S04]  /*8b80*/  LDL.LU R250, [R1+0x4e8] ;  /* 0x0004e80001fa7983 */ /* 0x002ea80000300800 */
[----:B---3--:R-:W-:Y:S04]  /*8b90*/  STS.U8 [R22+UR19+0x2400], R252 ;  /* 0x002400fc16007988 */ /* 0x008fe80008000013 */
[----:B--2---:R-:W-:Y:S04]  /*8ba0*/  STS.U8 [R22+UR19+0x2600], R250 ;  /* 0x002600fa16007988 */ /* 0x004fe80008000013 */
[----:B------:R-:W-:Y:S04]  /*8bb0*/  STS.U8 [R22+UR19+0x2800], R249 ;  /* 0x002800f916007988 */ /* 0x000fe80008000013 */
[----:B------:R-:W-:Y:S04]  /*8bc0*/  STS.U8 [R22+UR19+0x2a00], R248 ;  /* 0x002a00f816007988 */ /* 0x000fe80008000013 */
[----:B------:R0:W-:Y:S04]  /*8bd0*/  STS.U8 [R22+UR19+0x2c00], R247 ;  /* 0x002c00f716007988 */ /* 0x0001e80008000013 */
[----:B------:R-:W-:Y:S04]  /*8be0*/  STS.U8 [R22+UR19+0x2e00], R246 ;  /* 0x002e00f616007988 */ /* 0x000fe80008000013 */
[----:B------:R-:W-:Y:S04]  /*8bf0*/  STS.U8 [R22+UR19+0x3000], R245 ;  /* 0x003000f516007988 */ /* 0x000fe80008000013 */
[----:B------:R-:W-:Y:S04]  /*8c00*/  STS.U8 [R22+UR19+0x3200], R244 ;  /* 0x003200f416007988 */ /* 0x000fe80008000013 */
[----:B------:R-:W-:Y:S04]  /*8c10*/  STS.U8 [R22+UR19+0x3400], R243 ;  /* 0x003400f316007988 */ /* 0x000fe80008000013 */
[----:B------:R-:W-:Y:S04]  /*8c20*/  STS.U8 [R22+UR19+0x3600], R242 ;  /* 0x003600f216007988 */ /* 0x000fe80008000013 */
[----:B------:R-:W-:Y:S04]  /*8c30*/  STS.U8 [R22+UR19+0x3800], R241 ;  /* 0x003800f116007988 */ /* 0x000fe80008000013 */
[----:B------:R1:W-:Y:S04]  /*8c40*/  STS.U8 [R22+UR19+0x3a00], R240 ;  /* 0x003a00f016007988 */ /* 0x0003e80008000013 */
[----:B0-----:R-:W2:Y:S01]  /*8c50*/  LDL.LU R247, [R1+0x8] ;  /* 0x0000080001f77983 */ /* 0x001ea20000300800 */
[----:B-1----:R-:W-:-:S03]  /*8c60*/  LOP3.LUT R240, R22, 0x10, RZ, 0x3c, !PT ;  /* 0x0000001016f07812 */ /* 0x002fc600078e3cff */
[----:B------:R-:W-:Y:S04]  /*8c70*/  STS.U8 [R22+UR19+0x3c00], R239 ;  /* 0x003c00ef16007988 */ /* 0x000fe80008000013 */
[----:B------:R-:W3:Y:S04]  /*8c80*/  LDL.LU R246, [R1+0x14] ;  /* 0x0000140001f67983 */ /* 0x000ee80000300800 */
[----:B------:R-:W-:Y:S04]  /*8c90*/  STS.U8 [R22+UR19+0x3e00], R238 ;  /* 0x003e00ee16007988 */ /* 0x000fe80008000013 */
[----:B------:R-:W3:Y:S04]  /*8ca0*/  LDL.LU R248, [R1+0x34] ;  /* 0x0000340001f87983 */ /* 0x000ee80000300800 */
[----:B------:R0:W-:Y:S04]  /*8cb0*/  STS.U8 [R240+UR19+0x2880], R236 ;  /* 0x002880ecf0007988 */ /* 0x0001e80008000013 */
[----:B------:R-:W3:Y:S04]  /*8cc0*/  LDL.LU R249, [R1+0x60] ;  /* 0x0000600001f97983 */ /* 0x000ee80000300800 */
[----:B------:R-:W3:Y:S01]  /*8cd0*/  LDL.LU R250, [R1+0x5c] ;  /* 0x00005c0001fa7983 */ /* 0x000ee20000300800 */
[----:B0-----:R-:W-:-:S03]  /*8ce0*/  LOP3.LUT R236, R22, 0x20, RZ, 0x3c, !PT ;  /* 0x0000002016ec7812 */ /* 0x001fc600078e3cff */
[----:B------:R0:W-:Y:S04]  /*8cf0*/  STS.U8 [R240+UR19+0x2080], R251 ;  /* 0x002080fbf0007988 */ /* 0x0001e80008000013 */
[----:B------:R-:W3:Y:S04]  /*8d00*/  LDL.LU R252, [R1+0x58] ;  /* 0x0000580001fc7983 */ /* 0x000ee80000300800 */
[----:B------:R1:W-:Y:S04]  /*8d10*/  STS.U8 [R240+UR19+0x2280], R6 ;  /* 0x00228006f0007988 */ /* 0x0003e80008000013 */
[----:B0-----:R-:W3:Y:S04]  /*8d20*/  LDL.LU R251, [R1+0x54] ;  /* 0x0000540001fb7983 */ /* 0x001ee80000300800 */
[----:B------:R0:W-:Y:S04]  /*8d30*/  STS.U8 [R240+UR19+0x2480], R5 ;  /* 0x00248005f0007988 */ /* 0x0001e80008000013 */
[----:B-1----:R-:W3:Y:S04]  /*8d40*/  LDL.LU R6, [R1+0x50] ;  /* 0x0000500001067983 */ /* 0x002ee80000300800 */
[----:B----4-:R-:W-:Y:S04]  /*8d50*/  STS.U8 [R240+UR19+0x2680], R237 ;  /* 0x002680edf0007988 */ /* 0x010fe80008000013 */
[----:B------:R-:W-:Y:S04]  /*8d60*/  STS.U8 [R240+UR19+0x2a80], R235 ;  /* 0x002a80ebf0007988 */ /* 0x000fe80008000013 */
        /* <DEDUP_REMOVED lines=10> */
[----:B0-----:R-:W4:Y:S04]  /*8e10*/  LDL.LU R5, [R1+0x4c] ;  /* 0x00004c0001057983 */ /* 0x001f280000300800 */
[----:B------:R0:W-:Y:S04]  /*8e20*/  STS.U8 [R236+UR19+0x3b00], R15 ;  /* 0x003b000fec007988 */ /* 0x0001e80008000013 */
[----:B------:R1:W-:Y:S04]  /*8e30*/  STS.U8 [R236+UR19+0x3d00], R13 ;  /* 0x003d000dec007988 */ /* 0x0003e80008000013 */
[----:B------:R1:W-:Y:S04]  /*8e40*/  STS.U8 [R236+UR19+0x3f00], R14 ;  /* 0x003f000eec007988 */ /* 0x0003e80008000013 */
[----:B0-----:R-:W4:Y:S04]  /*8e50*/  LDL.LU R15, [R1+0x4e4] ;  /* 0x0004e400010f7983 */ /* 0x001f280000300800 */
[----:B-1----:R-:W4:Y:S04]  /*8e60*/  LDL.LU R13, [R1+0x4e0] ;  /* 0x0004e000010d7983 */ /* 0x002f280000300800 */
[----:B------:R-:W4:Y:S01]  /*8e70*/  LDL.LU R14, [R1+0x4dc] ;  /* 0x0004dc00010e7983 */ /* 0x000f220000300800 */
[----:B------:R-:W-:-:S03]  /*8e80*/  LOP3.LUT R22, R22, 0x30, RZ, 0x3c, !PT ;  /* 0x0000003016167812 */ /* 0x000fc600078e3cff */
        /* <DEDUP_REMOVED lines=10> */
[----:B--2---:R-:W-:Y:S04]  /*8f30*/  STS.U8 [R236+UR19+0x2300], R247 ;  /* 0x002300f7ec007988 */ /* 0x004fe80008000013 */
[----:B---3--:R-:W-:Y:S04]  /*8f40*/  STS.U8 [R236+UR19+0x2100], R246 ;  /* 0x002100f6ec007988 */ /* 0x008fe80008000013 */
        /* <DEDUP_REMOVED lines=13> */
[----:B----4-:R-:W-:Y:S04]  /*9020*/  STS.U8 [R22+UR19+0x2b80], R5 ;  /* 0x002b800516007988 */ /* 0x010fe80008000013 */
[----:B------:R0:W-:Y:S04]  /*9030*/  STS.U8 [R22+UR19+0x2d80], R15 ;  /* 0x002d800f16007988 */ /* 0x0001e80008000013 */
[----:B------:R1:W-:Y:S04]  /*9040*/  STS.U8 [R22+UR19+0x2f80], R13 ;  /* 0x002f800d16007988 */ /* 0x0003e80008000013 */
[----:B------:R2:W-:Y:S01]  /*9050*/  STS.U8 [R22+UR19+0x3180], R14 ;  /* 0x0031800e16007988 */ /* 0x0005e20008000013 */
[----:B------:R3:W-:Y:S06]  /*9060*/  MEMBAR.ALL.CTA ;  /* 0x0000000000007992 */ /* 0x0007ec0000008000 */
[----:B---3--:R-:W3:Y:S04]  /*9070*/  FENCE.VIEW.ASYNC.S ;  /* 0x00000000000073c6 */ /* 0x008ee80000000000 */
[----:B0-----:R-:W4:Y:S04]  /*9080*/  LDL.LU R15, [R1+0x4d8] ;  /* 0x0004d800010f7983 */ /* 0x001f280000300800 */
[----:B-1----:R-:W4:Y:S04]  /*9090*/  LDL.LU R13, [R1+0x4d4] ;  /* 0x0004d400010d7983 */ /* 0x002f280000300800 */
[----:B--2---:R-:W2:Y:S04]  /*90a0*/  LDL.LU R14, [R1+0x4d0] ;  /* 0x0004d000010e7983 */ /* 0x004ea80000300800 */
[----:B------:R-:W4:Y:S04]  /*90b0*/  LDL.LU R11, [R1+0x4cc] ;  /* 0x0004cc00010b7983 */ /* 0x000f280000300800 */
[----:B------:R-:W2:Y:S01]  /*90c0*/  LDL.LU R21, [R1+0x4c8] ;  /* 0x0004c80001157983 */ /* 0x000ea20000300800 */
[----:B---3--:R-:W-:Y:S06]  /*90d0*/  BAR.SYNC.DEFER_BLOCKING 0x0 ;  /* 0x0000000000007b1d */ /* 0x008fec0000010000 */
[----:B------:R-:W3:Y:S04]  /*90e0*/  LDG.E.U8 R6, desc[UR20][R144.64] ;  /* 0x0000001490067981 */ /* 0x000ee8000c1e1100 */
[----:B------:R-:W4:Y:S04]  /*90f0*/  LDG.E.U8 R246, desc[UR20][R88.64] ;  /* 0x0000001458f67981 */ /* 0x000f28000c1e1100 */
        /* <DEDUP_REMOVED lines=20> */
[----:B------:R-:W-:Y:S01]  /*9240*/  VIADD R25, R24, 0x68 ;  /* 0x0000006818197836 */ /* 0x000fe20000000000 */
[----:B------:R-:W-:-:S02]  /*9250*/  LOP3.LUT R19, R19, 0xfeffffff, RZ, 0xc0, !PT ;  /* 0xfeffffff13137812 */ /* 0x000fc400078ec0ff */
[----:B------:R-:W-:Y:S01]  /*9260*/  LOP3.LUT R20, R20, 0xffbfffff, RZ, 0xc0, !PT ;  /* 0xffbfffff14147812 */ /* 0x000fe200078ec0ff */
        /* <DEDUP_REMOVED lines=19> */
[----:B---3--:R-:W-:Y:S04]  /*93a0*/  STL [R1+0x4b0], R6 ;  /* 0x0004b00601007387 */ /* 0x008fe80000100800 */
[----:B----4-:R0:W-:Y:S04]  /*93b0*/  STL [R1+0x3c], R246 ;  /* 0x00003cf601007387 */ /* 0x0101e80000100800 */
[----:B--2---:R-:W-:Y:S04]  /*93c0*/  STL [R1+0x4c], R245 ;  /* 0x00004cf501007387 */ /* 0x004fe80000100800 */
[----:B------:R-:W-:Y:S04]  /*93d0*/  STL [R1+0x60], R244 ;  /* 0x000060f401007387 */ /* 0x000fe80000100800 */
[----:B------:R-:W-:Y:S04]  /*93e0*/  STL [R1+0x6c], R239 ;  /* 0x00006cef01007387 */ /* 0x000fe80000100800 */
[----:B------:R1:W-:Y:S04]  /*93f0*/  STL [R1+0x74], R5 ;  /* 0x0000740501007387 */ /* 0x0003e80000100800 */
[----:B------:R-:W-:Y:S04]  /*9400*/  STL [R1+0x2c], R238 ;  /* 0x00002cee01007387 */ /* 0x000fe80000100800 */
[----:B------:R-:W-:Y:S04]  /*9410*/  STL [R1+0x40], R220 ;  /* 0x000040dc01007387 */ /* 0x000fe80000100800 */
[----:B------:R-:W-:Y:S04]  /*9420*/  STL [R1+0x54], R233 ;  /* 0x000054e901007387 */ /* 0x000fe80000100800 */
[----:B------:R2:W-:Y:S01]  /*9430*/  STL [R1+0x64], R9 ;  /* 0x0000640901007387 */ /* 0x0005e20000100800 */
[----:B------:R-:W-:-:S02]  /*9440*/  ISETP.GT.U32.AND P2, PT, R25, R3, PT ;  /* 0x000000031900720c */ /* 0x000fc40003f44070 */
[----:B------:R-:W-:Y:S01]  /*9450*/  @P1 LOP3.LUT R19, R19, 0x1000000, RZ, 0xfc, !PT ;  /* 0x0100000013131812 */ /* 0x000fe200078efcff */
[----:B------:R-:W3:Y:S01]  /*9460*/  LDG.E.U8 R217, desc[UR20][R80.64] ;  /* 0x0000001450d97981 */ /* 0x000ee2000c1e1100 */
[----:B0-----:R-:W-:-:S03]  /*9470*/  VIADD R246, R24, 0x69 ;  /* 0x0000006918f67836 */ /* 0x001fc60000000000 */
[----:B-1----:R-:W4:Y:S04]  /*9480*/  LDG.E.U8 R5, desc[UR20][R78.64] ;  /* 0x000000144e057981 */ /* 0x002f28000c1e1100 */
[----:B--2---:R-:W2:Y:S04]  /*9490*/  LDG.E.U8 R9, desc[UR20][R58.64] ;  /* 0x000000143a097981 */ /* 0x004ea8000c1e1100 */
[----:B------:R-:W-:Y:S04]  /*94a0*/  STL [R1+0x70], R2 ;  /* 0x0000700201007387 */ /* 0x000fe80000100800 */
[----:B------:R-:W-:Y:S04]  /*94b0*/  STL [R1+0x20], R231 ;  /* 0x000020e701007387 */ /* 0x000fe80000100800 */
[----:B------:R-:W-:Y:S04]  /*94c0*/  STL [R1+0x30], R227 ;  /* 0x000030e301007387 */ /* 0x000fe80000100800 */
[----:B------:R-:W-:Y:S04]  /*94d0*/  STL [R1+0x44], R229 ;  /* 0x000044e501007387 */ /* 0x000fe80000100800 */
[----:B------:R-:W-:Y:S01]  /*94e0*/  STL [R1+0x58], R221 ;  /* 0x000058dd01007387 */ /* 0x000fe20000100800 */
[----:B------:R-:W-:-:S03]  /*94f0*/  LOP3.LUT R19, R19, 0xffbfffff, RZ, 0xc0, !PT ;  /* 0xffbfffff13137812 */ /* 0x000fc600078ec0ff */
[----:B------:R-:W-:Y:S04]  /*9500*/  STL [R1+0x68], R4 ;  /* 0x0000680401007387 */ /* 0x000fe80000100800 */
[----:B------:R-:W-:Y:S04]  /*9510*/  STL [R1+0x24], R241 ;  /* 0x000024f101007387 */ /* 0x000fe80000100800 */
[----:B------:R-:W-:Y:S04]  /*9520*/  STL [R1+0x34], R242 ;  /* 0x000034f201007387 */ /* 0x000fe80000100800 */
[----:B------:R-:W-:Y:S01]  /*9530*/  STL [R1+0x48], R243 ;  /* 0x000048f301007387 */ /* 0x000fe20000100800 */
[----:B------:R-:W-:-:S03]  /*9540*/  @P0 LOP3.LUT R19, R19, 0x400000, RZ, 0xfc, !PT ;  /* 0x0040000013130812 */ /* 0x000fc600078efcff */
[----:B------:R0:W-:Y:S01]  /*9550*/  STL [R1+0x14], R247 ;  /* 0x000014f701007387 */ /* 0x0001e20000100800 */
[----:B------:R-:W-:-:S03]  /*9560*/  @P2 LOP3.LUT R20, R20, 0x400000, RZ, 0xfc, !PT ;  /* 0x0040000014142812 */ /* 0x000fc600078efcff */
[----:B------:R1:W-:Y:S01]  /*9570*/  STL [R1+0x28], R248 ;  /* 0x000028f801007387 */ /* 0x0003e20000100800 */
[----:B------:R-:W-:-:S03]  /*9580*/  ISETP.GT.U32.AND P1, PT, R25, R8, PT ;  /* 0x000000081900720c */ /* 0x000fc60003f24070 */
[----:B------:R1:W-:Y:S01]  /*9590*/  STL [R1+0x38], R249 ;  /* 0x000038f901007387 */ /* 0x0003e20000100800 */
[C---:B------:R-:W-:Y:S01]  /*95a0*/  ISETP.GT.U32.AND P2, PT, R25.reuse, R10, PT ;  /* 0x0000000a1900720c */ /* 0x040fe20003f44070 */
[C---:B0-----:R-:W-:Y:S01]  /*95b0*/  VIADD R247, R24.reuse, 0x70 ;  /* 0x0000007018f77836 */ /* 0x041fe20000000000 */
[----:B------:R-:W-:Y:S01]  /*95c0*/  ISETP.GT.U32.AND P0, PT, R25, R12, PT ;  /* 0x0000000c1900720c */ /* 0x000fe20003f04070 */
[----:B------:R-:W3:Y:S01]  /*95d0*/  LDG.E.U8 R219, desc[UR20][R68.64] ;  /* 0x0000001444db7981 */ /* 0x000ee2000c1e1100 */
[----:B-1----:R-:W-:-:S03]  /*95e0*/  VIADD R248, R24, 0x71 ;  /* 0x0000007118f87836 */ /* 0x002fc60000000000 */
[----:B------:R-:W4:Y:S01]  /*95f0*/  LDG.E.U8 R220, desc[UR20][R66.64] ;  /* 0x0000001442dc7981 */ /* 0x000f22000c1e1100 */
[----:B------:R-:W-:-:S03]  /*9600*/  VIADD R249, R24, 0x78 ;  /* 0x0000007818f97836 */ /* 0x000fc60000000000 */
[----:B------:R-:W4:Y:S04]  /*9610*/  LDG.E.U8 R223, desc[UR20][R64.64] ;  /* 0x0000001440df7981 */ /* 0x000f28000c1e1100 */
        /* <DEDUP_REMOVED lines=9> */
[----:B------:R-:W3:Y:S04]  /*96b0*/  LDG.E.U8 R238, desc[UR20][R44.64] ;  /* 0x000000142cee7981 */ /* 0x000ee8000c1e1100 */
[----:B------:R-:W4:Y:S04]  /*96c0*/  LDG.E.U8 R239, desc[UR20][R46.64] ;  /* 0x000000142eef7981 */ /* 0x000f28000c1e1100 */
[----:B------:R-:W4:Y:S04]  /*96d0*/  LDG.E.U8 R241, desc[UR20][R48.64] ;  /* 0x0000001430f17981 */ /* 0x000f28000c1e1100 */
[----:B------:R-:W4:Y:S04]  /*96e0*/  LDG.E.U8 R242, desc[UR20][R50.64] ;  /* 0x0000001432f27981 */ /* 0x000f28000c1e1100 */
[----:B------:R-:W4:Y:S04]  /*96f0*/  LDG.E.U8 R243, desc[UR20][R52.64] ;  /* 0x0000001434f37981 */ /* 0x000f28000c1e1100 */
[----:B------:R-:W4:Y:S04]  /*9700*/  LDG.E.U8 R244, desc[UR20][R54.64] ;  /* 0x0000001436f47981 */ /* 0x000f28000c1e1100 */
[----:B------:R0:W4:Y:S01]  /*9710*/  LDG.E.U8 R245, desc[UR20][R56.64] ;  /* 0x0000001438f57981 */ /* 0x000122000c1e1100 */
[----:B------:R-:W-:Y:S01]  /*9720*/  UMOV UR8, UR16 ;  /* 0x0000001000087c82 */ /* 0x000fe20008000000 */
[----:B------:R-:W-:Y:S01]  /*9730*/  UMOV UR9, 0x80000020 ;  /* 0x8000002000097882 */ /* 0x000fe20000000000 */
[----:B------:R-:W-:Y:S01]  /*9740*/  UMOV UR34, UR10 ;  /* 0x0000000a00227c82 */ /* 0x000fe20008000000 */
[----:B------:R-:W-:Y:S01]  /*9750*/  UMOV UR35, UR11 ;  /* 0x0000000b00237c82 */ /* 0x000fe20008000000 */
[----:B------:R-:W-:Y:S01]  /*9760*/  LOP3.LUT R19, R19, 0xffffffdf, RZ, 0xc0, !PT ;  /* 0xffffffdf13137812 */ /* 0x000fe200078ec0ff */
[----:B--2---:R1:W-:Y:S02]  /*9770*/  STL [R1+0x18], R9 ;  /* 0x0000180901007387 */ /* 0x0043e40000100800 */
[----:B-1----:R-:W-:-:S02]  /*9780*/  VIADD R9, R24, 0x79 ;  /* 0x0000007918097836 */ /* 0x002fc40000000000 */
[----:B0-----:R-:W-:-:S06]  /*9790*/  WARPGROUP.ARRIVE ;  /* 0x00000000000079c5 */ /* 0x001fcc0000000000 */
[----:B------:R-:W-:Y:S01]  /*97a0*/  QGMMA.64x128x32.F32.E4M3.E4M3 R88, gdesc[UR8], RZ, !UPT ;  /* 0x01e00000085879f3 */ /* 0x000fe2000c7008ff */
[----:B------:R-:W-:Y:S02]  /*97b0*/  @P1 LOP3.LUT R19, R19, 0x20, RZ, 0xfc, !PT ;  /* 0x0000002013131812 */ /* 0x000fe400078efcff */
[----:B------:R-:W-:Y:S02]  /*97c0*/  ISETP.GT.U32.AND P1, PT, R246, R8, PT ;  /* 0x00000008f600720c */ /* 0x000fe40003f24070 */
[----:B------:R-:W-:Y:S02]  /*97d0*/  LOP3.LUT R19, R19, 0xffdfffff, RZ, 0xc0, !PT ;  /* 0xffdfffff13137812 */ /* 0x000fe400078ec0ff */
[----:B------:R-:W-:Y:S02]  /*97e0*/  LOP3.LUT R18, R18, 0xfffffff7, RZ, 0xc0, !PT ;  /* 0xfffffff712127812 */ /* 0x000fe400078ec0ff */
[----:B------:R-:W-:Y:S02]  /*97f0*/  @P0 LOP3.LUT R19, R19, 0x200000, RZ, 0xfc, !PT ;  /* 0x0020000013130812 */ /* 0x000fe400078efcff */
[----:B------:R-:W-:-:S02]  /*9800*/  @P2 LOP3.LUT R18, R18, 0x8, RZ, 0xfc, !PT ;  /* 0x0000000812122812 */ /* 0x000fc400078efcff */
[----:B------:R-:W-:Y:S02]  /*9810*/  ISETP.GT.U32.AND P2, PT, R246, R10, PT ;  /* 0x0000000af600720c */ /* 0x000fe40003f44070 */
[----:B------:R-:W-:-:S04]  /*9820*/  LOP3.LUT R19, R19, 0xffffff7f, RZ, 0xc0, !PT ;  /* 0xffffff7f13137812 */ /* 0x000fc800078ec0ff */
[----:B------:R-:W-:Y:S02]  /*9830*/  @P1 LOP3.LUT R19, R19, 0x80, RZ, 0xfc, !PT ;  /* 0x0000008013131812 */ /* 0x000fe400078efcff */
[----:B------:R-:W-:Y:S02]  /*9840*/  ISETP.GT.U32.AND P0, PT, R246, R12, PT ;  /* 0x0000000cf600720c */ /* 0x000fe40003f04070 */
[----:B------:R-:W-:-:S04]  /*9850*/  LOP3.LUT R19, R19, 0x7fffffff, RZ, 0xc0, !PT ;  /* 0x7fffffff13137812 */ /* 0x000fc800078ec0ff */
[----:B------:R-:W-:Y:S02]  /*9860*/  @P2 LOP3.LUT R19, R19, 0x80000000, RZ, 0xfc, !PT ;  /* 0x8000000013132812 */ /* 0x000fe400078efcff */
[----:B------:R-:W-:Y:S01]  /*9870*/  ISETP.GT.U32.AND P1, PT, R247, R8, PT ;  /* 0x00000008f700720c */ /* 0x000fe20003f24070 */
[----:B------:R-:W-:-:S12]  /*9880*/  QGMMA.64x128x32.F32.E4M3.E4M3 R88, gdesc[UR12], R88 ;  /* 0x01e000000c5879f3 */ /* 0x000fd80008700858 */
[----:B------:R-:W-:Y:S01]  /*9890*/  QGMMA.64x128x32.F32.E4M3.E4M3 R24, gdesc[UR32], RZ, !UPT ;  /* 0x01e00000201879f3 */ /* 0x000fe2000c7008ff */
[----:B------:R-:W-:-:S04]  /*98a0*/  LOP3.LUT R19, R19, 0xff7fffff, RZ, 0xc0, !PT ;  /* 0xff7fffff13137812 */ /* 0x000fc800078ec0ff */
[----:B------:R-:W-:-:S04]  /*98b0*/  @P0 LOP3.LUT R19, R19, 0x800000, RZ, 0xfc, !PT ;  /* 0x0080000013130812 */ /* 0x000fc800078efcff */
[----:B------:R-:W-:-:S04]  /*98c0*/  LOP3.LUT R19, R19, 0xfffff7ff, RZ, 0xc0, !PT ;  /* 0xfffff7ff13137812 */ /* 0x000fc800078ec0ff */
[----:B------:R-:W-:Y:S02]  /*98d0*/  @P1 LOP3.LUT R19, R19, 0x800, RZ, 0xfc, !PT ;  /* 0x0000080013131812 */ /* 0x000fe400078efcff */
[----:B------:R-:W-:Y:S02]  /*98e0*/  ISETP.GT.U32.AND P1, PT, R248, R8, PT ;  /* 0x00000008f800720c */ /* 0x000fe40003f24070 */
[----:B------:R-:W-:Y:S01]  /*98f0*/  LOP3.LUT R20, R20, 0xff7fffff, RZ, 0xc0, !PT ;  /* 0xff7fffff14147812 */ /* 0x000fe200078ec0ff */
[----:B------:R-:W-:Y:S01]  /*9900*/  UMOV UR38, UR14 ;  /* 0x0000000e00267c82 */ /* 0x000fe20008000000 */
[----:B------:R-:W-:-:S09]  /*9910*/  UMOV UR39, UR15 ;  /* 0x0000000f00277c82 */ /* 0x000fd20008000000 */
[----:B------:R-:W-:Y:S02]  /*9920*/  @P1 LOP3.LUT R20, R20, 0x800000, RZ, 0xfc, !PT ;  /* 0x0080000014141812 */ /* 0x000fe400078efcff */
[----:B------:R-:W-:Y:S02]  /*9930*/  LOP3.LUT P1, RZ, R17, 0x8000, RZ, 0xc0, !PT ;  /* 0x0000800011ff7812 */ /* 0x000fe4000782c0ff */
[----:B------:R-:W-:Y:S02]  /*9940*/  ISETP.GT.U32.AND P2, PT, R247, R10, PT ;  /* 0x0000000af700720c */ /* 0x000fe40003f44070 */
[----:B------:R-:W-:Y:S02]  /*9950*/  LOP3.LUT R21, R21, 0xfffffdff, RZ, 0xc0, !PT ;  /* 0xfffffdff15157812 */ /* 0x000fe400078ec0ff */
[----:B------:R-:W-:Y:S02]  /*9960*/  ISETP.GT.U32.AND P0, PT, R247, R12, PT ;  /* 0x0000000cf700720c */ /* 0x000fe40003f04070 */
[----:B------:R-:W-:-:S05]  /*9970*/  LOP3.LUT R19, R19, 0xf7ffffff, RZ, 0xc0, !PT ;  /* 0xf7ffffff13137812 */ /* 0x000fca00078ec0ff */
[----:B------:R-:W-:Y:S02]  /*9980*/  @P1 LOP3.LUT R21, R21, 0x200, RZ, 0xfc, !PT ;  /* 0x0000020015151812 */ /* 0x000fe400078efcff */
[----:B------:R-:W-:Y:S02]  /*9990*/  LOP3.LUT P1, RZ, R17, 0x8000000, RZ, 0xc0, !PT ;  /* 0x0800000011ff7812 */ /* 0x000fe4000782c0ff */
[----:B------:R-:W-:Y:S02]  /*99a0*/  @P2 LOP3.LUT R19, R19, 0x8000000, RZ, 0xfc, !PT ;  /* 0x0800000013132812 */ /* 0x000fe400078efcff */
[----:B------:R-:W-:Y:S02]  /*99b0*/  LOP3.LUT R21, R21, 0xfffffbff, RZ, 0xc0, !PT ;  /* 0xfffffbff15157812 */ /* 0x000fe400078ec0ff */
[----:B------:R-:W-:-:S04]  /*99c0*/  LOP3.LUT R19, R19, 0xffefffff, RZ, 0xc0, !PT ;  /* 0xffefffff13137812 */ /* 0x000fc800078ec0ff */
[----:B------:R-:W-:-:S03]  /*99d0*/  @P0 LOP3.LUT R19, R19, 0x100000, RZ, 0xfc, !PT ;  /* 0x0010000013130812 */ /* 0x000fc600078efcff */
[----:B------:R-:W-:Y:S02]  /*99e0*/  @P1 LOP3.LUT R21, R21, 0x400, RZ, 0xfc, !PT ;  /* 0x0000040015151812 */ /* 0x000fe400078efcff */
[----:B------:R-:W-:Y:S02]  /*99f0*/  LOP3.LUT P1, RZ, R17, 0x20000000, RZ, 0xc0, !PT ;  /* 0x2000000011ff7812 */ /* 0x000fe4000782c0ff */
[C---:B------:R-:W-:Y:S02]  /*9a00*/  ISETP.GT.U32.AND P0, PT, R248.reuse, R10, PT ;  /* 0x0000000af800720c */ /* 0x040fe40003f04070 */
[----:B------:R-:W-:Y:S02]  /*9a10*/  LOP3.LUT R21, R21, 0xfffff7ff, RZ, 0xc0, !PT ;  /* 0xfffff7ff15157812 */ /* 0x000fe400078ec0ff */
[----:B------:R-:W-:Y:S02]  /*9a20*/  ISETP.GT.U32.AND P3, PT, R248, R12, PT ;  /* 0x0000000cf800720c */ /* 0x000fe40003f64070 */
[----:B------:R-:W-:Y:S01]  /*9a30*/  LOP3.LUT R0, R0, 0xffbfffff, RZ, 0xc0, !PT ;  /* 0xffbfffff00007812 */ /* 0x000fe200078ec0ff */
[----:B------:R-:W-:Y:S04]  /*9a40*/  QGMMA.64x128x32.F32.E4M3.E4M3 R24, gdesc[UR36], R24, gsb0 ;  /* 0x01e00000241879f3 */ /* 0x000fe80008000818 */
[----:B------:R-:W-:-:S02]  /*9a50*/  @P1 LOP3.LUT R21, R21, 0x800, RZ, 0xfc, !PT ;  /* 0x0000080015151812 */ /* 0x000fc400078efcff */
[----:B------:R-:W-:Y:S02]  /*9a60*/  LOP3.LUT P1, RZ, R17, 0x80000000, RZ, 0xc0, !PT ;  /* 0x8000000011ff7812 */ /* 0x000fe4000782c0ff */
[----:B------:R-:W-:-:S04]  /*9a70*/  @P0 LOP3.LUT R0, R0, 0x400000, RZ, 0xfc, !PT ;  /* 0x0040000000000812 */ /* 0x000fc800078efcff */
[----:B------:R-:W-:Y:S02]  /*9a80*/  LOP3.LUT R0, R0, 0xff7fffff, RZ, 0xc0, !PT ;  /* 0xff7fffff00007812 */ /* 0x000fe400078ec0ff */
[----:B------:R-:W-:Y:S02]  /*9a90*/  LOP3.LUT R21, R21, 0xffffefff, RZ, 0xc0, !PT ;  /* 0xffffefff15157812 */ /* 0x000fe400078ec0ff */
[----:B------:R-:W-:-:S03]  /*9aa0*/  @P3 LOP3.LUT R0, R0, 0x800000, RZ, 0xfc, !PT ;  /* 0x0080000000003812 */ /* 0x000fc600078efcff */
[----:B------:R-:W-:Y:S02]  /*9ab0*/  @P1 LOP3.LUT R21, R21, 0x1000, RZ, 0xfc, !PT ;  /* 0x0000100015151812 */ /* 0x000fe400078efcff */
[----:B------:R-:W-:Y:S02]  /*9ac0*/  LOP3.LUT P1, RZ, R0, 0x2, RZ, 0xc0, !PT ;  /* 0x0000000200ff7812 */ /* 0x000fe4000782c0ff */
[----:B------:R-:W-:-:S11]  /*9ad0*/  LOP3.LUT R21, R21, 0xffffdfff, RZ, 0xc0, !PT ;  /* 0xffffdfff15157812 */ /* 0x000fd600078ec0ff */
[----:B------:R-:W-:Y:S02]  /*9ae0*/  @P1 LOP3.LUT R21, R21, 0x2000, RZ, 0xfc, !PT ;  /* 0x0000200015151812 */ /* 0x000fe400078efcff */
[----:B------:R-:W-:Y:S02]  /*9af0*/  LOP3.LUT P1, RZ, R0, 0x8, RZ, 0xc0, !PT ;  /* 0x0000000800ff7812 */ /* 0x000fe4000782c0ff */
[----:B------:R-:W-:Y:S02]  /*9b00*/  LOP3.LUT R21, R21, 0xffffbfff, RZ, 0xc0, !PT ;  /* 0xffffbfff15157812 */ /* 0x000fe400078ec0ff */
[----:B------:R-:W-:Y:S02]  /*9b10*/  ISETP.GT.U32.AND P5, PT, R249, R12, PT ;  /* 0x0000000cf900720c */ /* 0x000fe40003fa4070 */
[----:B------:R-:W2:Y:S07]  /*9b20*/  LDL.LU R12, [R1+0x4c4] ;  /* 0x0004c400010c7983 */ /* 0x000eae0000300800 */
[----:B------:R-:W-:-:S02]  /*9b30*/  @P1 LOP3.LUT R21, R21, 0x4000, RZ, 0xfc, !PT ;  /* 0x0000400015151812 */ /* 0x000fc400078efcff */
[----:B------:R-:W-:Y:S02]  /*9b40*/  LOP3.LUT P1, RZ, R19, 0x1, RZ, 0xc0, !PT ;  /* 0x0000000113ff7812 */ /* 0x000fe4000782c0ff */
[----:B------:R-:W-:-:S11]  /*9b50*/  LOP3.LUT R21, R21, 0xffff7fff, RZ, 0xc0, !PT ;  /* 0xffff7fff15157812 */ /* 0x000fd600078ec0ff */
[----:B------:R-:W-:Y:S02]  /*9b60*/  @P1 LOP3.LUT R21, R21, 0x8000, RZ, 0xfc, !PT ;  /* 0x0000800015151812 */ /* 0x000fe400078efcff */
[----:B------:R-:W-:Y:S02]  /*9b70*/  LOP3.LUT P1, RZ, R19, 0x8000, RZ, 0xc0, !PT ;  /* 0x0000800013ff7812 */ /* 0x000fe4000782c0ff */
[----:B------:R-:W-:Y:S02]  /*9b80*/  LOP3.LUT R21, R21, 0xfffeffff, RZ, 0xc0, !PT ;  /* 0xfffeffff15157812 */ /* 0x000fe400078ec0ff */
[----:B------:R-:W-:Y:S02]  /*9b90*/  ISETP.GT.U32.AND P4, PT, R249, R10, PT ;  /* 0x0000000af900720c */ /* 0x000fe40003f84070 */
[----:B------:R-:W-:-:S07]  /*9ba0*/  LOP3.LUT R0, R0, 0xfeffffff, RZ, 0xc0, !PT ;  /* 0xfeffffff00007812 */ /* 0x000fce00078ec0ff */
[----:B------:R-:W-:Y:S02]  /*9bb0*/  @P1 LOP3.LUT R21, R21, 0x10000, RZ, 0xfc, !PT ;  /* 0x0001000015151812 */ /* 0x000fe400078efcff */
[----:B------:R-:W-:Y:S02]  /*9bc0*/  LOP3.LUT P1, RZ, R19, 0x2, RZ, 0xc0, !PT ;  /* 0x0000000213ff7812 */ /* 0x000fe4000782c0ff */
[----:B------:R-:W-:Y:S02]  /*9bd0*/  @P4 LOP3.LUT R0, R0, 0x1000000, RZ, 0xfc, !PT ;  /* 0x0100000000004812 */ /* 0x000fe400078efcff */
[----:B------:R-:W-:Y:S02]  /*9be0*/  ISETP.GT.U32.AND P6, PT, R9, R10, PT ;  /* 0x0000000a0900720c */ /* 0x000fe40003fc4070 */
[----:B------:R-:W-:-:S04]  /*9bf0*/  LOP3.LUT R0, R0, 0xfdffffff, RZ, 0xc0, !PT ;  /* 0xfdffffff00007812 */ /* 0x000fc800078ec0ff */
[----:B------:R-:W-:-:S04]  /*9c00*/  @P5 LOP3.LUT R0, R0, 0x2000000, RZ, 0xfc, !PT ;  /* 0x0200000000005812 */ /* 0x000fc800078efcff */
[----:B------:R-:W-:-:S04]  /*9c10*/  LOP3.LUT R0, R0, 0xfbffffff, RZ, 0xc0, !PT ;  /* 0xfbffffff00007812 */ /* 0x000fc800078ec0ff */
[----:B------:R-:W-:Y:S02]  /*9c20*/  @P6 LOP3.LUT R0, R0, 0x4000000, RZ, 0xfc, !PT ;  /* 0x0400000000006812 */ /* 0x000fe400078efcff */
[----:B------:R-:W-:Y:S01]  /*9c30*/  LOP3.LUT P6, RZ, R17, 0x2000000, RZ, 0xc0, !PT ;  /* 0x0200000011ff7812 */ /* 0x000fe200078cc0ff */
[----:B------:R-:W-:Y:S02]  /*9c40*/  WARPGROUP.DEPBAR.LE gsb0, 0x0 ;  /* 0x00008000000079c5 */ /* 0x000fe40000010000 */
[----:B------:R-:W-:Y:S01]  /*9c50*/  FMUL R89, R89, UR24 ;  /* 0x0000001859597c20 */ /* 0x000fe20008400000 */
[----:B------:R-:W-:-:S04]  /*9c60*/  FMUL R90, R90, UR24 ;  /* 0x000000185a5a7c20 */ /* 0x000fc80008400000 */
[----:B------:R-:W-:Y:S02]  /*9c70*/  FSEL R89, R89, -INF , !P1 ;  /* 0xff80000059597808 */ /* 0x000fe40004800000 */
[----:B------:R-:W-:Y:S01]  /*9c80*/  LOP3.LUT P1, RZ, R21, 0x10000, RZ, 0xc0, !PT ;  /* 0x0001000015ff7812 */ /* 0x000fe2000782c0ff */
[----:B------:R-:W-:-:S03]  /*9c90*/  FMUL R91, R91, UR24 ;  /* 0x000000185b5b7c20 */ /* 0x000fc60008400000 */
        /* <DEDUP_REMOVED lines=8> */
[----:B------:R-:W-:Y:S01]  /*9d20*/  FMUL R95, R95, UR24 ;  /* 0x000000185f5f7c20 */ /* 0x000fe20008400000 */
[----:B------:R-:W-:Y:S02]  /*9d30*/  FMUL R98, R98, UR24 ;  /* 0x0000001862627c20 */ /* 0x000fe40008400000 */
[----:B------:R-:W-:Y:S02]  /*9d40*/  FSEL R93, R93, -INF , !P1 ;  /* 0xff8000005d5d7808 */ /* 0x000fe40004800000 */
[----:B------:R-:W-:Y:S01]  /*9d50*/  LOP3.LUT P1, RZ, R21, 0x1000, RZ, 0xc0, !PT ;  /* 0x0000100015ff7812 */ /* 0x000fe2000782c0ff */
[----:B------:R-:W-:Y:S01]  /*9d60*/  FMUL R96, R96, UR24 ;  /* 0x0000001860607c20 */ /* 0x000fe20008400000 */
[----:B------:R-:W-:-:S02]  /*9d70*/  FSEL R98, R98, -INF , !P6 ;  /* 0xff80000062627808 */ /* 0x000fc40007000000 */
[----:B------:R-:W-:Y:S02]  /*9d80*/  FSEL R95, R95, -INF , !P1 ;  /* 0xff8000005f5f7808 */ /* 0x000fe40004800000 */
[----:B------:R-:W-:Y:S02]  /*9d90*/  LOP3.LUT P1, RZ, R21, 0x800, RZ, 0xc0, !PT ;  /* 0x0000080015ff7812 */ /* 0x000fe4000782c0ff */
[----:B------:R-:W-:Y:S01]  /*9da0*/  LOP3.LUT P6, RZ, R18, 0x80000, RZ, 0xc0, !PT ;  /* 0x0008000012ff7812 */ /* 0x000fe200078cc0ff */
[----:B------:R-:W-:Y:S01]  /*9db0*/  FMUL R97, R97, UR24 ;  /* 0x0000001861617c20 */ /* 0x000fe20008400000 */
[----:B------:R-:W-:Y:S02]  /*9dc0*/  FSEL R96, R96, -INF , !P1 ;  /* 0xff80000060607808 */ /* 0x000fe40004800000 */
[----:B------:R-:W-:-:S04]  /*9dd0*/  LOP3.LUT P1, RZ, R21, 0x400, RZ, 0xc0, !PT ;  /* 0x0000040015ff7812 */ /* 0x000fc8000782c0ff */
[----:B------:R-:W-:Y:S02]  /*9de0*/  FSEL R97, R97, -INF , !P1 ;  /* 0xff80000061617808 */ /* 0x000fe40004800000 */
[C---:B------:R-:W-:Y:S02]  /*9df0*/  LOP3.LUT P1, RZ, R21.reuse, 0x200, RZ, 0xc0, !PT ;  /* 0x0000020015ff7812 */ /* 0x040fe4000782c0ff */
[----:B------:R-:W-:-:S04]  /*9e00*/  LOP3.LUT R21, R21, 0xfffffffd, RZ, 0xc0, !PT ;  /* 0xfffffffd15157812 */ /* 0x000fc800078ec0ff */
[----:B------:R-:W-:Y:S02]  /*9e10*/  @P6 LOP3.LUT R21, R21, 0x2, RZ, 0xfc, !PT ;  /* 0x0000000215156812 */ /* 0x000fe400078efcff */
[----:B------:R-:W-:Y:S02]  /*9e20*/  LOP3.LUT P6, RZ, R18, 0x200000, RZ, 0xc0, !PT ;  /* 0x0020000012ff7812 */ /* 0x000fe400078cc0ff */
[----:B------:R-:W-:-:S11]  /*9e30*/  LOP3.LUT R21, R21, 0xfffffffb, RZ, 0xc0, !PT ;  /* 0xfffffffb15157812 */ /* 0x000fd600078ec0ff */
        /* <DEDUP_REMOVED lines=17> */
[----:B------:R-:W-:Y:S01]  /*9f50*/  LOP3.LUT R21, R21, 0xfffffeff, RZ, 0xc0, !PT ;  /* 0xfffffeff15157812 */ /* 0x000fe200078ec0ff */
[----:B------:R-:W-:Y:S01]  /*9f60*/  FMUL R109, R109, UR24 ;  /* 0x000000186d6d7c20 */ /* 0x000fe20008400000 */
[----:B------:R-:W-:-:S09]  /*9f70*/  FMUL R110, R110, UR24 ;  /* 0x000000186e6e7c20 */ /* 0x000fd20008400000 */
[----:B------:R-:W-:Y:S02]  /*9f80*/  @P6 LOP3.LUT R21, R21, 0x100, RZ, 0xfc, !PT ;  /* 0x0000010015156812 */ /* 0x000fe400078efcff */
[----:B------:R-:W-:-:S04]  /*9f90*/  LOP3.LUT P6, RZ, R17, 0x8, RZ, 0xc0, !PT ;  /* 0x0000000811ff7812 */ /* 0x000fc800078cc0ff */
        /* <DEDUP_REMOVED lines=15> */
[----:B------:R-:W-:Y:S02]  /*a090*/  ISETP.GT.U32.AND P3, PT, R249, R8, PT ;  /* 0x00000008f900720c */ /* 0x000fe40003f64070 */
[----:B------:R-:W-:Y:S02]  /*a0a0*/  FSEL R114, R114, -INF , !P6 ;  /* 0xff80000072727808 */ /* 0x000fe40007000000 */
[----:B------:R-:W-:Y:S01]  /*a0b0*/  LOP3.LUT P6, RZ, R21, 0x8, RZ, 0xc0, !PT ;  /* 0x0000000815ff7812 */ /* 0x000fe200078cc0ff */
[----:B------:R-:W-:-:S03]  /*a0c0*/  FMUL R116, R116, UR24 ;  /* 0x0000001874747c20 */ /* 0x000fc60008400000 */
[----:B------:R-:W-:Y:S02]  /*a0d0*/  FSEL R115, R115, -INF , !P6 ;  /* 0xff80000073737808 */ /* 0x000fe40007000000 */
[----:B------:R-:W-:Y:S01]  /*a0e0*/  LOP3.LUT P6, RZ, R21, 0x4, RZ, 0xc0, !PT ;  /* 0x0000000415ff7812 */ /* 0x000fe200078cc0ff */
[----:B------:R-:W-:Y:S01]  /*a0f0*/  FMUL R101, R101, UR24 ;  /* 0x0000001865657c20 */ /* 0x000fe20008400000 */
[----:B------:R-:W-:Y:S01]  /*a100*/  ISETP.GT.U32.AND P0, PT, R9, R8, PT ;  /* 0x000000080900720c */ /* 0x000fe20003f04070 */
[----:B------:R-:W-:Y:S01]  /*a110*/  FMUL R117, R117, UR24 ;  /* 0x0000001875757c20 */ /* 0x000fe20008400000 */
[----:B------:R-:W-:Y:S02]  /*a120*/  LOP3.LUT R20, R20, 0xfeffffff, RZ, 0xc0, !PT ;  /* 0xfeffffff14147812 */ /* 0x000fe400078ec0ff */
[----:B------:R-:W-:Y:S01]  /*a130*/  LOP3.LUT P4, RZ, R17, 0x80000, RZ, 0xc0, !PT ;  /* 0x0008000011ff7812 */ /* 0x000fe2000788c0ff */
[----:B------:R-:W-:Y:S01]  /*a140*/  FMUL R105, R105, UR24 ;  /* 0x0000001869697c20 */ /* 0x000fe20008400000 */
[----:B------:R-:W-:Y:S01]  /*a150*/  FSEL R116, R116, -INF , !P6 ;  /* 0xff80000074747808 */ /* 0x000fe20007000000 */
[----:B------:R-:W-:Y:S01]  /*a160*/  FMUL R120, R120, UR24 ;  /* 0x0000001878787c20 */ /* 0x000fe20008400000 */
[----:B------:R-:W-:Y:S01]  /*a170*/  LOP3.LUT P6, RZ, R21, 0x2, RZ, 0xc0, !PT ;  /* 0x0000000215ff7812 */ /* 0x000fe200078cc0ff */
[----:B------:R-:W-:Y:S01]  /*a180*/  FMUL R99, R99, UR24 ;  /* 0x0000001863637c20 */ /* 0x000fe20008400000 */
[----:B------:R-:W-:Y:S01]  /*a190*/  @P3 LOP3.LUT R20, R20, 0x1000000, RZ, 0xfc, !PT ;  /* 0x0100000014143812 */ /* 0x000fe200078efcff */
[----:B------:R-:W-:Y:S01]  /*a1a0*/  FMUL R118, R118, UR24 ;  /* 0x0000001876767c20 */ /* 0x000fe20008400000 */
[----:B------:R-:W-:Y:S01]  /*a1b0*/  FSEL R101, R101, -INF , !P4 ;  /* 0xff80000065657808 */ /* 0x000fe20006000000 */
[----:B------:R-:W-:Y:S01]  /*a1c0*/  FMUL R104, R104, UR24 ;  /* 0x0000001868687c20 */ /* 0x000fe20008400000 */
[----:B------:R-:W-:-:S02]  /*a1d0*/  LOP3.LUT P4, RZ, R17, 0x800, RZ, 0xc0, !PT ;  /* 0x0000080011ff7812 */ /* 0x000fc4000788c0ff */
[----:B------:R-:W-:Y:S01]  /*a1e0*/  LOP3.LUT P2, RZ, R17, 0x2000, RZ, 0xc0, !PT ;  /* 0x0000200011ff7812 */ /* 0x000fe2000784c0ff */
[----:B------:R-:W-:Y:S01]  /*a1f0*/  FMUL R108, R108, UR24 ;  /* 0x000000186c6c7c20 */ /* 0x000fe20008400000 */
[----:B------:R-:W-:Y:S01]  /*a200*/  FSEL R117, R117, -INF , !P6 ;  /* 0xff80000075757808 */ /* 0x000fe20007000000 */
[----:B------:R-:W-:Y:S01]  /*a210*/  FMUL R123, R123, UR24 ;  /* 0x000000187b7b7c20 */ /* 0x000fe20008400000 */
[----:B------:R-:W-:Y:S01]  /*a220*/  LOP3.LUT P6, RZ, R18, 0x20, RZ, 0xc0, !PT ;  /* 0x0000002012ff7812 */ /* 0x000fe200078cc0ff */
[----:B------:R-:W-:Y:S01]  /*a230*/  FMUL R125, R125, UR24 ;  /* 0x000000187d7d7c20 */ /* 0x000fe20008400000 */
[----:B------:R-:W-:Y:S01]  /*a240*/  LOP3.LUT R20, R20, 0xfdffffff, RZ, 0xc0, !PT ;  /* 0xfdffffff14147812 */ /* 0x000fe200078ec0ff */
        /* <DEDUP_REMOVED lines=12> */
[----:B------:R-:W-:Y:S01]  /*a310*/  LOP3.LUT R20, R20, 0x7fffffff, RZ, 0xc0, !PT ;  /* 0x7fffffff14147812 */ /* 0x000fe200078ec0ff */
[----:B------:R-:W-:Y:S01]  /*a320*/  FMUL R128, R128, UR24 ;  /* 0x0000001880807c20 */ /* 0x000fe20008400000 */
[----:B------:R-:W-:Y:S01]  /*a330*/  FMUL R141, R141, UR24 ;  /* 0x000000188d8d7c20 */ /* 0x000fe20008400000 */
[----:B------:R-:W-:Y:S01]  /*a340*/  FMUL R103, R103, UR24 ;  /* 0x0000001867677c20 */ /* 0x000fe20008400000 */
[----:B------:R-:W-:Y:S01]  /*a350*/  @P6 LOP3.LUT R20, R20, 0x80000000, RZ, 0xfc, !PT ;  /* 0x8000000014146812 */ /* 0x000fe200078efcff */
[----:B------:R-:W-:Y:S01]  /*a360*/  FMUL R129, R129, UR24 ;  /* 0x0000001881817c20 */ /* 0x000fe20008400000 */
[----:B------:R-:W-:Y:S01]  /*a370*/  FMUL R130, R130, UR24 ;  /* 0x0000001882827c20 */ /* 0x000fe20008400000 */
[----:B------:R-:W-:Y:S01]  /*a380*/  FMUL R142, R142, UR24 ;  /* 0x000000188e8e7c20 */ /* 0x000fe20008400000 */
[----:B------:R-:W-:Y:S01]  /*a390*/  LOP3.LUT R20, R20, 0xefffffff, RZ, 0xc0, !PT ;  /* 0xefffffff14147812 */ /* 0x000fe200078ec0ff */
[----:B------:R-:W-:Y:S01]  /*a3a0*/  FMUL R106, R106, UR24 ;  /* 0x000000186a6a7c20 */ /* 0x000fe20008400000 */
[----:B------:R-:W-:Y:S01]  /*a3b0*/  FMUL R131, R131, UR24 ;  /* 0x0000001883837c20 */ /* 0x000fe20008400000 */
[----:B------:R-:W-:Y:S01]  /*a3c0*/  FMUL R143, R143, UR24 ;  /* 0x000000188f8f7c20 */ /* 0x000fe20008400000 */
[----:B------:R-:W-:Y:S01]  /*a3d0*/  @P4 LOP3.LUT R20, R20, 0x10000000, RZ, 0xfc, !PT ;  /* 0x1000000014144812 */ /* 0x000fe200078efcff */
[----:B------:R-:W-:Y:S01]  /*a3e0*/  FMUL R102, R102, UR24 ;  /* 0x0000001866667c20 */ /* 0x000fe20008400000 */
[----:B------:R-:W-:Y:S01]  /*a3f0*/  LOP3.LUT P4, RZ, R19, 0x4000000, RZ, 0xc0, !PT ;  /* 0x0400000013ff7812 */ /* 0x000fe2000788c0ff */
[----:B------:R-:W-:Y:S01]  /*a400*/  FMUL R121, R121, UR24 ;  /* 0x0000001879797c20 */ /* 0x000fe20008400000 */
[----:B------:R-:W-:Y:S01]  /*a410*/  LOP3.LUT R20, R20, 0xdfffffff, RZ, 0xc0, !PT ;  /* 0xdfffffff14147812 */ /* 0x000fe200078ec0ff */
[----:B------:R-:W-:Y:S01]  /*a420*/  FMUL R132, R132, UR24 ;  /* 0x0000001884847c20 */ /* 0x000fe20008400000 */
[----:B------:R-:W-:Y:S01]  /*a430*/  LOP3.LUT P0, RZ, R17, 0x800000, RZ, 0xc0, !PT ;  /* 0x0080000011ff7812 */ /* 0x000fe2000780c0ff */
[----:B------:R-:W-:Y:S01]  /*a440*/  FMUL R144, R144, UR24 ;  /* 0x0000001890907c20 */ /* 0x000fe20008400000 */
[----:B------:R-:W-:Y:S01]  /*a450*/  FMUL R107, R107, UR24 ;  /* 0x000000186b6b7c20 */ /* 0x000fe20008400000 */
[----:B------:R-:W-:Y:S01]  /*a460*/  FMUL R124, R124, UR24 ;  /* 0x000000187c7c7c20 */ /* 0x000fe20008400000 */
[----:B------:R-:W-:Y:S01]  /*a470*/  FSEL R99, R99, -INF , !P0 ;  /* 0xff80000063637808 */ /* 0x000fe20004000000 */
[----:B------:R-:W-:Y:S01]  /*a480*/  FMUL R133, R133, UR24 ;  /* 0x0000001885857c20 */ /* 0x000fe20008400000 */
[----:B------:R-:W-:Y:S01]  /*a490*/  FMUL R134, R134, UR24 ;  /* 0x0000001886867c20 */ /* 0x000fe20008400000 */
[----:B------:R-:W-:Y:S01]  /*a4a0*/  FMUL R145, R145, UR24 ;  /* 0x0000001891917c20 */ /* 0x000fe20008400000 */
[----:B------:R-:W-:Y:S01]  /*a4b0*/  FMUL R122, R122, UR24 ;  /* 0x000000187a7a7c20 */ /* 0x000fe20008400000 */
[----:B------:R-:W-:Y:S01]  /*a4c0*/  @P4 LOP3.LUT R20, R20, 0x20000000, RZ, 0xfc, !PT ;  /* 0x2000000014144812 */ /* 0x000fe200078efcff */
[----:B------:R-:W-:Y:S01]  /*a4d0*/  FMUL R135, R135, UR24 ;  /* 0x0000001887877c20 */ /* 0x000fe20008400000 */
[----:B------:R-:W-:Y:S01]  /*a4e0*/  LOP3.LUT P4, RZ, R19, 0x10000000, RZ, 0xc0, !PT ;  /* 0x1000000013ff7812 */ /* 0x000fe2000788c0ff */
        /* <DEDUP_REMOVED lines=9> */
[----:B------:R-:W-:Y:S01]  /*a580*/  FMUL R27, R27, UR24 ;  /* 0x000000181b1b7c20 */ /* 0x000fe20008400000 */
[----:B------:R-:W-:Y:S01]  /*a590*/  FMUL R28, R28, UR24 ;  /* 0x000000181c1c7c20 */ /* 0x000fe20008400000 */
[----:B------:R-:W-:Y:S01]  /*a5a0*/  FMUL R29, R29, UR24 ;  /* 0x000000181d1d7c20 */ /* 0x000fe20008400000 */
[----:B------:R-:W-:Y:S01]  /*a5b0*/  @P4 LOP3.LUT R20, R20, 0x40000000, RZ, 0xfc, !PT ;  /* 0x4000000014144812 */ /* 0x000fe200078efcff */
[----:B------:R-:W-:Y:S01]  /*a5c0*/  FMUL R30, R30, UR24 ;  /* 0x000000181e1e7c20 */ /* 0x000fe20008400000 */
[----:B------:R-:W-:Y:S01]  /*a5d0*/  FSEL R104, R104, -INF , !P2 ;  /* 0xff80000068687808 */ /* 0x000fe20005000000 */
[----:B------:R-:W-:Y:S01]  /*a5e0*/  FMUL R31, R31, UR24 ;  /* 0x000000181f1f7c20 */ /* 0x000fe20008400000 */
[----:B------:R-:W-:Y:S01]  /*a5f0*/  LOP3.LUT R20, R20, 0xfbffffff, RZ, 0xc0, !PT ;  /* 0xfbffffff14147812 */ /* 0x000fe200078ec0ff */
[----:B------:R-:W-:Y:S01]  /*a600*/  FMUL R25, R25, UR24 ;  /* 0x0000001819197c20 */ /* 0x000fe20008400000 */
[----:B------:R-:W-:Y:S01]  /*a610*/  LOP3.LUT P2, RZ, R17, 0x20, RZ, 0xc0, !PT ;  /* 0x0000002011ff7812 */ /* 0x000fe2000784c0ff */
[----:B------:R-:W-:Y:S01]  /*a620*/  FMUL R32, R32, UR24 ;  /* 0x0000001820207c20 */ /* 0x000fe20008400000 */
[----:B------:R-:W-:Y:S01]  /*a630*/  @P0 LOP3.LUT R20, R20, 0x4000000, RZ, 0xfc, !PT ;  /* 0x0400000014140812 */ /* 0x000fe200078efcff */
[----:B------:R-:W-:Y:S01]  /*a640*/  FMUL R41, R41, UR24 ;  /* 0x0000001829297c20 */ /* 0x000fe20008400000 */
[----:B------:R-:W-:Y:S01]  /*a650*/  LOP3.LUT P0, RZ, R19, 0x4000, RZ, 0xc0, !PT ;  /* 0x0000400013ff7812 */ /* 0x000fe2000780c0ff */
[----:B------:R-:W-:Y:S01]  /*a660*/  FMUL R33, R33, UR24 ;  /* 0x0000001821217c20 */ /* 0x000fe20008400000 */
[----:B------:R-:W-:Y:S01]  /*a670*/  FSEL R108, R108, -INF , !P2 ;  /* 0xff8000006c6c7808 */ /* 0x000fe20005000000 */
[----:B------:R-:W-:Y:S01]  /*a680*/  FMUL R34, R34, UR24 ;  /* 0x0000001822227c20 */ /* 0x000fe20008400000 */
[C---:B------:R-:W-:Y:S01]  /*a690*/  LOP3.LUT P2, RZ, R18.reuse, 0x800, RZ, 0xc0, !PT ;  /* 0x0000080012ff7812 */ /* 0x040fe2000784c0ff */
[----:B------:R-:W3:Y:S01]  /*a6a0*/  LDL.LU R8, [R1+0x4c0] ;  /* 0x0004c00001087983 */ /* 0x000ee20000300800 */
[----:B------:R-:W-:-:S02]  /*a6b0*/  LOP3.LUT P6, RZ, R18, 0x80, RZ, 0xc0, !PT ;  /* 0x0000008012ff7812 */ /* 0x000fc400078cc0ff */
[----:B------:R-:W-:Y:S01]  /*a6c0*/  FSEL R123, R123, -INF , !P2 ;  /* 0xff8000007b7b7808 */ /* 0x000fe20005000000 */
[----:B------:R-:W4:Y:S01]  /*a6d0*/  LDL.LU R10, [R1+0x4bc] ;  /* 0x0004bc00010a7983 */ /* 0x000f220000300800 */
[----:B------:R-:W-:Y:S02]  /*a6e0*/  LOP3.LUT P2, RZ, R18, 0x200, RZ, 0xc0, !PT ;  /* 0x0000020012ff7812 */ /* 0x000fe4000784c0ff */
[----:B------:R-:W-:Y:S02]  /*a6f0*/  LOP3.LUT R20, R20, 0xf7ffffff, RZ, 0xc0, !PT ;  /* 0xf7ffffff14147812 */ /* 0x000fe400078ec0ff */
[----:B------:R-:W-:Y:S02]  /*a700*/  LOP3.LUT R21, R21, 0xfffffffe, RZ, 0xc0, !PT ;  /* 0xfffffffe15157812 */ /* 0x000fe400078ec0ff */
[----:B------:R-:W-:Y:S02]  /*a710*/  FSEL R125, R125, -INF , !P2 ;  /* 0xff8000007d7d7808 */ /* 0x000fe40005000000 */
[----:B------:R-:W-:-:S02]  /*a720*/  LOP3.LUT P2, RZ, R19, 0x4, RZ, 0xc0, !PT ;  /* 0x0000000413ff7812 */ /* 0x000fc4000784c0ff */
[----:B------:R-:W-:Y:S02]  /*a730*/  @P0 LOP3.LUT R20, R20, 0x8000000, RZ, 0xfc, !PT ;  /* 0x0800000014140812 */ /* 0x000fe400078efcff */
[----:B------:R-:W-:Y:S02]  /*a740*/  @P6 LOP3.LUT R21, R21, 0x1, RZ, 0xfc, !PT ;  /* 0x0000000115156812 */ /* 0x000fe400078efcff */
[----:B------:R-:W-:Y:S02]  /*a750*/  LOP3.LUT P6, RZ, R0, 0x40, RZ, 0xc0, !PT ;  /* 0x0000004000ff7812 */ /* 0x000fe400078cc0ff */
[----:B------:R-:W-:Y:S02]  /*a760*/  FSEL R139, R139, -INF , !P2 ;  /* 0xff8000008b8b7808 */ /* 0x000fe40005000000 */
[----:B------:R-:W-:Y:S02]  /*a770*/  LOP3.LUT P2, RZ, R20, 0x400000, RZ, 0xc0, !PT ;  /* 0x0040000014ff7812 */ /* 0x000fe4000784c0ff */
[----:B------:R-:W-:-:S02]  /*a780*/  FSEL R126, R126, -INF , !P6 ;  /* 0xff8000007e7e7808 */ /* 0x000fc40007000000 */
[----:B------:R-:W-:Y:S02]  /*a790*/  LOP3.LUT P6, RZ, R21, 0x1, RZ, 0xc0, !PT ;  /* 0x0000000115ff7812 */ /* 0x000fe400078cc0ff */
[----:B--2---:R-:W-:Y:S01]  /*a7a0*/  ISETP.GT.U32.AND.EX P2, PT, R12, RZ, PT, P2 ;  /* 0x000000ff0c00720c */ /* 0x004fe20003f44120 */
[----:B------:R-:W2:Y:S01]  /*a7b0*/  LDL R21, [R1+0x468] ;  /* 0x0004680001157983 */ /* 0x000ea20000100800 */
[----:B------:R-:W-:Y:S02]  /*a7c0*/  FSEL R100, R100, -INF , !P5 ;  /* 0xff80000064647808 */ /* 0x000fe40006800000 */
[----:B------:R-:W-:Y:S02]  /*a7d0*/  FSEL R127, R127, -INF , !P6 ;  /* 0xff8000007f7f7808 */ /* 0x000fe40007000000 */
[----:B------:R-:W-:Y:S02]  /*a7e0*/  FSEL R140, R140, -INF , !P2 ;  /* 0xff8000008c8c7808 */ /* 0x000fe40005000000 */
[----:B------:R-:W-:-:S02]  /*a7f0*/  LOP3.LUT P5, RZ, R18, 0x8000, RZ, 0xc0, !PT ;  /* 0x0000800012ff7812 */ /* 0x000fc400078ac0ff */
[----:B------:R-:W-:Y:S02]  /*a800*/  LOP3.LUT P6, RZ, R20, 0x80000000, RZ, 0xc0, !PT ;  /* 0x8000000014ff7812 */ /* 0x000fe400078cc0ff */
[----:B------:R-:W-:Y:S02]  /*a810*/  ISETP.GT.U32.AND P2, PT, R246, R3, PT ;  /* 0x00000003f600720c */ /* 0x000fe40003f44070 */
[----:B------:R-:W-:Y:S01]  /*a820*/  FSEL R119, R119, -INF , !P5 ;  /* 0xff80000077777808 */ /* 0x000fe20006800000 */
[----:B------:R-:W3:Y:S01]  /*a830*/  LDL R246, [R1+0x464] ;  /* 0x0004640001f67983 */ /* 0x000ee20000100800 */
[----:B------:R-:W-:Y:S02]  /*a840*/  FSEL R128, R128, -INF , !P6 ;  /* 0xff80000080807808 */ /* 0x000fe40007000000 */
[----:B------:R-:W-:Y:S02]  /*a850*/  ISETP.GT.U32.AND.EX P2, PT, R11, RZ, PT, P2 ;  /* 0x000000ff0b00720c */ /* 0x000fe40003f44120 */
[----:B------:R-:W-:-:S02]  /*a860*/  LOP3.LUT P5, RZ, R18, 0x10, RZ, 0xc0, !PT ;  /* 0x0000001012ff7812 */ /* 0x000fc400078ac0ff */
[----:B------:R-:W-:Y:S02]  /*a870*/  LOP3.LUT P4, RZ, R18, 0x4, RZ, 0xc0, !PT ;  /* 0x0000000412ff7812 */ /* 0x000fe4000788c0ff */
[----:B------:R-:W-:Y:S02]  /*a880*/  LOP3.LUT P6, RZ, R19, 0x20, RZ, 0xc0, !PT ;  /* 0x0000002013ff7812 */ /* 0x000fe400078cc0ff */
[----:B------:R-:W-:Y:S02]  /*a890*/  FSEL R141, R141, -INF , !P2 ;  /* 0xff8000008d8d7808 */ /* 0x000fe40005000000 */
[----:B------:R-:W-:Y:S02]  /*a8a0*/  FSEL R103, R103, -INF , !P1 ;  /* 0xff80000067677808 */ /* 0x000fe40004800000 */
[----:B------:R-:W-:Y:S02]  /*a8b0*/  FSEL R129, R129, -INF , !P5 ;  /* 0xff80000081817808 */ /* 0x000fe40006800000 */
[----:B------:R-:W-:-:S02]  /*a8c0*/  FSEL R130, R130, -INF , !P4 ;  /* 0xff80000082827808 */ /* 0x000fc40006000000 */
[----:B------:R-:W-:Y:S02]  /*a8d0*/  ISETP.GT.U32.AND.EX P2, PT, R12, RZ, PT, P6 ;  /* 0x000000ff0c00720c */ /* 0x000fe40003f44160 */
[----:B------:R-:W-:Y:S02]  /*a8e0*/  LOP3.LUT P1, RZ, R17, 0x200, RZ, 0xc0, !PT ;  /* 0x0000020011ff7812 */ /* 0x000fe4000782c0ff */
[----:B------:R-:W-:Y:S02]  /*a8f0*/  LOP3.LUT P5, RZ, R19, 0x80, RZ, 0xc0, !PT ;  /* 0x0000008013ff7812 */ /* 0x000fe400078ac0ff */
[----:B------:R-:W-:Y:S02]  /*a900*/  LOP3.LUT P4, RZ, R20, 0x40000000, RZ, 0xc0, !PT ;  /* 0x4000000014ff7812 */ /* 0x000fe4000788c0ff */
[----:B------:R-:W-:Y:S02]  /*a910*/  FSEL R142, R142, -INF , !P2 ;  /* 0xff8000008e8e7808 */ /* 0x000fe40005000000 */
[----:B------:R-:W-:-:S02]  /*a920*/  FSEL R106, R106, -INF , !P1 ;  /* 0xff8000006a6a7808 */ /* 0x000fc40004800000 */
[----:B------:R-:W-:Y:S02]  /*a930*/  FSEL R131, R131, -INF , !P4 ;  /* 0xff80000083837808 */ /* 0x000fe40006000000 */
[----:B------:R-:W-:Y:S02]  /*a940*/  ISETP.GT.U32.AND.EX P2, PT, R11, RZ, PT, P5 ;  /* 0x000000ff0b00720c */ /* 0x000fe40003f44150 */
[----:B------:R-:W-:Y:S02]  /*a950*/  LOP3.LUT P3, RZ, R17, 0x20000, RZ, 0xc0, !PT ;  /* 0x0002000011ff7812 */ /* 0x000fe4000786c0ff */
[----:B------:R-:W-:Y:S02]  /*a960*/  LOP3.LUT P1, RZ, R18, 0x2000, RZ, 0xc0, !PT ;  /* 0x0000200012ff7812 */ /* 0x000fe4000782c0ff */
[----:B------:R-:W-:Y:S02]  /*a970*/  LOP3.LUT P4, RZ, R20, 0x20000000, RZ, 0xc0, !PT ;  /* 0x2000000014ff7812 */ /* 0x000fe4000788c0ff */
[----:B------:R-:W-:-:S02]  /*a980*/  ISETP.GT.U32.AND P6, PT, R247, R3, PT ;  /* 0x00000003f700720c */ /* 0x000fc40003fc4070 */
[----:B------:R-:W-:Y:S02]  /*a990*/  FSEL R143, R143, -INF , !P2 ;  /* 0xff8000008f8f7808 */ /* 0x000fe40005000000 */
[----:B------:R-:W-:Y:S02]  /*a9a0*/  FSEL R102, R102, -INF , !P3 ;  /* 0xff80000066667808 */ /* 0x000fe40005800000 */
[----:B------:R-:W-:Y:S02]  /*a9b0*/  FSEL R121, R121, -INF , !P1 ;  /* 0xff80000079797808 */ /* 0x000fe40004800000 */
[----:B------:R-:W-:Y:S02]  /*a9c0*/  FSEL R132, R132, -INF , !P4 ;  /* 0xff80000084847808 */ /* 0x000fe40006000000 */
[----:B------:R-:W-:Y:S02]  /*a9d0*/  ISETP.GT.U32.AND.EX P2, PT, R14, RZ, PT, P6 ;  /* 0x000000ff0e00720c */ /* 0x000fe40003f44160 */
[----:B------:R-:W-:-:S02]  /*a9e0*/  LOP3.LUT P3, RZ, R17, 0x80, RZ, 0xc0, !PT ;  /* 0x0000008011ff7812 */ /* 0x000fc4000786c0ff */
[----:B------:R-:W-:Y:S02]  /*a9f0*/  LOP3.LUT P1, RZ, R0, 0x100, RZ, 0xc0, !PT ;  /* 0x0000010000ff7812 */ /* 0x000fe4000782c0ff */
[----:B------:R-:W-:Y:S02]  /*aa00*/  LOP3.LUT P0, RZ, R19, 0x10000, RZ, 0xc0, !PT ;  /* 0x0001000013ff7812 */ /* 0x000fe4000780c0ff */
[----:B------:R-:W-:Y:S02]  /*aa10*/  LOP3.LUT P4, RZ, R20, 0x10000000, RZ, 0xc0, !PT ;  /* 0x1000000014ff7812 */ /* 0x000fe4000788c0ff */
[----:B------:R-:W-:Y:S02]  /*aa20*/  ISETP.GT.U32.AND P5, PT, R248, R3, PT ;  /* 0x00000003f800720c */ /* 0x000fe40003fa4070 */
[----:B------:R-:W-:Y:S02]  /*aa30*/  FSEL R144, R144, -INF , !P2 ;  /* 0xff80000090907808 */ /* 0x000fe40005000000 */
[----:B------:R-:W-:-:S02]  /*aa40*/  FSEL R107, R107, -INF , !P3 ;  /* 0xff8000006b6b7808 */ /* 0x000fc40005800000 */
[----:B------:R-:W-:Y:S02]  /*aa50*/  FSEL R124, R124, -INF , !P1 ;  /* 0xff8000007c7c7808 */ /* 0x000fe40004800000 */
[----:B------:R-:W-:Y:S02]  /*aa60*/  FSEL R133, R133, -INF , !P4 ;  /* 0xff80000085857808 */ /* 0x000fe40006000000 */
[----:B------:R-:W-:Y:S02]  /*aa70*/  FSEL R134, R134, -INF , !P0 ;  /* 0xff80000086867808 */ /* 0x000fe40004000000 */
[----:B------:R-:W-:Y:S02]  /*aa80*/  ISETP.GT.U32.AND.EX P2, PT, R13, RZ, PT, P5 ;  /* 0x000000ff0d00720c */ /* 0x000fe40003f44150 */
[----:B------:R-:W-:Y:S02]  /*aa90*/  LOP3.LUT P3, RZ, R0, 0x800, RZ, 0xc0, !PT ;  /* 0x0000080000ff7812 */ /* 0x000fe4000786c0ff */
[----:B------:R-:W-:-:S02]  /*aaa0*/  LOP3.LUT P1, RZ, R19, 0x8, RZ, 0xc0, !PT ;  /* 0x0000000813ff7812 */ /* 0x000fc4000782c0ff */
[----:B------:R-:W-:Y:S02]  /*aab0*/  LOP3.LUT P4, RZ, R19, 0x800, RZ, 0xc0, !PT ;  /* 0x0000080013ff7812 */ /* 0x000fe4000788c0ff */
[----:B------:R-:W-:Y:S02]  /*aac0*/  LOP3.LUT P0, RZ, R20, 0x8000000, RZ, 0xc0, !PT ;  /* 0x0800000014ff7812 */ /* 0x000fe4000780c0ff */
[----:B------:R-:W-:Y:S02]  /*aad0*/  LOP3.LUT P6, RZ, R0, 0x80, RZ, 0xc0, !PT ;  /* 0x0000008000ff7812 */ /* 0x000fe400078cc0ff */
[----:B------:R-:W-:Y:S02]  /*aae0*/  FSEL R145, R145, -INF , !P2 ;  /* 0xff80000091917808 */ /* 0x000fe40005000000 */
[----:B------:R-:W-:Y:S02]  /*aaf0*/  FSEL R122, R122, -INF , !P3 ;  /* 0xff8000007a7a7808 */ /* 0x000fe40005800000 */
[----:B------:R-:W-:-:S02]  /*ab00*/  FSEL R135, R135, -INF , !P0 ;  /* 0xff80000087877808 */ /* 0x000fc40004000000 */
[----:B------:R-:W-:Y:S02]  /*ab10*/  FSEL R138, R138, -INF , !P1 ;  /* 0xff8000008a8a7808 */ /* 0x000fe40004800000 */
[----:B------:R-:W-:Y:S02]  /*ab20*/  ISETP.GT.U32.AND.EX P2, PT, R14, RZ, PT, P4 ;  /* 0x000000ff0e00720c */ /* 0x000fe40003f44140 */
[----:B------:R-:W-:Y:S02]  /*ab30*/  LOP3.LUT P3, RZ, R19, 0x40, RZ, 0xc0, !PT ;  /* 0x0000004013ff7812 */ /* 0x000fe4000786c0ff */
[C---:B------:R-:W-:Y:S02]  /*ab40*/  LOP3.LUT P0, RZ, R20.reuse, 0x4000000, RZ, 0xc0, !PT ;  /* 0x0400000014ff7812 */ /* 0x040fe4000780c0ff */
[----:B------:R-:W-:Y:S02]  /*ab50*/  LOP3.LUT P1, RZ, R20, 0x800000, RZ, 0xc0, !PT ;  /* 0x0080000014ff7812 */ /* 0x000fe4000782c0ff */
[----:B------:R-:W-:-:S02]  /*ab60*/  FSEL R146, R146, -INF , !P2 ;  /* 0xff80000092927808 */ /* 0x000fc40005000000 */
[----:B------:R-:W-:Y:S02]  /*ab70*/  FSEL R136, R136, -INF , !P0 ;  /* 0xff80000088887808 */ /* 0x000fe40004000000 */
[----:B------:R-:W-:Y:S02]  /*ab80*/  FSEL R137, R137, -INF , !P3 ;  /* 0xff80000089897808 */ /* 0x000fe40005800000 */
[----:B------:R-:W-:Y:S02]  /*ab90*/  ISETP.GT.U32.AND.EX P2, PT, R13, RZ, PT, P1 ;  /* 0x000000ff0d00720c */ /* 0x000fe40003f44110 */
[C---:B------:R-:W-:Y:S02]  /*aba0*/  LOP3.LUT P0, RZ, R20.reuse, 0x2000000, RZ, 0xc0, !PT ;  /* 0x0200000014ff7812 */ /* 0x040fe4000780c0ff */
[C---:B------:R-:W-:Y:S02]  /*abb0*/  LOP3.LUT P3, RZ, R20.reuse, 0x1000000, RZ, 0xc0, !PT ;  /* 0x0100000014ff7812 */ /* 0x040fe4000786c0ff */
[----:B------:R-:W-:-:S02]  /*abc0*/  LOP3.LUT P1, RZ, R20, 0x200000, RZ, 0xc0, !PT ;  /* 0x0020000014ff7812 */ /* 0x000fc4000782c0ff */
        /* <DEDUP_REMOVED lines=26> */
[----:B------:R-:W-:-:S04]  /*ad70*/  LOP3.LUT P6, RZ, R19, 0x40000000, RZ, 0xc0, !PT ;  /* 0x4000000013ff7812 */ /* 0x000fc800078cc0ff */
[----:B------:R-:W-:Y:S02]  /*ad80*/  FSEL R26, R26, -INF , !P6 ;  /* 0xff8000001a1a7808 */ /* 0x000fe40007000000 */
        /* <DEDUP_REMOVED lines=8> */
[C---:B------:R-:W-:Y:S02]  /*ae10*/  LOP3.LUT P6, RZ, R20.reuse, 0x10000, RZ, 0xc0, !PT ;  /* 0x0001000014ff7812 */ /* 0x040fe400078cc0ff */
[----:B------:R-:W-:Y:S02]  /*ae20*/  FSEL R25, R25, -INF , !P1 ;  /* 0xff80000019197808 */ /* 0x000fe40004800000 */
[----:B------:R-:W-:Y:S02]  /*ae30*/  FSEL R31, R31, -INF , !P6 ;  /* 0xff8000001f1f7808 */ /* 0x000fe40007000000 */
[----:B------:R-:W-:Y:S02]  /*ae40*/  LOP3.LUT P6, RZ, R20, 0x8000, RZ, 0xc0, !PT ;  /* 0x0000800014ff7812 */ /* 0x000fe400078cc0ff */
[----:B------:R-:W-:-:S02]  /*ae50*/  LOP3.LUT P1, RZ, R17, 0x10000000, RZ, 0xc0, !PT ;  /* 0x1000000011ff7812 */ /* 0x000fc4000782c0ff */
[----:B------:R-:W-:Y:S02]  /*ae60*/  FSEL R32, R32, -INF , !P6 ;  /* 0xff80000020207808 */ /* 0x000fe40007000000 */
[C---:B------:R-:W-:Y:S02]  /*ae70*/  LOP3.LUT P6, RZ, R20.reuse, 0x4000, RZ, 0xc0, !PT ;  /* 0x0000400014ff7812 */ /* 0x040fe400078cc0ff */
[----:B------:R-:W-:Y:S02]  /*ae80*/  FSEL R41, R41, -INF , !P1 ;  /* 0xff80000029297808 */ /* 0x000fe40004800000 */
[----:B------:R-:W-:Y:S02]  /*ae90*/  LOP3.LUT P1, RZ, R17, 0x40, RZ, 0xc0, !PT ;  /* 0x0000004011ff7812 */ /* 0x000fe4000782c0ff */
        /* <DEDUP_REMOVED lines=21> */
[----:B------:R-:W-:-:S09]  /*aff0*/  ISETP.GT.U32.AND P4, PT, R249, R3, PT ;  /* 0x00000003f900720c */ /* 0x000fd20003f84070 */
[----:B------:R-:W-:Y:S02]  /*b000*/  @P1 LOP3.LUT R20, R20, 0x100, RZ, 0xfc, !PT ;  /* 0x0000010014141812 */ /* 0x000fe400078efcff */
[----:B------:R-:W-:Y:S02]  /*b010*/  LOP3.LUT P1, RZ, R17, 0x10000, RZ, 0xc0, !PT ;  /* 0x0001000011ff7812 */ /* 0x000fe4000782c0ff */
[----:B------:R-:W-:Y:S01]  /*b020*/  LOP3.LUT R20, R20, 0xfffffdff, RZ, 0xc0, !PT ;  /* 0xfffffdff14147812 */ /* 0x000fe200078ec0ff */
[----:B------:R-:W-:Y:S01]  /*b030*/  FMUL R148, R148, UR24 ;  /* 0x0000001894947c20 */ /* 0x000fe20008400000 */
[----:B------:R-:W-:Y:S02]  /*b040*/  FSEL R147, R147, -INF , !P2 ;  /* 0xff80000093937808 */ /* 0x000fe40005000000 */
[----:B------:R-:W-:-:S04]  /*b050*/  ISETP.GT.U32.AND.EX P2, PT, R15, RZ, PT, P4 ;  /* 0x000000ff0f00720c */ /* 0x000fc80003f44140 */
[----:B------:R-:W-:-:S03]  /*b060*/  FSEL R148, R148, -INF , !P2 ;  /* 0xff80000094947808 */ /* 0x000fc60005000000 */
[----:B------:R-:W-:Y:S02]  /*b070*/  @P1 LOP3.LUT R20, R20, 0x200, RZ, 0xfc, !PT ;  /* 0x0000020014141812 */ /* 0x000fe400078efcff */
[----:B------:R-:W-:Y:S02]  /*b080*/  LOP3.LUT P1, RZ, R17, 0x40000, RZ, 0xc0, !PT ;  /* 0x0004000011ff7812 */ /* 0x000fe4000782c0ff */
[----:B------:R-:W-:Y:S01]  /*b090*/  ISETP.GT.U32.AND P2, PT, R9, R3, PT ;  /* 0x000000030900720c */ /* 0x000fe20003f44070 */
[----:B------:R-:W-:Y:S01]  /*b0a0*/  FMUL R149, R149, UR24 ;  /* 0x0000001895957c20 */ /* 0x000fe20008400000 */
[----:B------:R-:W-:Y:S02]  /*b0b0*/  LOP3.LUT R20, R20, 0xfffffbff, RZ, 0xc0, !PT ;  /* 0xfffffbff14147812 */ /* 0x000fe400078ec0ff */
[----:B------:R-:W-:Y:S01]  /*b0c0*/  ISETP.GT.U32.AND.EX P2, PT, R16, RZ, PT, P2 ;  /* 0x000000ff1000720c */ /* 0x000fe20003f44120 */
[----:B------:R-:W-:-:S03]  /*b0d0*/  FMUL R150, R150, UR24 ;  /* 0x0000001896967c20 */ /* 0x000fc60008400000 */
[----:B------:R-:W-:Y:S02]  /*b0e0*/  FSEL R149, R149, -INF , !P2 ;  /* 0xff80000095957808 */ /* 0x000fe40005000000 */
[----:B------:R-:W-:Y:S02]  /*b0f0*/  ISETP.GT.U32.AND.EX P2, PT, R15, RZ, PT, P3 ;  /* 0x000000ff0f00720c */ /* 0x000fe40003f44130 */
[----:B------:R-:W-:Y:S02]  /*b100*/  @P1 LOP3.LUT R20, R20, 0x400, RZ, 0xfc, !PT ;  /* 0x0000040014141812 */ /* 0x000fe400078efcff */
[----:B------:R-:W-:Y:S01]  /*b110*/  LOP3.LUT P1, RZ, R17, 0x400000, RZ, 0xc0, !PT ;  /* 0x0040000011ff7812 */ /* 0x000fe2000782c0ff */
[----:B------:R-:W-:Y:S01]  /*b120*/  FMUL R151, R151, UR24 ;  /* 0x0000001897977c20 */ /* 0x000fe20008400000 */
[----:B------:R-:W-:Y:S01]  /*b130*/  FSEL R150, R150, -INF , !P2 ;  /* 0xff80000096967808 */ /* 0x000fe20005000000 */
[----:B------:R-:W-:Y:S01]  /*b140*/  FMUL R24, R24, UR24 ;  /* 0x0000001818187c20 */ /* 0x000fe20008400000 */
[----:B------:R-:W-:-:S02]  /*b150*/  ISETP.GT.U32.AND.EX P2, PT, R16, RZ, PT, P0 ;  /* 0x000000ff1000720c */ /* 0x000fc40003f44100 */
[----:B------:R-:W-:Y:S01]  /*b160*/  LOP3.LUT P0, RZ, R18, 0x2, RZ, 0xc0, !PT ;  /* 0x0000000212ff7812 */ /* 0x000fe2000780c0ff */
[----:B------:R-:W-:Y:S01]  /*b170*/  FMUL R35, R35, UR24 ;  /* 0x0000001823237c20 */ /* 0x000fe20008400000 */
[----:B------:R-:W-:Y:S01]  /*b180*/  FSEL R151, R151, -INF , !P2 ;  /* 0xff80000097977808 */ /* 0x000fe20005000000 */
[----:B------:R-:W-:Y:S01]  /*b190*/  FMUL R36, R36, UR24 ;  /* 0x0000001824247c20 */ /* 0x000fe20008400000 */
[----:B------:R-:W-:Y:S01]  /*b1a0*/  FSEL R24, R24, -INF , !P0 ;  /* 0xff80000018187808 */ /* 0x000fe20004000000 */
[----:B------:R-:W-:Y:S01]  /*b1b0*/  FMUL R38, R38, UR24 ;  /* 0x0000001826267c20 */ /* 0x000fe20008400000 */
[----:B------:R-:W-:Y:S01]  /*b1c0*/  FMUL R39, R39, UR24 ;  /* 0x0000001827277c20 */ /* 0x000fe20008400000 */
[----:B------:R-:W-:Y:S01]  /*b1d0*/  FMUL R40, R40, UR24 ;  /* 0x0000001828287c20 */ /* 0x000fe20008400000 */
[C---:B------:R-:W-:Y:S02]  /*b1e0*/  LOP3.LUT P2, RZ, R0.reuse, 0x200, RZ, 0xc0, !PT ;  /* 0x0000020000ff7812 */ /* 0x040fe4000784c0ff */
[----:B------:R-:W-:-:S02]  /*b1f0*/  LOP3.LUT P4, RZ, R0, 0x20, RZ, 0xc0, !PT ;  /* 0x0000002000ff7812 */ /* 0x000fc4000788c0ff */
[C---:B------:R-:W-:Y:S02]  /*b200*/  LOP3.LUT P3, RZ, R0.reuse, 0x4, RZ, 0xc0, !PT ;  /* 0x0000000400ff7812 */ /* 0x040fe4000786c0ff */
[----:B------:R-:W-:Y:S02]  /*b210*/  LOP3.LUT P0, RZ, R0, 0x1, RZ, 0xc0, !PT ;  /* 0x0000000100ff7812 */ /* 0x000fe4000780c0ff */
[----:B------:R-:W-:Y:S02]  /*b220*/  LOP3.LUT R20, R20, 0xfffff7ff, RZ, 0xc0, !PT ;  /* 0xfffff7ff14147812 */ /* 0x000fe400078ec0ff */
[----:B------:R-:W-:Y:S02]  /*b230*/  FSEL R35, R35, -INF , !P2 ;  /* 0xff80000023237808 */ /* 0x000fe40005000000 */
[----:B------:R-:W-:Y:S02]  /*b240*/  FSEL R36, R36, -INF , !P6 ;  /* 0xff80000024247808 */ /* 0x000fe40007000000 */
[----:B------:R-:W-:-:S02]  /*b250*/  FSEL R38, R38, -INF , !P4 ;  /* 0xff80000026267808 */ /* 0x000fc40006000000 */
[----:B------:R-:W-:Y:S02]  /*b260*/  FSEL R39, R39, -INF , !P3 ;  /* 0xff80000027277808 */ /* 0x000fe40005800000 */
[----:B------:R-:W-:Y:S02]  /*b270*/  FSEL R40, R40, -INF , !P0 ;  /* 0xff80000028287808 */ /* 0x000fe40004000000 */
[----:B------:R-:W-:Y:S02]  /*b280*/  @P1 LOP3.LUT R20, R20, 0x800, RZ, 0xfc, !PT ;  /* 0x0000080014141812 */ /* 0x000fe400078efcff */
[C---:B------:R-:W-:Y:S02]  /*b290*/  LOP3.LUT P4, RZ, R17.reuse, 0x40000000, RZ, 0xc0, !PT ;  /* 0x4000000011ff7812 */ /* 0x040fe4000788c0ff */
[C---:B------:R-:W-:Y:S02]  /*b2a0*/  LOP3.LUT P3, RZ, R17.reuse, 0x4000000, RZ, 0xc0, !PT ;  /* 0x0400000011ff7812 */ /* 0x040fe4000786c0ff */
[----:B------:R-:W-:-:S02]  /*b2b0*/  LOP3.LUT P0, RZ, R17, 0x1000000, RZ, 0xc0, !PT ;  /* 0x0100000011ff7812 */ /* 0x000fc4000780c0ff */
[C---:B------:R-:W-:Y:S02]  /*b2c0*/  LOP3.LUT P1, RZ, R17.reuse, 0x100000, RZ, 0xc0, !PT ;  /* 0x0010000011ff7812 */ /* 0x040fe4000782c0ff */
[C---:B------:R-:W-:Y:S02]  /*b2d0*/  LOP3.LUT P2, RZ, R17.reuse, 0x4, RZ, 0xc0, !PT ;  /* 0x0000000411ff7812 */ /* 0x040fe4000784c0ff */
[----:B------:R-:W-:Y:S01]  /*b2e0*/  LOP3.LUT P6, RZ, R17, 0x1, RZ, 0xc0, !PT ;  /* 0x0000000111ff7812 */ /* 0x000fe200078cc0ff */
[----:B------:R-:W-:Y:S01]  /*b2f0*/  FMUL R17, R43, UR24 ;  /* 0x000000182b117c20 */ /* 0x000fe20008400000 */
        /* <DEDUP_REMOVED lines=13> */
[----:B------:R-:W-:-:S04]  /*b3d0*/  FMUL R37, R37, UR24 ;  /* 0x0000001825257c20 */ /* 0x000fc80008400000 */
[----:B------:R-:W-:Y:S02]  /*b3e0*/  FSEL R55, R55, -INF , !P6 ;  /* 0xff80000037377808 */ /* 0x000fe40007000000 */
[----:B------:R-:W-:Y:S02]  /*b3f0*/  LOP3.LUT P6, RZ, R18, 0x400, RZ, 0xc0, !PT ;  /* 0x0000040012ff7812 */ /* 0x000fe400078cc0ff */
[C---:B------:R-:W-:Y:S02]  /*b400*/  LOP3.LUT P5, RZ, R0.reuse, 0x10, RZ, 0xc0, !PT ;  /* 0x0000001000ff7812 */ /* 0x040fe400078ac0ff */
[----:B------:R-:W-:Y:S02]  /*b410*/  FSEL R17, R17, -INF , !P3 ;  /* 0xff80000011117808 */ /* 0x000fe40005800000 */
[----:B------:R-:W-:Y:S02]  /*b420*/  FSEL R37, R37, -INF , !P5 ;  /* 0xff80000025257808 */ /* 0x000fe40006800000 */
[----:B------:R-:W-:-:S02]  /*b430*/  LOP3.LUT P5, RZ, R0, 0x100000, RZ, 0xc0, !PT ;  /* 0x0010000000ff7812 */ /* 0x000fc400078ac0ff */
[C---:B------:R-:W-:Y:S02]  /*b440*/  LOP3.LUT P3, RZ, R0.reuse, 0x80000, RZ, 0xc0, !PT ;  /* 0x0008000000ff7812 */ /* 0x040fe4000786c0ff */
[----:B------:R-:W-:-:S04]  /*b450*/  LOP3.LUT R0, R0, 0xf7ffffff, RZ, 0xc0, !PT ;  /* 0xf7ffffff00007812 */ /* 0x000fc800078ec0ff */
[----:B------:R-:W-:Y:S02]  /*b460*/  @P6 LOP3.LUT R0, R0, 0x8000000, RZ, 0xfc, !PT ;  /* 0x0800000000006812 */ /* 0x000fe400078efcff */
[----:B------:R-:W-:Y:S02]  /*b470*/  LOP3.LUT P6, RZ, R18, 0x4000, RZ, 0xc0, !PT ;  /* 0x0000400012ff7812 */ /* 0x000fe400078cc0ff */
[----:B------:R-:W-:Y:S02]  /*b480*/  FSEL R44, R44, -INF , !P1 ;  /* 0xff8000002c2c7808 */ /* 0x000fe40004800000 */
[----:B------:R-:W-:Y:S02]  /*b490*/  LOP3.LUT P1, RZ, R20, 0x800, RZ, 0xc0, !PT ;  /* 0x0000080014ff7812 */ /* 0x000fe4000782c0ff */
[----:B------:R-:W-:Y:S02]  /*b4a0*/  LOP3.LUT R0, R0, 0xefffffff, RZ, 0xc0, !PT ;  /* 0xefffffff00007812 */ /* 0x000fe400078ec0ff */
[----:B------:R-:W-:-:S02]  /*b4b0*/  FSEL R45, R45, -INF , !P1 ;  /* 0xff8000002d2d7808 */ /* 0x000fc40004800000 */
[----:B------:R-:W-:-:S03]  /*b4c0*/  LOP3.LUT P1, RZ, R20, 0x400, RZ, 0xc0, !PT ;  /* 0x0000040014ff7812 */ /* 0x000fc6000782c0ff */
        /* <DEDUP_REMOVED lines=8> */
[----:B------:R-:W-:Y:S02]  /*b550*/  FSEL R48, R48, -INF , !P1 ;  /* 0xff80000030307808 */ /* 0x000fe40004800000 */
[----:B------:R-:W-:Y:S02]  /*b560*/  LOP3.LUT P6, RZ, R18, 0x10000, RZ, 0xc0, !PT ;  /* 0x0001000012ff7812 */ /* 0x000fe400078cc0ff */
[----:B------:R-:W-:-:S04]  /*b570*/  LOP3.LUT P1, RZ, R20, 0x80, RZ, 0xc0, !PT ;  /* 0x0000008014ff7812 */ /* 0x000fc8000782c0ff */
[----:B------:R-:W-:Y:S02]  /*b580*/  FSEL R49, R49, -INF , !P1 ;  /* 0xff80000031317808 */ /* 0x000fe40004800000 */
[----:B------:R-:W-:Y:S02]  /*b590*/  LOP3.LUT P1, RZ, R20, 0x40, RZ, 0xc0, !PT ;  /* 0x0000004014ff7812 */ /* 0x000fe4000782c0ff */
[----:B------:R-:W-:Y:S02]  /*b5a0*/  LOP3.LUT R0, R0, 0xbfffffff, RZ, 0xc0, !PT ;  /* 0xbfffffff00007812 */ /* 0x000fe400078ec0ff */
[----:B------:R-:W-:Y:S02]  /*b5b0*/  FSEL R50, R50, -INF , !P1 ;  /* 0xff80000032327808 */ /* 0x000fe40004800000 */
[----:B------:R-:W-:Y:S02]  /*b5c0*/  LOP3.LUT P1, RZ, R20, 0x20, RZ, 0xc0, !PT ;  /* 0x0000002014ff7812 */ /* 0x000fe4000782c0ff */
[----:B------:R-:W-:-:S02]  /*b5d0*/  @P6 LOP3.LUT R0, R0, 0x40000000, RZ, 0xfc, !PT ;  /* 0x4000000000006812 */ /* 0x000fc400078efcff */
[----:B------:R-:W-:Y:S02]  /*b5e0*/  LOP3.LUT P6, RZ, R18, 0x40000, RZ, 0xc0, !PT ;  /* 0x0004000012ff7812 */ /* 0x000fe400078cc0ff */
[----:B------:R-:W-:Y:S02]  /*b5f0*/  FSEL R51, R51, -INF , !P1 ;  /* 0xff80000033337808 */ /* 0x000fe40004800000 */
[----:B------:R-:W-:Y:S01]  /*b600*/  LOP3.LUT P1, RZ, R20, 0x10, RZ, 0xc0, !PT ;  /* 0x0000001014ff7812 */ /* 0x000fe2000782c0ff */
[----:B------:R-:W-:Y:S01]  /*b610*/  FMUL R57, R58, UR24 ;  /* 0x000000183a397c20 */ /* 0x000fe20008400000 */
[----:B------:R-:W-:Y:S01]  /*b620*/  FMUL R58, R59, UR24 ;  /* 0x000000183b3a7c20 */ /* 0x000fe20008400000 */
[----:B------:R-:W-:Y:S01]  /*b630*/  FMUL R59, R60, UR24 ;  /* 0x000000183c3b7c20 */ /* 0x000fe20008400000 */
[----:B------:R-:W-:Y:S02]  /*b640*/  FSEL R52, R52, -INF , !P1 ;  /* 0xff80000034347808 */ /* 0x000fe40004800000 */
[----:B------:R-:W-:Y:S01]  /*b650*/  LOP3.LUT P1, RZ, R20, 0x8, RZ, 0xc0, !PT ;  /* 0x0000000814ff7812 */ /* 0x000fe2000782c0ff */
[----:B------:R-:W-:Y:S01]  /*b660*/  FMUL R60, R61, UR24 ;  /* 0x000000183d3c7c20 */ /* 0x000fe20008400000 */
[----:B------:R-:W-:Y:S01]  /*b670*/  LOP3.LUT R0, R0, 0x7fffffff, RZ, 0xc0, !PT ;  /* 0x7fffffff00007812 */ /* 0x000fe200078ec0ff */
[----:B------:R-:W-:Y:S01]  /*b680*/  FMUL R88, R88, UR24 ;  /* 0x0000001858587c20 */ /* 0x000fe20008400000 */
[----:B------:R-:W-:Y:S01]  /*b690*/  FSEL R53, R53, -INF , !P1 ;  /* 0xff80000035357808 */ /* 0x000fe20004800000 */
[----:B------:R-:W-:Y:S01]  /*b6a0*/  FMUL R61, R94, UR24 ;  /* 0x000000185e3d7c20 */ /* 0x000fe20008400000 */
[----:B------:R-:W-:Y:S01]  /*b6b0*/  FSEL R57, R57, -INF , !P5 ;  /* 0xff80000039397808 */ /* 0x000fe20006800000 */
[----:B------:R-:W-:Y:S01]  /*b6c0*/  FMUL R56, R56, UR24 ;  /* 0x0000001838387c20 */ /* 0x000fe20008400000 */
[----:B------:R-:W-:Y:S01]  /*b6d0*/  FSEL R59, R59, -INF , !P3 ;  /* 0xff8000003b3b7808 */ /* 0x000fe20005800000 */
[----:B------:R-:W-:Y:S01]  /*b6e0*/  FMUL R62, R62, UR24 ;  /* 0x000000183e3e7c20 */ /* 0x000fe20008400000 */
[----:B------:R-:W-:Y:S01]  /*b6f0*/  FMUL R72, R72, UR24 ;  /* 0x0000001848487c20 */ /* 0x000fe20008400000 */
[----:B------:R-:W-:Y:S01]  /*b700*/  FMUL R74, R74, UR24 ;  /* 0x000000184a4a7c20 */ /* 0x000fe20008400000 */
[----:B------:R-:W-:-:S02]  /*b710*/  LOP3.LUT P1, RZ, R20, 0x4, RZ, 0xc0, !PT ;  /* 0x0000000414ff7812 */ /* 0x000fc4000782c0ff */
[C---:B------:R-:W-:Y:S02]  /*b720*/  LOP3.LUT P5, RZ, R19.reuse, 0x1000000, RZ, 0xc0, !PT ;  /* 0x0100000013ff7812 */ /* 0x040fe400078ac0ff */
[----:B------:R-:W-:Y:S02]  /*b730*/  LOP3.LUT P3, RZ, R19, 0x400000, RZ, 0xc0, !PT ;  /* 0x0040000013ff7812 */ /* 0x000fe4000786c0ff */
[----:B------:R-:W-:Y:S02]  /*b740*/  @P6 LOP3.LUT R0, R0, 0x80000000, RZ, 0xfc, !PT ;  /* 0x8000000000006812 */ /* 0x000fe400078efcff */
[----:B------:R-:W-:Y:S02]  /*b750*/  FSEL R88, R88, -INF , !P1 ;  /* 0xff80000058587808 */ /* 0x000fe40004800000 */
[----:B------:R-:W-:Y:S02]  /*b760*/  FSEL R61, R61, -INF , !P1 ;  /* 0xff8000003d3d7808 */ /* 0x000fe40004800000 */
[----:B------:R-:W-:-:S02]  /*b770*/  FSEL R56, R56, -INF , !P1 ;  /* 0xff80000038387808 */ /* 0x000fc40004800000 */
[----:B------:R-:W-:Y:S02]  /*b780*/  FSEL R62, R62, -INF , !P1 ;  /* 0xff8000003e3e7808 */ /* 0x000fe40004800000 */
[----:B------:R-:W-:Y:S02]  /*b790*/  FSEL R72, R72, -INF , !P5 ;  /* 0xff80000048487808 */ /* 0x000fe40006800000 */
[----:B------:R-:W-:Y:S02]  /*b7a0*/  FSEL R74, R74, -INF , !P3 ;  /* 0xff8000004a4a7808 */ /* 0x000fe40005800000 */
[----:B------:R-:W-:Y:S02]  /*b7b0*/  LOP3.LUT P1, RZ, R19, 0x200000, RZ, 0xc0, !PT ;  /* 0x0020000013ff7812 */ /* 0x000fe4000782c0ff */
[C---:B------:R-:W-:Y:S02]  /*b7c0*/  LOP3.LUT P5, RZ, R0.reuse, 0x2000000, RZ, 0xc0, !PT ;  /* 0x0200000000ff7812 */ /* 0x040fe400078ac0ff */
[----:B------:R-:W-:Y:S01]  /*b7d0*/  LOP3.LUT P3, RZ, R0, 0x800000, RZ, 0xc0, !PT ;  /* 0x0080000000ff7812 */ /* 0x000fe2000786c0ff */
[----:B------:R-:W-:Y:S01]  /*b7e0*/  FMUL R63, R63, UR24 ;  /* 0x000000183f3f7c20 */ /* 0x000fe20008400000 */
[----:B------:R-:W-:Y:S01]  /*b7f0*/  FSEL R54, R54, -INF , !P2 ;  /* 0xff80000036367808 */ /* 0x000fe20005000000 */
[----:B------:R-:W-:Y:S01]  /*b800*/  FMUL R78, R78, UR24 ;  /* 0x000000184e4e7c20 */ /* 0x000fe20008400000 */
[----:B------:R-:W-:Y:S01]  /*b810*/  FMUL R83, R83, UR24 ;  /* 0x0000001853537c20 */ /* 0x000fe20008400000 */
[----:B------:R-:W-:Y:S01]  /*b820*/  FMUL R86, R86, UR24 ;  /* 0x0000001856567c20 */ /* 0x000fe20008400000 */
[----:B------:R-:W-:-:S02]  /*b830*/  LOP3.LUT P2, RZ, R18, 0x4000000, RZ, 0xc0, !PT ;  /* 0x0400000012ff7812 */ /* 0x000fc4000784c0ff */
[----:B------:R-:W-:Y:S02]  /*b840*/  ISETP.GT.U32.AND.EX P1, PT, R12, RZ, PT, P1 ;  /* 0x000000ff0c00720c */ /* 0x000fe40003f24110 */
[----:B------:R-:W-:Y:S02]  /*b850*/  ISETP.GT.U32.AND.EX P3, PT, R13, RZ, PT, P3 ;  /* 0x000000ff0d00720c */ /* 0x000fe40003f64130 */
[----:B------:R-:W-:Y:S02]  /*b860*/  ISETP.GT.U32.AND.EX P5, PT, R15, RZ, PT, P5 ;  /* 0x000000ff0f00720c */ /* 0x000fe40003fa4150 */
[----:B------:R-:W-:Y:S02]  /*b870*/  FSEL R63, R63, -INF , !P2 ;  /* 0xff8000003f3f7808 */ /* 0x000fe40005000000 */
[----:B------:R-:W-:Y:S02]  /*b880*/  FSEL R78, R78, -INF , !P1 ;  /* 0xff8000004e4e7808 */ /* 0x000fe40004800000 */
[----:B------:R-:W-:-:S02]  /*b890*/  FSEL R83, R83, -INF , !P3 ;  /* 0xff80000053537808 */ /* 0x000fc40005800000 */
[----:B------:R-:W-:Y:S02]  /*b8a0*/  FSEL R86, R86, -INF , !P5 ;  /* 0xff80000056567808 */ /* 0x000fe40006800000 */
[C---:B------:R-:W-:Y:S02]  /*b8b0*/  LOP3.LUT P2, RZ, R19.reuse, 0x100000, RZ, 0xc0, !PT ;  /* 0x0010000013ff7812 */ /* 0x040fe4000784c0ff */
[C---:B------:R-:W-:Y:S02]  /*b8c0*/  LOP3.LUT P1, RZ, R19.reuse, 0x800000, RZ, 0xc0, !PT ;  /* 0x0080000013ff7812 */ /* 0x040fe4000782c0ff */
[C---:B------:R-:W-:Y:S02]  /*b8d0*/  LOP3.LUT P3, RZ, R19.reuse, 0x8000000, RZ, 0xc0, !PT ;  /* 0x0800000013ff7812 */ /* 0x040fe4000786c0ff */
[----:B------:R-:W-:Y:S02]  /*b8e0*/  LOP3.LUT P5, RZ, R19, 0x80000000, RZ, 0xc0, !PT ;  /* 0x8000000013ff7812 */ /* 0x000fe400078ac0ff */
[----:B------:R-:W-:-:S04]  /*b8f0*/  FMNMX R19, R90, R91, !PT ;  /* 0x0000005b5a137209 */ /* 0x000fc80007800000 */
        /* <DEDUP_REMOVED lines=17> */
[----:B------:R-:W-:Y:S02]  /*ba10*/  FMNMX R19, R127, R19, !PT ;  /* 0x000000137f137209 */ /* 0x000fe40007800000 */
[----:B------:R-:W-:Y:S02]  /*ba20*/  LOP3.LUT P6, RZ, R18, 0x400000, RZ, 0xc0, !PT ;  /* 0x0040000012ff7812 */ /* 0x000fe400078cc0ff */
[----:B------:R-:W-:-:S04]  /*ba30*/  FMNMX R19, R130, R19, !PT ;  /* 0x0000001382137209 */ /* 0x000fc80007800000 */
[----:B------:R-:W-:Y:S02]  /*ba40*/  FMNMX R19, R131, R19, !PT ;  /* 0x0000001383137209 */ /* 0x000fe40007800000 */
[----:B------:R-:W-:Y:S02]  /*ba50*/  LOP3.LUT R20, R20, 0xfffffffe, RZ, 0xc0, !PT ;  /* 0xfffffffe14147812 */ /* 0x000fe400078ec0ff */
[----:B------:R-:W-:-:S03]  /*ba60*/  FMNMX R19, R134, R19, !PT ;  /* 0x0000001386137209 */ /* 0x000fc60007800000 */
[----:B------:R-:W-:Y:S02]  /*ba70*/  @P6 LOP3.LUT R20, R20, 0x1, RZ, 0xfc, !PT ;  /* 0x0000000114146812 */ /* 0x000fe400078efcff */
[----:B------:R-:W-:Y:S02]  /*ba80*/  FMNMX R19, R135, R19, !PT ;  /* 0x0000001387137209 */ /* 0x000fe40007800000 */
[----:B------:R-:W-:Y:S02]  /*ba90*/  LOP3.LUT P6, RZ, R18, 0x100000, RZ, 0xc0, !PT ;  /* 0x0010000012ff7812 */ /* 0x000fe400078cc0ff */
[----:B------:R-:W-:-:S04]  /*baa0*/  FMNMX R19, R138, R19, !PT ;  /* 0x000000138a137209 */ /* 0x000fc80007800000 */
[----:B------:R-:W-:Y:S02]  /*bab0*/  FMNMX R19, R139, R19, !PT ;  /* 0x000000138b137209 */ /* 0x000fe40007800000 */
[----:B------:R-:W-:Y:S02]  /*bac0*/  LOP3.LUT R20, R20, 0xfffffffd, RZ, 0xc0, !PT ;  /* 0xfffffffd14147812 */ /* 0x000fe400078ec0ff */
[----:B------:R-:W-:Y:S01]  /*bad0*/  FMNMX R19, R142, R19, !PT ;  /* 0x000000138e137209 */ /* 0x000fe20007800000 */
[----:B------:R-:W-:Y:S02]  /*bae0*/  FMUL R64, R64, UR24 ;  /* 0x0000001840407c20 */ /* 0x000fe40008400000 */
[----:B------:R-:W-:Y:S02]  /*baf0*/  @P6 LOP3.LUT R20, R20, 0x2, RZ, 0xfc, !PT ;  /* 0x0000000214146812 */ /* 0x000fe400078efcff */
[----:B------:R-:W-:Y:S02]  /*bb00*/  LOP3.LUT P6, RZ, R18, 0x1000000, RZ, 0xc0, !PT ;  /* 0x0100000012ff7812 */ /* 0x000fe400078cc0ff */
[----:B------:R-:W-:Y:S01]  /*bb10*/  FMNMX R19, R143, R19, !PT ;  /* 0x000000138f137209 */ /* 0x000fe20007800000 */
[----:B------:R-:W-:Y:S01]  /*bb20*/  FMUL R65, R65, UR24 ;  /* 0x0000001841417c20 */ /* 0x000fe20008400000 */
[----:B------:R-:W-:Y:S01]  /*bb30*/  FSEL R64, R64, -INF , !P6 ;  /* 0xff80000040407808 */ /* 0x000fe20007000000 */
[----:B------:R-:W-:Y:S01]  /*bb40*/  FMUL R79, R79, UR24 ;  /* 0x000000184f4f7c20 */ /* 0x000fe20008400000 */
[----:B------:R-:W-:-:S02]  /*bb50*/  FMNMX R19, R146, R19, !PT ;  /* 0x0000001392137209 */ /* 0x000fc40007800000 */
[C---:B------:R-:W-:Y:S02]  /*bb60*/  LOP3.LUT P6, RZ, R20.reuse, 0x2, RZ, 0xc0, !PT ;  /* 0x0000000214ff7812 */ /* 0x040fe400078cc0ff */
[----:B------:R-:W-:Y:S02]  /*bb70*/  ISETP.GT.U32.AND.EX P1, PT, R11, RZ, PT, P1 ;  /* 0x000000ff0b00720c */ /* 0x000fe40003f24110 */
[----:B------:R-:W-:Y:S02]  /*bb80*/  FMNMX R19, R147, R19, !PT ;  /* 0x0000001393137209 */ /* 0x000fe40007800000 */
[----:B------:R-:W-:Y:S02]  /*bb90*/  FSEL R65, R65, -INF , !P6 ;  /* 0xff80000041417808 */ /* 0x000fe40007000000 */
[----:B------:R-:W-:Y:S02]  /*bba0*/  FSEL R79, R79, -INF , !P1 ;  /* 0xff8000004f4f7808 */ /* 0x000fe40004800000 */
[----:B------:R-:W-:-:S02]  /*bbb0*/  LOP3.LUT P6, RZ, R20, 0x1, RZ, 0xc0, !PT ;  /* 0x0000000114ff7812 */ /* 0x000fc400078cc0ff */
[----:B------:R-:W-:Y:S02]  /*bbc0*/  ISETP.GT.U32.AND.EX P1, PT, R14, RZ, PT, P2 ;  /* 0x000000ff0e00720c */ /* 0x000fe40003f24120 */
[----:B--2---:R-:W-:Y:S02]  /*bbd0*/  IADD3 R20, P2, R21, UR4, RZ ;  /* 0x0000000415147c10 */ /* 0x004fe4000ff5e0ff */
[----:B------:R-:W-:Y:S02]  /*bbe0*/  FMNMX R19, R150, R19, !PT ;  /* 0x0000001396137209 */ /* 0x000fe40007800000 */
[----:B---3--:R-:W-:Y:S02]  /*bbf0*/  IADD3.X R21, R246, UR7, RZ, P2, !PT ;  /* 0x00000007f6157c10 */ /* 0x008fe400097fe4ff */
[----:B------:R-:W-:Y:S01]  /*bc00*/  FMNMX R19, R151, R19, !PT ;  /* 0x0000001397137209 */ /* 0x000fe20007800000 */
[----:B------:R-:W0:Y:S02]  /*bc10*/  S2R R246, SR_TID.X ;  /* 0x0000000000f67919 */ /* 0x000e240000002100 */
[----:B------:R1:W2:Y:S04]  /*bc20*/  LDG.E.U8 R20, desc[UR20][R20.64] ;  /* 0x0000001414147981 */ /* 0x0002a8000c1e1100 */
[----:B-1----:R-:W1:Y:S01]  /*bc30*/  SHFL.BFLY PT, R21, R19, 0x2, 0x1f ;  /* 0x0c401f0013157f89 */ /* 0x002e6200000e0000 */
[----:B------:R-:W-:Y:S01]  /*bc40*/  FMUL R82, R82, UR24 ;  /* 0x0000001852527c20 */ /* 0x000fe20008400000 */
[----:B------:R-:W-:-:S04]  /*bc50*/  LOP3.LUT R247, R3, 0x48, RZ, 0xfc, !PT ;  /* 0x0000004803f77812 */ /* 0x000fc800078efcff */
[----:B------:R-:W-:Y:S02]  /*bc60*/  FSEL R82, R82, -INF , !P1 ;  /* 0xff80000052527808 */ /* 0x000fe40004800000 */
[----:B------:R-:W-:Y:S02]  /*bc70*/  ISETP.GT.U32.AND P1, PT, R9, R247, PT ;  /* 0x000000f70900720c */ /* 0x000fe40003f24070 */
[----:B------:R-:W3:Y:S04]  /*bc80*/  LDL.LU R9, [R1+0x4b8] ;  /* 0x0004b80001097983 */ /* 0x000ee80000300800 */
[----:B------:R-:W2:Y:S01]  /*bc90*/  LDL.LU R249, [R1+0x3c] ;  /* 0x00003c0001f97983 */ /* 0x000ea20000300800 */
[----:B0-----:R-:W-:Y:S01]  /*bca0*/  LOP3.LUT R247, R246, 0x7f, RZ, 0xc0, !PT ;  /* 0x0000007ff6f77812 */ /* 0x001fe200078ec0ff */
[----:B------:R-:W-:Y:S01]  /*bcb0*/  BAR.SYNC.DEFER_BLOCKING 0x0 ;  /* 0x0000000000007b1d */ /* 0x000fe20000010000 */
[----:B-1----:R-:W-:-:S05]  /*bcc0*/  FMNMX R21, R19, R21, !PT ;  /* 0x0000001513157209 */ /* 0x002fca0007800000 */
[----:B------:R-:W0:Y:S01]  /*bcd0*/  S2R R246, SR_TID.X ;  /* 0x0000000000f67919 */ /* 0x000e220000002100 */
[----:B------:R-:W1:Y:S04]  /*bce0*/  SHFL.BFLY PT, R19, R21, 0x1, 0x1f ;  /* 0x0c201f0015137f89 */ /* 0x000e6800000e0000 */
[----:B------:R-:W3:Y:S01]  /*bcf0*/  LDL.LU R248, [R1+0x2c] ;  /* 0x00002c0001f87983 */ /* 0x000ee20000300800 */
[----:B------:R-:W-:-:S03]  /*bd00*/  FMUL R42, R42, UR24 ;  /* 0x000000182a2a7c20 */ /* 0x000fc60008400000 */
[----:B------:R-:W-:Y:S04]  /*bd10*/  STS.U8 [R247+UR19+0x2000], R240 ;  /* 0x002000f0f7007988 */ /* 0x000fe80008000013 */
[----:B------:R4:W-:Y:S04]  /*bd20*/  STS.U8 [R247+UR19+0x2400], R251 ;  /* 0x002400fbf7007988 */ /* 0x0009e80008000013 */
[----:B----4-:R-:W4:Y:S01]  /*bd30*/  LDL.LU R247, [R1+0x20] ;  /* 0x0000200001f77983 */ /* 0x010f220000300800 */
[----:B------:R-:W-:Y:S02]  /*bd40*/  FSEL R42, R42, -INF , !P4 ;  /* 0xff8000002a2a7808 */ /* 0x000fe40006000000 */
[----:B------:R-:W-:-:S02]  /*bd50*/  FSEL R43, R43, -INF , !P0 ;  /* 0xff8000002b2b7808 */ /* 0x000fc40004000000 */
[C---:B------:R-:W-:Y:S02]  /*bd60*/  LOP3.LUT P4, RZ, R18.reuse, 0x40000000, RZ, 0xc0, !PT ;  /* 0x4000000012ff7812 */ /* 0x040fe4000788c0ff */
[----:B------:R-:W-:Y:S02]  /*bd70*/  LOP3.LUT P0, RZ, R18, 0x10000000, RZ, 0xc0, !PT ;  /* 0x1000000012ff7812 */ /* 0x000fe4000780c0ff */
[----:B------:R-:W-:Y:S02]  /*bd80*/  FSEL R58, R58, -INF , !P4 ;  /* 0xff8000003a3a7808 */ /* 0x000fe40006000000 */
[----:B------:R-:W-:Y:S02]  /*bd90*/  FSEL R60, R60, -INF , !P0 ;  /* 0xff8000003c3c7808 */ /* 0x000fe40004000000 */
[C---:B------:R-:W-:Y:S02]  /*bda0*/  LOP3.LUT P4, RZ, R18.reuse, 0x100, RZ, 0xc0, !PT ;  /* 0x0000010012ff7812 */ /* 0x040fe4000788c0ff */
[----:B------:R-:W-:-:S02]  /*bdb0*/  LOP3.LUT P0, RZ, R18, 0x40, RZ, 0xc0, !PT ;  /* 0x0000004012ff7812 */ /* 0x000fc4000780c0ff */
[----:B------:R-:W-:Y:S01]  /*bdc0*/  LOP3.LUT P2, RZ, R18, 0x8, RZ, 0xc0, !PT ;  /* 0x0000000812ff7812 */ /* 0x000fe2000784c0ff */
[----:B------:R-:W-:Y:S01]  /*bdd0*/  FMUL R18, R87, UR24 ;  /* 0x0000001857127c20 */ /* 0x000fe20008400000 */
[----:B-1----:R-:W-:Y:S02]  /*bde0*/  FMNMX R19, R21, R19, !PT ;  /* 0x0000001315137209 */ /* 0x002fe40007800000 */
[----:B------:R-:W-:Y:S02]  /*bdf0*/  FMNMX R87, R26, R27, !PT ;  /* 0x0000001b1a577209 */ /* 0x000fe40007800000 */
[----:B------:R-:W-:Y:S02]  /*be00*/  FMNMX R94, R19, R8, !PT ;  /* 0x00000008135e7209 */ /* 0x000fe40007800000 */
[----:B------:R-:W-:Y:S02]  /*be10*/  FMNMX R87, R30, R87, !PT ;  /* 0x000000571e577209 */ /* 0x000fe40007800000 */
[----:B0-----:R-:W-:Y:S01]  /*be20*/  LOP3.LUT R251, R246, 0x7f, RZ, 0xc0, !PT ;  /* 0x0000007ff6fb7812 */ /* 0x001fe200078ec0ff */
[--C-:B------:R-:W-:Y:S01]  /*be30*/  FADD R246, R90, -R94.reuse ;  /* 0x8000005e5af67221 */ /* 0x100fe20000000000 */
[----:B------:R-:W-:Y:S01]  /*be40*/  FMNMX R90, R31, R87, !PT ;  /* 0x000000571f5a7209 */ /* 0x000fe20007800000 */
[----:B------:R-:W-:-:S03]  /*be50*/  FADD R91, R91, -R94 ;  /* 0x8000005e5b5b7221 */ /* 0x000fc60000000000 */
[----:B------:R-:W-:Y:S01]  /*be60*/  FMNMX R90, R34, R90, !PT ;  /* 0x0000005a225a7209 */ /* 0x000fe20007800000 */
[----:B------:R-:W-:-:S03]  /*be70*/  FMUL R19, R91, 1.4426950216293334961 ;  /* 0x3fb8aa3b5b137820 */ /* 0x000fc60000400000 */
[----:B------:R-:W-:Y:S01]  /*be80*/  FMNMX R91, R35, R90, !PT ;  /* 0x0000005a235b7209 */ /* 0x000fe20007800000 */
[--C-:B------:R-:W-:Y:S01]  /*be90*/  FADD R95, R95, -R94.reuse ;  /* 0x8000005e5f5f7221 */ /* 0x100fe20000000000 */
[----:B------:R-:W-:Y:S02]  /*bea0*/  STS.U8 [R251+UR19+0x2800], R235 ;  /* 0x002800ebfb007988 */ /* 0x000fe40008000013 */
[----:B------:R-:W-:Y:S02]  /*beb0*/  FMNMX R91, R38, R91, !PT ;  /* 0x0000005b265b7209 */ /* 0x000fe40007800000 */
[----:B------:R-:W-:Y:S04]  /*bec0*/  STS.U8 [R251+UR19+0x2c00], R230 ;  /* 0x002c00e6fb007988 */ /* 0x000fe80008000013 */
[----:B------:R0:W-:Y:S01]  /*bed0*/  STS.U8 [R251+UR19+0x3000], R23 ;  /* 0x00300017fb007988 */ /* 0x0001e20008000013 */
[----:B------:R-:W-:Y:S01]  /*bee0*/  FADD R61, R61, -R94 ;  /* 0x8000005e3d3d7221 */ /* 0x000fe20000000000 */
[----:B0-----:R-:W-:Y:S01]  /*bef0*/  FMUL R23, R95, 1.4426950216293334961 ;  /* 0x3fb8aa3b5f177820 */ /* 0x001fe20000400000 */
[----:B------:R-:W-:-:S02]  /*bf00*/  FMNMX R95, R39, R91, !PT ;  /* 0x0000005b275f7209 */ /* 0x000fc40007800000 */
[----:B------:R-:W-:Y:S02]  /*bf10*/  FMUL R21, R61, 1.4426950216293334961 ;  /* 0x3fb8aa3b3d157820 */ /* 0x000fe40000400000 */
[----:B------:R-:W-:Y:S01]  /*bf20*/  FMNMX R95, R42, R95, !PT ;  /* 0x0000005f2a5f7209 */ /* 0x000fe20007800000 */
[----:B------:R-:W-:-:S03]  /*bf30*/  FADD R61, R98, -R94 ;  /* 0x8000005e623d7221 */ /* 0x000fc60000000000 */
[----:B------:R-:W-:Y:S01]  /*bf40*/  FMNMX R98, R17, R95, !PT ;  /* 0x0000005f11627209 */ /* 0x000fe20007800000 */
[----:B------:R-:W-:-:S03]  /*bf50*/  FADD R99, R99, -R94 ;  /* 0x8000005e63637221 */ /* 0x000fc60000000000 */
[----:B------:R-:W-:Y:S01]  /*bf60*/  FMNMX R98, R45, R98, !PT ;  /* 0x000000622d627209 */ /* 0x000fe20007800000 */
[----:B------:R-:W-:-:S03]  /*bf70*/  FMUL R87, R99, 1.4426950216293334961 ;  /* 0x3fb8aa3b63577820 */ /* 0x000fc60000400000 */
[----:B------:R-:W-:Y:S01]  /*bf80*/  FMNMX R99, R46, R98, !PT ;  /* 0x000000622e637209 */ /* 0x000fe20007800000 */
[----:B------:R-:W-:-:S03]  /*bf90*/  FADD R102, R102, -R94 ;  /* 0x8000005e66667221 */ /* 0x000fc60000000000 */
[----:B------:R-:W-:Y:S01]  /*bfa0*/  FMNMX R99, R49, R99, !PT ;  /* 0x0000006331637209 */ /* 0x000fe20007800000 */
[----:B------:R-:W-:-:S03]  /*bfb0*/  FMUL R90, R102, 1.4426950216293334961 ;  /* 0x3fb8aa3b665a7820 */ /* 0x000fc60000400000 */
[----:B------:R-:W-:Y:S01]  /*bfc0*/  FMNMX R102, R50, R99, !PT ;  /* 0x0000006332667209 */ /* 0x000fe20007800000 */
[----:B------:R-:W-:Y:S01]  /*bfd0*/  FADD R103, R103, -R94 ;  /* 0x8000005e67677221 */ /* 0x000fe20000000000 */
[----:B------:R-:W-:Y:S02]  /*bfe0*/  FMUL R66, R66, UR24 ;  /* 0x0000001842427c20 */ /* 0x000fe40008400000 */
[----:B------:R-:W-:Y:S01]  /*bff0*/  FMNMX R102, R53, R102, !PT ;  /* 0x0000006635667209 */ /* 0x000fe20007800000 */
[----:B------:R-:W-:-:S03]  /*c000*/  FMUL R91, R103, 1.4426950216293334961 ;  /* 0x3fb8aa3b675b7820 */ /* 0x000fc60000400000 */
[----:B------:R-:W-:Y:S01]  /*c010*/  FMNMX R103, R54, R102, !PT ;  /* 0x0000006636677209 */ /* 0x000fe20007800000 */
[----:B------:R-:W-:Y:S01]  /*c020*/  FMUL R67, R67, UR24 ;  /* 0x0000001843437c20 */ /* 0x000fe20008400000 */
[----:B------:R-:W-:Y:S01]  /*c030*/  FSEL R66, R66, -INF , !P6 ;  /* 0xff80000042427808 */ /* 0x000fe20007000000 */
[----:B------:R-:W-:Y:S01]  /*c040*/  FADD R106, R106, -R94 ;  /* 0x8000005e6a6a7221 */ /* 0x000fe20000000000 */
[----:B------:R-:W-:Y:S02]  /*c050*/  LOP3.LUT P6, RZ, R0, 0x80000000, RZ, 0xc0, !PT ;  /* 0x8000000000ff7812 */ /* 0x000fe400078cc0ff */
[----:B------:R-:W-:Y:S01]  /*c060*/  FMNMX R103, R57, R103, !PT ;  /* 0x0000006739677209 */ /* 0x000fe20007800000 */
[----:B------:R-:W-:Y:S01]  /*c070*/  FMUL R95, R106, 1.4426950216293334961 ;  /* 0x3fb8aa3b6a5f7820 */ /* 0x000fe20000400000 */
[----:B------:R-:W-:Y:S01]  /*c080*/  FSEL R67, R67, -INF , !P6 ;  /* 0xff80000043437808 */ /* 0x000fe20007000000 */
[----:B------:R-:W-:Y:S01]  /*c090*/  FMUL R68, R68, UR24 ;  /* 0x0000001844447c20 */ /* 0x000fe20008400000 */
[----:B------:R-:W-:-:S02]  /*c0a0*/  FMNMX R106, R58, R103, !PT ;  /* 0x000000673a6a7209 */ /* 0x000fc40007800000 */
[----:B------:R-:W-:Y:S01]  /*c0b0*/  LOP3.LUT P6, RZ, R0, 0x40000000, RZ, 0xc0, !PT ;  /* 0x4000000000ff7812 */ /* 0x000fe200078cc0ff */
[--C-:B------:R-:W-:Y:S01]  /*c0c0*/  FADD R107, R107, -R94.reuse ;  /* 0x8000005e6b6b7221 */ /* 0x100fe20000000000 */
[----:B------:R-:W-:Y:S01]  /*c0d0*/  FMNMX R106, R62, R106, !PT ;  /* 0x0000006a3e6a7209 */ /* 0x000fe20007800000 */
[----:B------:R-:W-:Y:S01]  /*c0e0*/  FMUL R69, R69, UR24 ;  /* 0x0000001845457c20 */ /* 0x000fe20008400000 */
[----:B------:R-:W-:Y:S01]  /*c0f0*/  FSEL R68, R68, -INF , !P6 ;  /* 0xff80000044447808 */ /* 0x000fe20007000000 */
[----:B------:R-:W-:Y:S01]  /*c100*/  FMUL R98, R107, 1.4426950216293334961 ;  /* 0x3fb8aa3b6b627820 */ /* 0x000fe20000400000 */
[----:B------:R-:W-:Y:S02]  /*c110*/  LOP3.LUT P6, RZ, R0, 0x20000000, RZ, 0xc0, !PT ;  /* 0x2000000000ff7812 */ /* 0x000fe400078cc0ff */
[----:B------:R-:W-:Y:S01]  /*c120*/  FMNMX R107, R63, R106, !PT ;  /* 0x0000006a3f6b7209 */ /* 0x000fe20007800000 */
[----:B------:R-:W-:Y:S01]  /*c130*/  FMUL R70, R70, UR24 ;  /* 0x0000001846467c20 */ /* 0x000fe20008400000 */
[----:B------:R-:W-:Y:S01]  /*c140*/  FSEL R69, R69, -INF , !P6 ;  /* 0xff80000045457808 */ /* 0x000fe20007000000 */
[----:B------:R-:W-:Y:S01]  /*c150*/  FADD R110, R110, -R94 ;  /* 0x8000005e6e6e7221 */ /* 0x000fe20000000000 */
[----:B------:R-:W-:-:S02]  /*c160*/  LOP3.LUT P6, RZ, R0, 0x10000000, RZ, 0xc0, !PT ;  /* 0x1000000000ff7812 */ /* 0x000fc400078cc0ff */
[----:B------:R-:W-:Y:S01]  /*c170*/  FMNMX R107, R66, R107, !PT ;  /* 0x0000006b426b7209 */ /* 0x000fe20007800000 */
[----:B------:R-:W-:Y:S01]  /*c180*/  FMUL R71, R71, UR24 ;  /* 0x0000001847477c20 */ /* 0x000fe20008400000 */
[----:B------:R-:W-:Y:S01]  /*c190*/  FSEL R70, R70, -INF , !P6 ;  /* 0xff80000046467808 */ /* 0x000fe20007000000 */
[----:B------:R-:W-:Y:S01]  /*c1a0*/  FMUL R99, R110, 1.4426950216293334961 ;  /* 0x3fb8aa3b6e637820 */ /* 0x000fe20000400000 */
[----:B------:R-:W-:Y:S02]  /*c1b0*/  LOP3.LUT P6, RZ, R0, 0x8000000, RZ, 0xc0, !PT ;  /* 0x0800000000ff7812 */ /* 0x000fe400078cc0ff */
[----:B------:R-:W-:Y:S01]  /*c1c0*/  FMNMX R110, R67, R107, !PT ;  /* 0x0000006b436e7209 */ /* 0x000fe20007800000 */
[----:B------:R-:W-:Y:S01]  /*c1d0*/  FADD R111, R111, -R94 ;  /* 0x8000005e6f6f7221 */ /* 0x000fe20000000000 */
[----:B------:R-:W-:Y:S02]  /*c1e0*/  FSEL R71, R71, -INF , !P6 ;  /* 0xff80000047477808 */ /* 0x000fe40007000000 */
[----:B------:R-:W-:Y:S01]  /*c1f0*/  FMNMX R110, R70, R110, !PT ;  /* 0x0000006e466e7209 */ /* 0x000fe20007800000 */
[----:B------:R-:W-:Y:S01]  /*c200*/  FMUL R75, R75, UR24 ;  /* 0x000000184b4b7c20 */ /* 0x000fe20008400000 */
[----:B------:R-:W-:-:S02]  /*c210*/  FMUL R102, R111, 1.4426950216293334961 ;  /* 0x3fb8aa3b6f667820 */ /* 0x000fc40000400000 */
[----:B------:R-:W-:Y:S01]  /*c220*/  FMNMX R111, R71, R110, !PT ;  /* 0x0000006e476f7209 */ /* 0x000fe20007800000 */
[----:B------:R-:W-:Y:S01]  /*c230*/  FADD R114, R114, -R94 ;  /* 0x8000005e72727221 */ /* 0x000fe20000000000 */
[----:B------:R-:W-:Y:S02]  /*c240*/  FSEL R75, R75, -INF , !P0 ;  /* 0xff8000004b4b7808 */ /* 0x000fe40004000000 */
[----:B------:R-:W-:Y:S01]  /*c250*/  FMNMX R111, R74, R111, !PT ;  /* 0x0000006f4a6f7209 */ /* 0x000fe20007800000 */
[----:B------:R-:W-:-:S03]  /*c260*/  FMUL R103, R114, 1.4426950216293334961 ;  /* 0x3fb8aa3b72677820 */ /* 0x000fc60000400000 */
[----:B------:R-:W-:Y:S01]  /*c270*/  FMNMX R114, R75, R111, !PT ;  /* 0x0000006f4b727209 */ /* 0x000fe20007800000 */
[----:B------:R-:W-:-:S03]  /*c280*/  FADD R115, R115, -R94 ;  /* 0x8000005e73737221 */ /* 0x000fc60000000000 */
[----:B------:R-:W-:Y:S01]  /*c290*/  FMNMX R114, R78, R114, !PT ;  /* 0x000000724e727209 */ /* 0x000fe20007800000 */
[----:B------:R-:W-:-:S03]  /*c2a0*/  FMUL R106, R115, 1.4426950216293334961 ;  /* 0x3fb8aa3b736a7820 */ /* 0x000fc60000400000 */
[----:B------:R-:W-:Y:S01]  /*c2b0*/  FMNMX R115, R79, R114, !PT ;  /* 0x000000724f737209 */ /* 0x000fe20007800000 */
[----:B------:R-:W-:-:S03]  /*c2c0*/  FADD R118, R118, -R94 ;  /* 0x8000005e76767221 */ /* 0x000fc60000000000 */
[----:B------:R-:W-:Y:S01]  /*c2d0*/  FMNMX R115, R82, R115, !PT ;  /* 0x0000007352737209 */ /* 0x000fe20007800000 */
[----:B------:R-:W-:Y:S01]  /*c2e0*/  FMUL R107, R118, 1.4426950216293334961 ;  /* 0x3fb8aa3b766b7820 */ /* 0x000fe20000400000 */
[----:B------:R-:W-:Y:S02]  /*c2f0*/  ISETP.GT.U32.AND.EX P1, PT, R16, RZ, PT, P1 ;  /* 0x000000ff1000720c */ /* 0x000fe40003f24110 */
[----:B------:R-:W-:Y:S01]  /*c300*/  FMNMX R118, R83, R115, !PT ;  /* 0x0000007353767209 */ /* 0x000fe20007800000 */
[--C-:B------:R-:W-:Y:S01]  /*c310*/  FADD R119, R119, -R94.reuse ;  /* 0x8000005e77777221 */ /* 0x100fe20000000000 */
[----:B------:R-:W-:Y:S02]  /*c320*/  FSEL R18, R18, -INF , !P1 ;  /* 0xff80000012127808 */ /* 0x000fe40004800000 */
[----:B------:R-:W-:Y:S01]  /*c330*/  FMNMX R118, R86, R118, !PT ;  /* 0x0000007656767209 */ /* 0x000fe20007800000 */
[----:B------:R-:W-:Y:S01]  /*c340*/  FMUL R110, R119, 1.4426950216293334961 ;  /* 0x3fb8aa3b776e7820 */ /* 0x000fe20000400000 */
[----:B------:R-:W-:-:S02]  /*c350*/  FADD R119, R127, -R94 ;  /* 0x8000005e7f777221 */ /* 0x000fc40000000000 */
[----:B------:R-:W-:Y:S02]  /*c360*/  FMNMX R127, R18, R118, !PT ;  /* 0x00000076127f7209 */ /* 0x000fe40007800000 */
[----:B------:R-:W-:Y:S01]  /*c370*/  FMUL R118, R119, 1.4426950216293334961 ;  /* 0x3fb8aa3b77767820 */ /* 0x000fe20000400000 */
[--C-:B------:R-:W-:Y:S02]  /*c380*/  FADD R119, R130, -R94.reuse ;  /* 0x8000005e82777221 */ /* 0x100fe40000000000 */
[----:B------:R-:W0:Y:S01]  /*c390*/  SHFL.BFLY PT, R130, R127, 0x2, 0x1f ;  /* 0x0c401f007f827f89 */ /* 0x000e2200000e0000 */
[--C-:B------:R-:W-:Y:S01]  /*c3a0*/  FADD R122, R122, -R94.reuse ;  /* 0x8000005e7a7a7221 */ /* 0x100fe20000000000 */
[--C-:B------:R-:W-:Y:S01]  /*c3b0*/  FADD R131, R131, -R94.reuse ;  /* 0x8000005e83837221 */ /* 0x100fe20000000000 */
[----:B------:R-:W1:Y:S02]  /*c3c0*/  S2R R240, SR_TID.X ;  /* 0x0000000000f07919 */ /* 0x000e640000002100 */
[----:B------:R-:W-:Y:S01]  /*c3d0*/  FMUL R111, R122, 1.4426950216293334961 ;  /* 0x3fb8aa3b7a6f7820 */ /* 0x000fe20000400000 */
[----:B------:R-:W-:Y:S01]  /*c3e0*/  FMUL R122, R131, 1.4426950216293334961 ;  /* 0x3fb8aa3b837a7820 */ /* 0x000fe20000400000 */
[--C-:B------:R-:W-:Y:S01]  /*c3f0*/  FADD R131, R138, -R94.reuse ;  /* 0x8000005e8a837221 */ /* 0x100fe20000000000 */
[----:B0-----:R-:W-:Y:S01]  /*c400*/  FMNMX R138, R127, R130, !PT ;  /* 0x000000827f8a7209 */ /* 0x001fe20007800000 */
[----:B------:R-:W-:-:S04]  /*c410*/  FADD R130, R139, -R94 ;  /* 0x8000005e8b827221 */ /* 0x000fc80000000000 */
[----:B------:R-:W0:Y:S01]  /*c420*/  SHFL.BFLY PT, R139, R138, 0x1, 0x1f ;  /* 0x0c201f008a8b7f89 */ /* 0x000e2200000e0000 */
[----:B-1----:R-:W-:-:S03]  /*c430*/  LOP3.LUT R240, R240, 0x7f, RZ, 0xc0, !PT ;  /* 0x0000007ff0f07812 */ /* 0x002fc600078ec0ff */
[----:B------:R-:W-:Y:S01]  /*c440*/  STS.U8 [R251+UR19+0x3400], R218 ;  /* 0x003400dafb007988 */ /* 0x000fe20008000013 */
[----:B------:R-:W-:-:S03]  /*c450*/  LOP3.LUT R240, R240, 0x10, RZ, 0x3c, !PT ;  /* 0x00000010f0f07812 */ /* 0x000fc600078e3cff */
[----:B------:R-:W-:Y:S04]  /*c460*/  STS.U8 [R251+UR19+0x3800], R224 ;  /* 0x003800e0fb007988 */ /* 0x000fe80008000013 */
[----:B------:R-:W-:Y:S01]  /*c470*/  STS.U8 [R251+UR19+0x3c00], R238 ;  /* 0x003c00eefb007988 */ /* 0x000fe20008000013 */
[----:B0-----:R-:W-:-:S03]  /*c480*/  FMNMX R138, R138, R139, !PT ;  /* 0x0000008b8a8a7209 */ /* 0x001fc60007800000 */
[----:B------:R0:W-:Y:S01]  /*c490*/  STS.U8 [R240+UR19+0x2080], R236 ;  /* 0x002080ecf0007988 */ /* 0x0001e20008000013 */
[----:B------:R-:W-:Y:S01]  /*c4a0*/  FMNMX R138, R138, R10, !PT ;  /* 0x0000000a8a8a7209 */ /* 0x000fe20007800000 */
[--C-:B------:R-:W-:Y:S01]  /*c4b0*/  FADD R126, R126, -R94.reuse ;  /* 0x8000005e7e7e7221 */ /* 0x100fe20000000000 */
[--C-:B------:R-:W-:Y:S01]  /*c4c0*/  FADD R135, R135, -R94.reuse ;  /* 0x8000005e87877221 */ /* 0x100fe20000000000 */
[----:B------:R-:W-:Y:S02]  /*c4d0*/  FADD R146, R146, -R94 ;  /* 0x8000005e92927221 */ /* 0x000fe40000000000 */
[----:B------:R-:W-:Y:S01]  /*c4e0*/  FADD R26, R26, -R138 ;  /* 0x8000008a1a1a7221 */ /* 0x000fe20000000000 */
[----:B0-----:R-:W0:Y:S01]  /*c4f0*/  S2R R236, SR_TID.X ;  /* 0x0000000000ec7919 */ /* 0x001e220000002100 */
[----:B------:R-:W-:Y:S02]  /*c500*/  FMUL R115, R126, 1.4426950216293334961 ;  /* 0x3fb8aa3b7e737820 */ /* 0x000fe40000400000 */
[----:B------:R-:W-:Y:S01]  /*c510*/  FMUL R26, R26, 1.4426950216293334961 ;  /* 0x3fb8aa3b1a1a7820 */ /* 0x000fe20000400000 */
[----:B------:R-:W-:Y:S01]  /*c520*/  FMUL R126, R135, 1.4426950216293334961 ;  /* 0x3fb8aa3b877e7820 */ /* 0x000fe20000400000 */
[----:B------:R-:W-:-:S02]  /*c530*/  FMUL R135, R146, 1.4426950216293334961 ;  /* 0x3fb8aa3b92877820 */ /* 0x000fc40000400000 */
[----:B------:R1:W-:Y:S02]  /*c540*/  MUFU.EX2 R146, R26 ;  /* 0x0000001a00927308 */ /* 0x0003e40000000800 */
[----:B-1----:R-:W-:-:S04]  /*c550*/  FMNMX R26, R88, R89, !PT ;  /* 0x00000059581a7209 */ /* 0x002fc80007800000 */
[----:B------:R-:W-:-:S04]  /*c560*/  FMNMX R26, R92, R26, !PT ;  /* 0x0000001a5c1a7209 */ /* 0x000fc80007800000 */
[----:B------:R-:W-:-:S04]  /*c570*/  FMNMX R26, R93, R26, !PT ;  /* 0x0000001a5d1a7209 */ /* 0x000fc80007800000 */
[----:B------:R-:W-:-:S04]  /*c580*/  FMNMX R26, R96, R26, !PT ;  /* 0x0000001a601a7209 */ /* 0x000fc80007800000 */
[----:B------:R-:W-:Y:S02]  /*c590*/  FMNMX R26, R97, R26, !PT ;  /* 0x0000001a611a7209 */ /* 0x000fe40007800000 */
[----:B0-----:R-:W-:Y:S02]  /*c5a0*/  LOP3.LUT R236, R236, 0x7f, RZ, 0xc0, !PT ;  /* 0x0000007fecec7812 */ /* 0x001fe400078ec0ff */
[----:B------:R-:W-:Y:S02]  /*c5b0*/  FMNMX R26, R100, R26, !PT ;  /* 0x0000001a641a7209 */ /* 0x000fe40007800000 */
[----:B------:R-:W-:Y:S02]  /*c5c0*/  LOP3.LUT R236, R236, 0x20, RZ, 0x3c, !PT ;  /* 0x00000020ecec7812 */ /* 0x000fe400078e3cff */
[----:B------:R-:W-:Y:S01]  /*c5d0*/  FMNMX R26, R101, R26, !PT ;  /* 0x0000001a651a7209 */ /* 0x000fe20007800000 */
[----:B------:R-:W-:Y:S03]  /*c5e0*/  STS.U8 [R240+UR19+0x2480], R250 ;  /* 0x002480faf0007988 */ /* 0x000fe60008000013 */
[----:B------:R-:W-:Y:S01]  /*c5f0*/  FMNMX R26, R104, R26, !PT ;  /* 0x0000001a681a7209 */ /* 0x000fe20007800000 */
[----:B------:R-:W-:Y:S04]  /*c600*/  STS.U8 [R240+UR19+0x2880], R234 ;  /* 0x002880eaf0007988 */ /* 0x000fe80008000013 */
[----:B------:R-:W-:Y:S01]  /*c610*/  STS.U8 [R240+UR19+0x2c80], R228 ;  /* 0x002c80e4f0007988 */ /* 0x000fe20008000013 */
[----:B------:R-:W-:-:S03]  /*c620*/  FMNMX R26, R105, R26, !PT ;  /* 0x0000001a691a7209 */ /* 0x000fc60007800000 */
[----:B------:R-:W-:Y:S04]  /*c630*/  STS.U8 [R240+UR19+0x3080], R216 ;  /* 0x003080d8f0007988 */ /* 0x000fe80008000013 */
[----:B------:R-:W-:Y:S04]  /*c640*/  STS.U8 [R240+UR19+0x3480], R219 ;  /* 0x003480dbf0007988 */ /* 0x000fe80008000013 */
[----:B------:R-:W-:Y:S04]  /*c650*/  STS.U8 [R240+UR19+0x3880], R225 ;  /* 0x003880e1f0007988 */ /* 0x000fe80008000013 */
[----:B------:R-:W-:Y:S04]  /*c660*/  STS.U8 [R240+UR19+0x3c80], R239 ;  /* 0x003c80eff0007988 */ /* 0x000fe80008000013 */
[----:B------:R0:W-:Y:S01]  /*c670*/  STS.U8 [R236+UR19+0x2100], R22 ;  /* 0x00210016ec007988 */ /* 0x0001e20008000013 */
[----:B------:R-:W-:Y:S01]  /*c680*/  FMNMX R26, R108, R26, !PT ;  /* 0x0000001a6c1a7209 */ /* 0x000fe20007800000 */
[----:B0-----:R-:W0:Y:S03]  /*c690*/  S2R R22, SR_TID.X ;  /* 0x0000000000167919 */ /* 0x001e260000002100 */
[----:B------:R-:W-:-:S04]  /*c6a0*/  FMNMX R26, R109, R26, !PT ;  /* 0x0000001a6d1a7209 */ /* 0x000fc80007800000 */
[----:B------:R-:W-:-:S04]  /*c6b0*/  FMNMX R26, R112, R26, !PT ;  /* 0x0000001a701a7209 */ /* 0x000fc80007800000 */
[----:B------:R-:W-:-:S04]  /*c6c0*/  FMNMX R26, R113, R26, !PT ;  /* 0x0000001a711a7209 */ /* 0x000fc80007800000 */
[----:B------:R-:W-:-:S04]  /*c6d0*/  FMNMX R26, R116, R26, !PT ;  /* 0x0000001a741a7209 */ /* 0x000fc80007800000 */
[----:B------:R-:W-:-:S04]  /*c6e0*/  FMNMX R26, R117, R26, !PT ;  /* 0x0000001a751a7209 */ /* 0x000fc80007800000 */
[----:B------:R-:W-:-:S04]  /*c6f0*/  FMNMX R26, R120, R26, !PT ;  /* 0x0000001a781a7209 */ /* 0x000fc80007800000 */
[----:B------:R-:W-:Y:S02]  /*c700*/  FMNMX R26, R121, R26, !PT ;  /* 0x0000001a791a7209 */ /* 0x000fe40007800000 */
[----:B0-----:R-:W-:Y:S02]  /*c710*/  LOP3.LUT R22, R22, 0x7f, RZ, 0xc0, !PT ;  /* 0x0000007f16167812 */ /* 0x001fe400078ec0ff */
[----:B------:R-:W-:Y:S02]  /*c720*/  FMNMX R26, R124, R26, !PT ;  /* 0x0000001a7c1a7209 */ /* 0x000fe40007800000 */
[----:B------:R-:W-:Y:S01]  /*c730*/  LOP3.LUT R22, R22, 0x30, RZ, 0x3c, !PT ;  /* 0x0000003016167812 */ /* 0x000fe200078e3cff */
[----:B------:R-:W-:Y:S01]  /*c740*/  STS.U8 [R236+UR19+0x2500], R237 ;  /* 0x002500edec007988 */ /* 0x000fe20008000013 */
[----:B------:R-:W-:-:S03]  /*c750*/  FMNMX R26, R125, R26, !PT ;  /* 0x0000001a7d1a7209 */ /* 0x000fc60007800000 */
[----:B------:R-:W-:Y:S04]  /*c760*/  STS.U8 [R236+UR19+0x2900], R232 ;  /* 0x002900e8ec007988 */ /* 0x000fe80008000013 */
[----:B------:R-:W-:Y:S04]  /*c770*/  STS.U8 [R236+UR19+0x2d00], R226 ;  /* 0x002d00e2ec007988 */ /* 0x000fe80008000013 */
[----:B------:R-:W-:Y:S04]  /*c780*/  STS.U8 [R236+UR19+0x3100], R217 ;  /* 0x003100d9ec007988 */ /* 0x000fe80008000013 */
[----:B------:R-:W-:Y:S04]  /*c790*/  STS.U8 [R236+UR19+0x3500], R220 ;  /* 0x003500dcec007988 */ /* 0x000fe80008000013 */
[----:B------:R-:W-:Y:S04]  /*c7a0*/  STS.U8 [R236+UR19+0x3900], R227 ;  /* 0x003900e3ec007988 */ /* 0x000fe80008000013 */
[----:B------:R-:W-:Y:S04]  /*c7b0*/  STS.U8 [R236+UR19+0x3d00], R241 ;  /* 0x003d00f1ec007988 */ /* 0x000fe80008000013 */
[----:B------:R0:W-:Y:S01]  /*c7c0*/  STS.U8 [R22+UR19+0x2d80], R7 ;  /* 0x002d800716007988 */ /* 0x0001e20008000013 */
[----:B------:R-:W-:Y:S01]  /*c7d0*/  FMNMX R26, R128, R26, !PT ;  /* 0x0000001a801a7209 */ /* 0x000fe20007800000 */
[----:B------:R-:W-:-:S02]  /*c7e0*/  FADD R27, R27, -R138 ;  /* 0x8000008a1b1b7221 */ /* 0x000fc40000000000 */
[----:B0-----:R-:W4:Y:S01]  /*c7f0*/  LDL.LU R7, [R1+0x4b4] ;  /* 0x0004b40001077983 */ /* 0x001f220000300800 */
[----:B------:R-:W-:Y:S01]  /*c800*/  FMNMX R26, R129, R26, !PT ;  /* 0x0000001a811a7209 */ /* 0x000fe20007800000 */
[----:B------:R-:W-:Y:S01]  /*c810*/  FADD R147, R147, -R94 ;  /* 0x8000005e93937221 */ /* 0x000fe20000000000 */
[----:B------:R-:W-:Y:S01]  /*c820*/  FMUL R27, R27, 1.4426950216293334961 ;  /* 0x3fb8aa3b1b1b7820 */ /* 0x000fe20000400000 */
[----:B------:R-:W4:Y:S01]  /*c830*/  LDL.LU R230, [R1+0x4c] ;  /* 0x00004c0001e67983 */ /* 0x000f220000300800 */
[----:B------:R-:W-:Y:S01]  /*c840*/  FMNMX R26, R132, R26, !PT ;  /* 0x0000001a841a7209 */ /* 0x000fe20007800000 */
[----:B------:R-:W-:Y:S02]  /*c850*/  FMUL R139, R147, 1.4426950216293334961 ;  /* 0x3fb8aa3b938b7820 */ /* 0x000fe40000400000 */
[----:B--2---:R0:W-:Y:S01]  /*c860*/  STS.U8 [R22+UR19+0x2180], R249 ;  /* 0x002180f916007988 */ /* 0x0041e20008000013 */
[----:B------:R1:W-:Y:S03]  /*c870*/  MUFU.EX2 R147, R27 ;  /* 0x0000001b00937308 */ /* 0x0003e60000000800 */
[----:B------:R-:W2:Y:S01]  /*c880*/  LDL.LU R235, [R1+0x40] ;  /* 0x0000400001eb7983 */ /* 0x000ea20000300800 */
[----:B------:R-:W-:-:S03]  /*c890*/  FMNMX R26, R133, R26, !PT ;  /* 0x0000001a851a7209 */ /* 0x000fc60007800000 */
[----:B---3--:R3:W-:Y:S04]  /*c8a0*/  STS.U8 [R22+UR19+0x2580], R248 ;  /* 0x002580f816007988 */ /* 0x0087e80008000013 */
[----:B0-----:R-:W2:Y:S01]  /*c8b0*/  LDL.LU R249, [R1+0x30] ;  /* 0x0000300001f97983 */ /* 0x001ea20000300800 */
[----:B-1----:R-:W-:-:S03]  /*c8c0*/  FADD R27, R17, -R138 ;  /* 0x8000008a111b7221 */ /* 0x002fc60000000000 */
[----:B----4-:R0:W-:Y:S04]  /*c8d0*/  STS.U8 [R22+UR19+0x2980], R247 ;  /* 0x002980f716007988 */ /* 0x0101e80008000013 */
[----:B---3--:R-:W3:Y:S01]  /*c8e0*/  LDL.LU R248, [R1+0x24] ;  /* 0x0000240001f87983 */ /* 0x008ee20000300800 */
[----:B------:R-:W-:-:S03]  /*c8f0*/  FMUL R27, R27, 1.4426950216293334961 ;  /* 0x3fb8aa3b1b1b7820 */ /* 0x000fc60000400000 */
[----:B0-----:R-:W4:Y:S01]  /*c900*/  LDL.LU R247, [R1+0x14] ;  /* 0x0000140001f77983 */ /* 0x001f220000300800 */
[----:B------:R-:W-:Y:S01]  /*c910*/  FMNMX R26, R136, R26, !PT ;  /* 0x0000001a881a7209 */ /* 0x000fe20007800000 */
[----:B------:R-:W-:Y:S01]  /*c920*/  FADD R30, R30, -R138 ;  /* 0x8000008a1e1e7221 */ /* 0x000fe20000000000 */
[----:B------:R0:W-:Y:S01]  /*c930*/  MUFU.EX2 R220, R27 ;  /* 0x0000001b00dc7308 */ /* 0x0001e20000000800 */
[--C-:B------:R-:W-:Y:S01]  /*c940*/  FADD R142, R142, -R94.reuse ;  /* 0x8000005e8e8e7221 */ /* 0x100fe20000000000 */
[----:B------:R-:W-:Y:S01]  /*c950*/  FMNMX R26, R137, R26, !PT ;  /* 0x0000001a891a7209 */ /* 0x000fe20007800000 */
[--C-:B------:R-:W-:Y:S01]  /*c960*/  FADD R150, R150, -R94.reuse ;  /* 0x8000005e96967221 */ /* 0x100fe20000000000 */
[----:B------:R-:W-:Y:S01]  /*c970*/  FMUL R30, R30, 1.4426950216293334961 ;  /* 0x3fb8aa3b1e1e7820 */ /* 0x000fe20000400000 */
[----:B------:R-:W-:Y:S01]  /*c980*/  FMUL R127, R131, 1.4426950216293334961 ;  /* 0x3fb8aa3b837f7820 */ /* 0x000fe20000400000 */
[----:B------:R-:W-:Y:S01]  /*c990*/  FMNMX R26, R140, R26, !PT ;  /* 0x0000001a8c1a7209 */ /* 0x000fe20007800000 */
[----:B------:R-:W-:Y:S01]  /*c9a0*/  FADD R123, R123, -R94 ;  /* 0x8000005e7b7b7221 */ /* 0x000fe20000000000 */
[--C-:B------:R-:W-:Y:S01]  /*c9b0*/  FADD R31, R31, -R138.reuse ;  /* 0x8000008a1f1f7221 */ /* 0x100fe20000000000 */
[----:B0-----:R-:W-:Y:S01]  /*c9c0*/  FADD R27, R57, -R138 ;  /* 0x8000008a391b7221 */ /* 0x001fe20000000000 */
[----:B------:R-:W-:Y:S01]  /*c9d0*/  FMUL R131, R142, 1.4426950216293334961 ;  /* 0x3fb8aa3b8e837820 */ /* 0x000fe20000400000 */
[----:B------:R-:W-:Y:S01]  /*c9e0*/  FMUL R142, R150, 1.4426950216293334961 ;  /* 0x3fb8aa3b968e7820 */ /* 0x000fe20000400000 */
[--C-:B------:R-:W-:Y:S01]  /*c9f0*/  FADD R134, R134, -R94.reuse ;  /* 0x8000005e86867221 */ /* 0x100fe20000000000 */
[----:B------:R-:W-:Y:S01]  /*ca00*/  FMUL R27, R27, 1.4426950216293334961 ;  /* 0x3fb8aa3b1b1b7820 */ /* 0x000fe20000400000 */
[----:B------:R0:W-:Y:S01]  /*ca10*/  MUFU.EX2 R150, R30 ;  /* 0x0000001e00967308 */ /* 0x0001e20000000800 */
[----:B------:R-:W-:Y:S01]  /*ca20*/  FMNMX R26, R141, R26, !PT ;  /* 0x0000001a8d1a7209 */ /* 0x000fe20007800000 */
[--C-:B------:R-:W-:Y:S01]  /*ca30*/  FADD R143, R143, -R94.reuse ;  /* 0x8000005e8f8f7221 */ /* 0x100fe20000000000 */
[----:B------:R-:W-:Y:S01]  /*ca40*/  FADD R151, R151, -R94 ;  /* 0x8000005e97977221 */ /* 0x000fe20000000000 */
[--C-:B------:R-:W-:Y:S01]  /*ca50*/  FADD R217, R35, -R138.reuse ;  /* 0x8000008a23d97221 */ /* 0x100fe20000000000 */
[----:B------:R-:W-:Y:S01]  /*ca60*/  FMNMX R26, R144, R26, !PT ;  /* 0x0000001a901a7209 */ /* 0x000fe20007800000 */
[----:B------:R-:W-:Y:S01]  /*ca70*/  FMUL R73, R73, UR24 ;  /* 0x0000001849497c20 */ /* 0x000fe20008400000 */
[----:B------:R-:W-:Y:S01]  /*ca80*/  ISETP.GT.U32.AND.EX P1, PT, R12, RZ, PT, P2 ;  /* 0x000000ff0c00720c */ /* 0x000fe20003f24120 */
[--C-:B------:R-:W-:Y:S01]  /*ca90*/  FADD R34, R34, -R138.reuse ;  /* 0x8000008a22227221 */ /* 0x100fe20000000000 */
[--C-:B0-----:R-:W-:Y:S01]  /*caa0*/  FADD R30, R58, -R138.reuse ;  /* 0x8000008a3a1e7221 */ /* 0x101fe20000000000 */
[----:B------:R-:W-:Y:S01]  /*cab0*/  LOP3.LUT P0, RZ, R0, 0x400000, RZ, 0xc0, !PT ;  /* 0x0040000000ff7812 */ /* 0x000fe2000780c0ff */
[----:B------:R0:W-:Y:S01]  /*cac0*/  MUFU.EX2 R58, R27 ;  /* 0x0000001b003a7308 */ /* 0x0001e20000000800 */
[----:B------:R-:W-:Y:S01]  /*cad0*/  ISETP.GT.U32.AND.EX P3, PT, R14, RZ, PT, P3 ;  /* 0x000000ff0e00720c */ /* 0x000fe20003f64130 */
[----:B------:R-:W-:Y:S01]  /*cae0*/  FMUL R30, R30, 1.4426950216293334961 ;  /* 0x3fb8aa3b1e1e7820 */ /* 0x000fe20000400000 */
[----:B------:R-:W-:Y:S01]  /*caf0*/  FMNMX R26, R145, R26, !PT ;  /* 0x0000001a911a7209 */ /* 0x000fe20007800000 */
[--C-:B------:R-:W-:Y:S01]  /*cb00*/  FADD R218, R38, -R138.reuse ;  /* 0x8000008a26da7221 */ /* 0x100fe20000000000 */
[----:B------:R-:W-:Y:S01]  /*cb10*/  LOP3.LUT P6, RZ, R0, 0x4000000, RZ, 0xc0, !PT ;  /* 0x0400000000ff7812 */ /* 0x000fe200078cc0ff */
[--C-:B------:R-:W-:Y:S01]  /*cb20*/  FADD R39, R39, -R138.reuse ;  /* 0x8000008a27277221 */ /* 0x100fe20000000000 */
[----:B------:R-:W-:Y:S01]  /*cb30*/  STS.U8 [R22+UR19+0x3180], R252 ;  /* 0x003180fc16007988 */ /* 0x000fe20008000013 */
[----:B0-----:R-:W-:-:S02]  /*cb40*/  FADD R27, R62, -R138 ;  /* 0x8000008a3e1b7221 */ /* 0x001fc40000000000 */
[----:B------:R0:W-:Y:S01]  /*cb50*/  MUFU.EX2 R62, R30 ;  /* 0x0000001e003e7308 */ /* 0x0001e20000000800 */
[----:B------:R-:W-:Y:S01]  /*cb60*/  STS.U8 [R22+UR19+0x3580], R222 ;  /* 0x003580de16007988 */ /* 0x000fe20008000013 */
[----:B------:R-:W-:Y:S01]  /*cb70*/  FMUL R27, R27, 1.4426950216293334961 ;  /* 0x3fb8aa3b1b1b7820 */ /* 0x000fe20000400000 */
[----:B------:R-:W-:Y:S02]  /*cb80*/  FMNMX R26, R148, R26, !PT ;  /* 0x0000001a941a7209 */ /* 0x000fe40007800000 */
[----:B------:R-:W-:Y:S01]  /*cb90*/  STS.U8 [R22+UR19+0x3980], R229 ;  /* 0x003980e516007988 */ /* 0x000fe20008000013 */
[----:B0-----:R-:W-:-:S03]  /*cba0*/  FADD R30, R63, -R138 ;  /* 0x8000008a3f1e7221 */ /* 0x001fc60000000000 */
[----:B------:R-:W-:Y:S01]  /*cbb0*/  STS.U8 [R22+UR19+0x3d80], R242 ;  /* 0x003d80f216007988 */ /* 0x000fe20008000013 */
[----:B------:R0:W-:Y:S01]  /*cbc0*/  MUFU.EX2 R63, R27 ;  /* 0x0000001b003f7308 */ /* 0x0001e20000000800 */
[----:B------:R-:W-:Y:S01]  /*cbd0*/  FMUL R30, R30, 1.4426950216293334961 ;  /* 0x3fb8aa3b1e1e7820 */ /* 0x000fe20000400000 */
[----:B------:R-:W-:Y:S01]  /*cbe0*/  FMNMX R26, R149, R26, !PT ;  /* 0x0000001a951a7209 */ /* 0x000fe20007800000 */
[----:B------:R-:W4:Y:S01]  /*cbf0*/  LDL.LU R250, [R1+0x60] ;  /* 0x0000600001fa7983 */ /* 0x000f220000300800 */
[----:B------:R-:W-:Y:S01]  /*cc00*/  FMUL R114, R123, 1.4426950216293334961 ;  /* 0x3fb8aa3b7b727820 */ /* 0x000fe20000400000 */
[--C-:B0-----:R-:W-:Y:S01]  /*cc10*/  FADD R27, R66, -R138.reuse ;  /* 0x8000008a421b7221 */ /* 0x101fe20000000000 */
[----:B------:R-:W-:Y:S01]  /*cc20*/  FMUL R31, R31, 1.4426950216293334961 ;  /* 0x3fb8aa3b1f1f7820 */ /* 0x000fe20000400000 */
[----:B------:R-:W-:Y:S02]  /*cc30*/  FSEL R73, R73, -INF , !P4 ;  /* 0xff80000049497808 */ /* 0x000fe40006000000 */
[----:B------:R-:W-:Y:S01]  /*cc40*/  ISETP.GT.U32.AND.EX P2, PT, R11, RZ, PT, P5 ;  /* 0x000000ff0b00720c */ /* 0x000fe20003f44150 */
[----:B------:R-:W-:Y:S01]  /*cc50*/  FMUL R27, R27, 1.4426950216293334961 ;  /* 0x3fb8aa3b1b1b7820 */ /* 0x000fe20000400000 */
[----:B------:R0:W-:Y:S01]  /*cc60*/  MUFU.EX2 R66, R30 ;  /* 0x0000001e00427308 */ /* 0x0001e20000000800 */
[----:B------:R-:W-:Y:S01]  /*cc70*/  FMUL R123, R134, 1.4426950216293334961 ;  /* 0x3fb8aa3b867b7820 */ /* 0x000fe20000400000 */
[----:B------:R-:W-:Y:S01]  /*cc80*/  FMUL R34, R34, 1.4426950216293334961 ;  /* 0x3fb8aa3b22227820 */ /* 0x000fe20000400000 */
[----:B------:R-:W-:Y:S01]  /*cc90*/  ISETP.GT.U32.AND.EX P6, PT, R16, RZ, PT, P6 ;  /* 0x000000ff1000720c */ /* 0x000fe20003fc4160 */
[----:B------:R-:W-:Y:S01]  /*cca0*/  FMUL R39, R39, 1.4426950216293334961 ;  /* 0x3fb8aa3b27277820 */ /* 0x000fe20000400000 */
[----:B------:R-:W4:Y:S01]  /*ccb0*/  LDL.LU R238, [R1+0x54] ;  /* 0x0000540001ee7983 */ /* 0x000f220000300800 */
[----:B0-----:R-:W-:-:S02]  /*ccc0*/  FADD R30, R67, -R138 ;  /* 0x8000008a431e7221 */ /* 0x001fc40000000000 */
[----:B------:R0:W-:Y:S01]  /*ccd0*/  MUFU.EX2 R67, R27 ;  /* 0x0000001b00437308 */ /* 0x0001e20000000800 */
[----:B------:R-:W-:Y:S01]  /*cce0*/  FMUL R134, R143, 1.4426950216293334961 ;  /* 0x3fb8aa3b8f867820 */ /* 0x000fe20000400000 */
[----:B------:R-:W-:Y:S01]  /*ccf0*/  FMUL R30, R30, 1.4426950216293334961 ;  /* 0x3fb8aa3b1e1e7820 */ /* 0x000fe20000400000 */
[----:B0-----:R-:W0:Y:S01]  /*cd00*/  SHFL.BFLY PT, R27, R26, 0x2, 0x1f ;  /* 0x0c401f001a1b7f89 */ /* 0x001e2200000e0000 */
[----:B------:R-:W-:-:S04]  /*cd10*/  FMUL R143, R151, 1.4426950216293334961 ;  /* 0x3fb8aa3b978f7820 */ /* 0x000fc80000400000 */
[----:B------:R1:W-:Y:S02]  /*cd20*/  MUFU.EX2 R151, R31 ;  /* 0x0000001f00977308 */ /* 0x0003e40000000800 */
[----:B-1----:R-:W-:-:S06]  /*cd30*/  FADD R31, R70, -R138 ;  /* 0x8000008a461f7221 */ /* 0x002fcc0000000000 */
[----:B------:R1:W-:Y:S01]  /*cd40*/  MUFU.EX2 R70, R30 ;  /* 0x0000001e00467308 */ /* 0x0003e20000000800 */
[----:B------:R-:W-:Y:S01]  /*cd50*/  FMUL R31, R31, 1.4426950216293334961 ;  /* 0x3fb8aa3b1f1f7820 */ /* 0x000fe20000400000 */
[----:B-1----:R-:W-:-:S06]  /*cd60*/  FADD R30, R71, -R138 ;  /* 0x8000008a471e7221 */ /* 0x002fcc0000000000 */
[----:B------:R1:W-:Y:S01]  /*cd70*/  MUFU.EX2 R71, R31 ;  /* 0x0000001f00477308 */ /* 0x0003e20000000800 */
[----:B------:R-:W-:Y:S01]  /*cd80*/  FMUL R30, R30, 1.4426950216293334961 ;  /* 0x3fb8aa3b1e1e7820 */ /* 0x000fe20000400000 */
[----:B0-----:R-:W-:Y:S01]  /*cd90*/  FMNMX R26, R26, R27, !PT ;  /* 0x0000001b1a1a7209 */ /* 0x001fe20007800000 */
[----:B-1----:R-:W-:-:S05]  /*cda0*/  FADD R31, R74, -R138 ;  /* 0x8000008a4a1f7221 */ /* 0x002fca0000000000 */
[----:B------:R0:W-:Y:S02]  /*cdb0*/  MUFU.EX2 R74, R30 ;  /* 0x0000001e004a7308 */ /* 0x0001e40000000800 */
[----:B0-----:R-:W-:-:S04]  /*cdc0*/  FADD R30, R75, -R138 ;  /* 0x8000008a4b1e7221 */ /* 0x001fc80000000000 */
[----:B------:R-:W-:Y:S01]  /*cdd0*/  FMUL R27, R30, 1.4426950216293334961 ;  /* 0x3fb8aa3b1e1b7820 */ /* 0x000fe20000400000 */
[----:B------:R-:W-:-:S03]  /*cde0*/  FADD R30, R78, -R138 ;  /* 0x8000008a4e1e7221 */ /* 0x000fc60000000000 */
[----:B------:R0:W-:Y:S02]  /*cdf0*/  MUFU.EX2 R78, R27 ;  /* 0x0000001b004e7308 */ /* 0x0001e40000000800 */
[----:B0-----:R-:W0:Y:S02]  /*ce00*/  SHFL.BFLY PT, R27, R26, 0x1, 0x1f ;  /* 0x0c201f001a1b7f89 */ /* 0x001e2400000e0000 */
[----:B0-----:R-:W-:Y:S01]  /*ce10*/  FMNMX R27, R26, R27, !PT ;  /* 0x0000001b1a1b7209 */ /* 0x001fe20007800000 */
[----:B------:R-:W-:-:S03]  /*ce20*/  FADD R26, R18, -R138 ;  /* 0x8000008a121a7221 */ /* 0x000fc60000000000 */
[----:B------:R-:W-:Y:S01]  /*ce30*/  FMNMX R18, R27, R9, !PT ;  /* 0x000000091b127209 */ /* 0x000fe20007800000 */
[----:B------:R-:W-:-:S04]  /*ce40*/  FMUL R26, R26, 1.4426950216293334961 ;  /* 0x3fb8aa3b1a1a7820 */ /* 0x000fc80000400000 */
[----:B------:R-:W-:Y:S02]  /*ce50*/  FADD R27, R88, -R18 ;  /* 0x80000012581b7221 */ /* 0x000fe40000000000 */
[----:B------:R0:W-:Y:S02]  /*ce60*/  MUFU.EX2 R88, R26 ;  /* 0x0000001a00587308 */ /* 0x0001e40000000800 */
[----:B0-----:R-:W-:-:S04]  /*ce70*/  FMNMX R26, R24, R25, !PT ;  /* 0x00000019181a7209 */ /* 0x001fc80007800000 */
        /* <DEDUP_REMOVED lines=17> */
[----:B------:R-:W-:Y:S01]  /*cf90*/  FMNMX R26, R60, R26, !PT ;  /* 0x0000001a3c1a7209 */ /* 0x000fe20007800000 */
[----:B------:R-:W-:-:S03]  /*cfa0*/  FMUL R31, R31, 1.4426950216293334961 ;  /* 0x3fb8aa3b1f1f7820 */ /* 0x000fc60000400000 */
[----:B------:R-:W-:Y:S01]  /*cfb0*/  FMNMX R35, R64, R26, !PT ;  /* 0x0000001a40237209 */ /* 0x000fe20007800000 */
[----:B------:R-:W-:-:S03]  /*cfc0*/  FMUL R30, R30, 1.4426950216293334961 ;  /* 0x3fb8aa3b1e1e7820 */ /* 0x000fc60000400000 */
[----:B------:R-:W-:Y:S01]  /*cfd0*/  FMNMX R35, R65, R35, !PT ;  /* 0x0000002341237209 */ /* 0x000fe20007800000 */
[----:B------:R0:W-:Y:S03]  /*cfe0*/  MUFU.EX2 R75, R31 ;  /* 0x0000001f004b7308 */ /* 0x0001e60000000800 */
[----:B------:R-:W-:Y:S01]  /*cff0*/  FMNMX R35, R68, R35, !PT ;  /* 0x0000002344237209 */ /* 0x000fe20007800000 */
[----:B0-----:R-:W-:-:S04]  /*d000*/  FADD R31, R79, -R138 ;  /* 0x8000008a4f1f7221 */ /* 0x001fc80000000000 */
[----:B------:R0:W-:Y:S01]  /*d010*/  MUFU.EX2 R79, R30 ;  /* 0x0000001e004f7308 */ /* 0x0001e20000000800 */
[----:B------:R-:W-:Y:S01]  /*d020*/  FMNMX R35, R69, R35, !PT ;  /* 0x0000002345237209 */ /* 0x000fe20007800000 */
[----:B------:R-:W-:Y:S01]  /*d030*/  FMUL R31, R31, 1.4426950216293334961 ;  /* 0x3fb8aa3b1f1f7820 */ /* 0x000fe20000400000 */
[----:B------:R-:W-:Y:S01]  /*d040*/  FMUL R26, R76, UR24 ;  /* 0x000000184c1a7c20 */ /* 0x000fe20008400000 */
[----:B0-----:R-:W-:Y:S01]  /*d050*/  FADD R30, R82, -R138 ;  /* 0x8000008a521e7221 */ /* 0x001fe20000000000 */
[----:B------:R-:W-:-:S03]  /*d060*/  FMNMX R35, R72, R35, !PT ;  /* 0x0000002348237209 */ /* 0x000fc60007800000 */
[----:B------:R0:W-:Y:S01]  /*d070*/  MUFU.EX2 R82, R31 ;  /* 0x0000001f00527308 */ /* 0x0001e20000000800 */
[----:B------:R-:W-:Y:S01]  /*d080*/  FMUL R30, R30, 1.4426950216293334961 ;  /* 0x3fb8aa3b1e1e7820 */ /* 0x000fe20000400000 */
[----:B------:R-:W-:Y:S02]  /*d090*/  FSEL R26, R26, -INF , !P1 ;  /* 0xff8000001a1a7808 */ /* 0x000fe40004800000 */
[----:B------:R-:W-:Y:S01]  /*d0a0*/  FMNMX R35, R73, R35, !PT ;  /* 0x0000002349237209 */ /* 0x000fe20007800000 */
[----:B0-----:R-:W-:-:S03]  /*d0b0*/  FADD R31, R83, -R138 ;  /* 0x8000008a531f7221 */ /* 0x001fc60000000000 */
[----:B------:R0:W-:Y:S01]  /*d0c0*/  MUFU.EX2 R83, R30 ;  /* 0x0000001e00537308 */ /* 0x0001e20000000800 */
[----:B------:R-:W-:Y:S01]  /*d0d0*/  FMUL R11, R27, 1.4426950216293334961 ;  /* 0x3fb8aa3b1b0b7820 */ /* 0x000fe20000400000 */
[----:B------:R-:W-:Y:S01]  /*d0e0*/  FMUL R27, R80, UR24 ;  /* 0x00000018501b7c20 */ /* 0x000fe20008400000 */
[----:B------:R-:W-:Y:S01]  /*d0f0*/  FMNMX R35, R26, R35, !PT ;  /* 0x000000231a237209 */ /* 0x000fe20007800000 */
[----:B0-----:R-:W-:Y:S01]  /*d100*/  FMUL R30, R77, UR24 ;  /* 0x000000184d1e7c20 */ /* 0x001fe20008400000 */
[----:B------:R-:W-:Y:S01]  /*d110*/  FMUL R12, R31, 1.4426950216293334961 ;  /* 0x3fb8aa3b1f0c7820 */ /* 0x000fe20000400000 */
[----:B------:R-:W-:-:S03]  /*d120*/  FMUL R31, R81, UR24 ;  /* 0x00000018511f7c20 */ /* 0x000fc60008400000 */
[----:B------:R-:W-:Y:S02]  /*d130*/  FSEL R30, R30, -INF , !P2 ;  /* 0xff8000001e1e7808 */ /* 0x000fe40005000000 */
[----:B------:R-:W-:Y:S02]  /*d140*/  LOP3.LUT P4, RZ, R0, 0x1000000, RZ, 0xc0, !PT ;  /* 0x0100000000ff7812 */ /* 0x000fe4000788c0ff */
[----:B------:R-:W-:Y:S02]  /*d150*/  ISETP.GT.U32.AND.EX P5, PT, R13, RZ, PT, P0 ;  /* 0x000000ff0d00720c */ /* 0x000fe40003fa4100 */
[----:B------:R-:W-:Y:S02]  /*d160*/  FSEL R27, R27, -INF , !P3 ;  /* 0xff8000001b1b7808 */ /* 0x000fe40005800000 */
[----:B------:R-:W-:Y:S01]  /*d170*/  FMNMX R38, R30, R35, !PT ;  /* 0x000000231e267209 */ /* 0x000fe20007800000 */
[----:B------:R0:W-:Y:S01]  /*d180*/  MUFU.EX2 R216, R34 ;  /* 0x0000002200d87308 */ /* 0x0001e20000000800 */
[----:B------:R-:W-:-:S02]  /*d190*/  ISETP.GT.U32.AND.EX P4, PT, R15, RZ, PT, P4 ;  /* 0x000000ff0f00720c */ /* 0x000fc40003f84140 */
[----:B------:R-:W-:Y:S02]  /*d1a0*/  FSEL R31, R31, -INF , !P5 ;  /* 0xff8000001f1f7808 */ /* 0x000fe40006800000 */
[----:B------:R-:W-:Y:S01]  /*d1b0*/  FMNMX R38, R27, R38, !PT ;  /* 0x000000261b267209 */ /* 0x000fe20007800000 */
[----:B0-----:R-:W-:Y:S01]  /*d1c0*/  FMUL R34, R84, UR24 ;  /* 0x0000001854227c20 */ /* 0x001fe20008400000 */
[----:B------:R-:W-:Y:S02]  /*d1d0*/  FMUL R35, R85, UR24 ;  /* 0x0000001855237c20 */ /* 0x000fe40008400000 */
[----:B------:R-:W-:Y:S02]  /*d1e0*/  FMNMX R38, R31, R38, !PT ;  /* 0x000000261f267209 */ /* 0x000fe40007800000 */
[----:B------:R-:W-:Y:S02]  /*d1f0*/  FSEL R34, R34, -INF , !P4 ;  /* 0xff80000022227808 */ /* 0x000fe40006000000 */
[----:B------:R-:W-:-:S02]  /*d200*/  FSEL R35, R35, -INF , !P6 ;  /* 0xff80000023237808 */ /* 0x000fc40007000000 */
[----:B------:R-:W-:-:S04]  /*d210*/  FMNMX R38, R34, R38, !PT ;  /* 0x0000002622267209 */ /* 0x000fc80007800000 */
[----:B------:R-:W-:Y:S01]  /*d220*/  FMNMX R38, R35, R38, !PT ;  /* 0x0000002623267209 */ /* 0x000fe20007800000 */
[----:B------:R0:W-:Y:S04]  /*d230*/  MUFU.EX2 R219, R39 ;  /* 0x0000002700db7308 */ /* 0x0001e80000000800 */
[----:B0-----:R-:W0:Y:S02]  /*d240*/  SHFL.BFLY PT, R39, R38, 0x2, 0x1f ;  /* 0x0c401f0026277f89 */ /* 0x001e2400000e0000 */
[----:B0-----:R-:W-:-:S05]  /*d250*/  FMNMX R39, R38, R39, !PT ;  /* 0x0000002726277209 */ /* 0x001fca0007800000 */
[----:B------:R-:W0:Y:S01]  /*d260*/  SHFL.BFLY PT, R38, R39, 0x1, 0x1f ;  /* 0x0c201f0027267f89 */ /* 0x000e2200000e0000 */
[--C-:B------:R-:W-:Y:S01]  /*d270*/  FADD R125, R125, -R18.reuse ;  /* 0x800000127d7d7221 */ /* 0x100fe20000000000 */
[----:B------:R-:W-:-:S03]  /*d280*/  FADD R117, R117, -R18 ;  /* 0x8000001275757221 */ /* 0x000fc60000000000 */
[----:B------:R-:W-:Y:S01]  /*d290*/  FMUL R84, R125, 1.4426950216293334961 ;  /* 0x3fb8aa3b7d547820 */ /* 0x000fe20000400000 */
[----:B------:R-:W-:Y:S01]  /*d2a0*/  FMUL R76, R117, 1.4426950216293334961 ;  /* 0x3fb8aa3b754c7820 */ /* 0x000fe20000400000 */
[----:B------:R-:W-:Y:S01]  /*d2b0*/  FADD R117, R140, -R18 ;  /* 0x800000128c757221 */ /* 0x000fe20000000000 */
[----:B0-----:R-:W-:-:S04]  /*d2c0*/  FMNMX R38, R39, R38, !PT ;  /* 0x0000002627267209 */ /* 0x001fc80007800000 */
[----:B------:R-:W-:-:S05]  /*d2d0*/  FMNMX R125, R38, R7, !PT ;  /* 0x00000007267d7209 */ /* 0x000fca0007800000 */
[----:B------:R-:W-:Y:S01]  /*d2e0*/  FADD R140, R33, -R125 ;  /* 0x8000007d218c7221 */ /* 0x000fe20000000000 */
[----:B------:R-:W-:-:S05]  /*d2f0*/  LOP3.LUT R33, R251, 0x40, RZ, 0x3c, !PT ;  /* 0x00000040fb217812 */ /* 0x000fca00078e3cff */
[----:B--2---:R0:W-:Y:S04]  /*d300*/  STS.U8 [R33+UR19+0x2600], R235 ;  /* 0x002600eb21007988 */ /* 0x0041e80008000013 */
[----:B------:R1:W-:Y:S04]  /*d310*/  STS.U8 [R33+UR19+0x2a00], R249 ;  /* 0x002a00f921007988 */ /* 0x0003e80008000013 */
[----:B---3--:R2:W-:Y:S04]  /*d320*/  STS.U8 [R33+UR19+0x2e00], R248 ;  /* 0x002e00f821007988 */ /* 0x0085e80008000013 */
[----:B0-----:R-:W3:Y:S04]  /*d330*/  LDL.LU R235, [R1+0x44] ;  /* 0x0000440001eb7983 */ /* 0x001ee80000300800 */
[----:B-1----:R-:W3:Y:S04]  /*d340*/  LDL.LU R249, [R1+0x34] ;  /* 0x0000340001f97983 */ /* 0x002ee80000300800 */
[----:B----4-:R0:W-:Y:S04]  /*d350*/  STS.U8 [R33+UR19+0x3200], R247 ;  /* 0x003200f721007988 */ /* 0x0101e80008000013 */
[----:B--2---:R-:W2:Y:S04]  /*d360*/  LDL.LU R248, [R1+0x28] ;  /* 0x0000280001f87983 */ /* 0x004ea80000300800 */
[----:B0-----:R-:W4:Y:S01]  /*d370*/  LDL.LU R247, [R1+0x18] ;  /* 0x0000180001f77983 */ /* 0x001f220000300800 */
[--C-:B------:R-:W-:Y:S01]  /*d380*/  FADD R89, R89, -R18.reuse ;  /* 0x8000001259597221 */ /* 0x100fe20000000000 */
[----:B------:R-:W-:Y:S01]  /*d390*/  FMUL R246, R246, 1.4426950216293334961 ;  /* 0x3fb8aa3bf6f67820 */ /* 0x000fe20000400000 */
[--C-:B------:R-:W-:Y:S01]  /*d3a0*/  FADD R92, R92, -R18.reuse ;  /* 0x800000125c5c7221 */ /* 0x100fe20000000000 */
[--C-:B------:R-:W-:Y:S01]  /*d3b0*/  FADD R93, R93, -R18.reuse ;  /* 0x800000125d5d7221 */ /* 0x100fe20000000000 */
[----:B------:R-:W-:Y:S01]  /*d3c0*/  FMUL R14, R89, 1.4426950216293334961 ;  /* 0x3fb8aa3b590e7820 */ /* 0x000fe20000400000 */
[----:B------:R-:W-:Y:S01]  /*d3d0*/  FMUL R61, R61, 1.4426950216293334961 ;  /* 0x3fb8aa3b3d3d7820 */ /* 0x000fe20000400000 */
[--C-:B------:R-:W-:Y:S01]  /*d3e0*/  FADD R96, R96, -R18.reuse ;  /* 0x8000001260607221 */ /* 0x100fe20000000000 */
[--C-:B------:R-:W-:Y:S01]  /*d3f0*/  FADD R16, R97, -R18.reuse ;  /* 0x8000001261107221 */ /* 0x100fe20000000000 */
[--C-:B------:R-:W-:Y:S01]  /*d400*/  FADD R89, R100, -R18.reuse ;  /* 0x8000001264597221 */ /* 0x100fe20000000000 */
[----:B------:R-:W-:Y:S01]  /*d410*/  FADD R101, R101, -R18 ;  /* 0x8000001265657221 */ /* 0x000fe20000000000 */
[----:B------:R-:W-:Y:S01]  /*d420*/  LOP3.LUT P0, RZ, R0, 0x200000, RZ, 0xc0, !PT ;  /* 0x0020000000ff7812 */ /* 0x000fe2000780c0ff */
[----:B------:R-:W-:Y:S01]  /*d430*/  FMUL R0, R92, 1.4426950216293334961 ;  /* 0x3fb8aa3b5c007820 */ /* 0x000fe20000400000 */
[----:B------:R-:W-:Y:S01]  /*d440*/  FMUL R13, R93, 1.4426950216293334961 ;  /* 0x3fb8aa3b5d0d7820 */ /* 0x000fe20000400000 */
[----:B------:R-:W-:Y:S01]  /*d450*/  MUFU.EX2 R246, R246 ;  /* 0x000000f600f67308 */ /* 0x000fe20000000800 */
[----:B------:R-:W-:Y:S01]  /*d460*/  FMUL R15, R96, 1.4426950216293334961 ;  /* 0x3fb8aa3b600f7820 */ /* 0x000fe20000400000 */
[----:B------:R-:W-:Y:S01]  /*d470*/  FMUL R16, R16, 1.4426950216293334961 ;  /* 0x3fb8aa3b10107820 */ /* 0x000fe20000400000 */
[----:B------:R-:W-:Y:S01]  /*d480*/  FMUL R89, R89, 1.4426950216293334961 ;  /* 0x3fb8aa3b59597820 */ /* 0x000fe20000400000 */
[----:B------:R-:W-:-:S04]  /*d490*/  FMUL R92, R101, 1.4426950216293334961 ;  /* 0x3fb8aa3b655c7820 */ /* 0x000fc80000400000 */
[----:B------:R-:W-:Y:S01]  /*d4a0*/  MUFU.EX2 R19, R19 ;  /* 0x0000001300137308 */ /* 0x000fe20000000800 */
[--C-:B------:R-:W-:Y:S01]  /*d4b0*/  FADD R104, R104, -R18.reuse ;  /* 0x8000001268687221 */ /* 0x100fe20000000000 */
[----:B------:R-:W-:-:S06]  /*d4c0*/  FADD R105, R105, -R18 ;  /* 0x8000001269697221 */ /* 0x000fcc0000000000 */
[----:B------:R-:W-:Y:S01]  /*d4d0*/  MUFU.EX2 R21, R21 ;  /* 0x0000001500157308 */ /* 0x000fe20000000800 */
[--C-:B------:R-:W-:Y:S01]  /*d4e0*/  FADD R108, R108, -R18.reuse ;  /* 0x800000126c6c7221 */ /* 0x100fe20000000000 */
[----:B------:R-:W-:-:S06]  /*d4f0*/  FADD R109, R109, -R18 ;  /* 0x800000126d6d7221 */ /* 0x000fcc0000000000 */
[----:B------:R-:W0:Y:S01]  /*d500*/  MUFU.EX2 R23, R23 ;  /* 0x0000001700177308 */ /* 0x000e220000000800 */
[----:B------:R-:W-:-:S07]  /*d510*/  FADD R42, R42, -R138 ;  /* 0x8000008a2a2a7221 */ /* 0x000fce0000000000 */
[----:B------:R-:W-:Y:S08]  /*d520*/  MUFU.EX2 R61, R61 ;  /* 0x0000003d003d7308 */ /* 0x000ff00000000800 */
[----:B------:R-:W1:Y:S08]  /*d530*/  MUFU.EX2 R87, R87 ;  /* 0x0000005700577308 */ /* 0x000e700000000800 */
[----:B------:R-:W-:Y:S08]  /*d540*/  MUFU.EX2 R90, R90 ;  /* 0x0000005a005a7308 */ /* 0x000ff00000000800 */
[----:B------:R-:W-:Y:S01]  /*d550*/  MUFU.EX2 R91, R91 ;  /* 0x0000005b005b7308 */ /* 0x000fe20000000800 */
[----:B------:R-:W-:Y:S01]  /*d560*/  FADD R45, R45, -R138 ;  /* 0x8000008a2d2d7221 */ /* 0x000fe20000000000 */
[----:B------:R-:W-:-:S06]  /*d570*/  FMUL R93, R104, 1.4426950216293334961 ;  /* 0x3fb8aa3b685d7820 */ /* 0x000fcc0000400000 */
[----:B------:R-:W-:Y:S01]  /*d580*/  MUFU.EX2 R11, R11 ;  /* 0x0000000b000b7308 */ /* 0x000fe20000000800 */
[----:B------:R-:W-:Y:S01]  /*d590*/  FMUL R96, R105, 1.4426950216293334961 ;  /* 0x3fb8aa3b69607820 */ /* 0x000fe20000400000 */
[----:B------:R-:W-:-:S06]  /*d5a0*/  FMUL R97, R108, 1.4426950216293334961 ;  /* 0x3fb8aa3b6c617820 */ /* 0x000fcc0000400000 */
[----:B------:R-:W-:Y:S01]  /*d5b0*/  MUFU.EX2 R14, R14 ;  /* 0x0000000e000e7308 */ /* 0x000fe20000000800 */
[----:B------:R-:W-:-:S07]  /*d5c0*/  FMUL R100, R109, 1.4426950216293334961 ;  /* 0x3fb8aa3b6d647820 */ /* 0x000fce0000400000 */
[----:B------:R-:W-:Y:S08]  /*d5d0*/  MUFU.EX2 R0, R0 ;  /* 0x0000000000007308 */ /* 0x000ff00000000800 */
[----:B------:R-:W1:Y:S01]  /*d5e0*/  MUFU.EX2 R13, R13 ;  /* 0x0000000d000d7308 */ /* 0x000e620000000800 */
[----:B------:R-:W-:-:S07]  /*d5f0*/  FMUL R42, R42, 1.4426950216293334961 ;  /* 0x3fb8aa3b2a2a7820 */ /* 0x000fce0000400000 */
[----:B------:R-:W-:Y:S08]  /*d600*/  MUFU.EX2 R15, R15 ;  /* 0x0000000f000f7308 */ /* 0x000ff00000000800 */
[----:B------:R-:W1:Y:S08]  /*d610*/  MUFU.EX2 R16, R16 ;  /* 0x0000001000107308 */ /* 0x000e700000000800 */
[----:B------:R-:W-:Y:S08]  /*d620*/  MUFU.EX2 R89, R89 ;  /* 0x0000005900597308 */ /* 0x000ff00000000800 */
[----:B------:R-:W1:Y:S01]  /*d630*/  MUFU.EX2 R92, R92 ;  /* 0x0000005c005c7308 */ /* 0x000e620000000800 */
[----:B------:R-:W-:Y:S01]  /*d640*/  FMUL R45, R45, 1.4426950216293334961 ;  /* 0x3fb8aa3b2d2d7820 */ /* 0x000fe20000400000 */
[--C-:B------:R-:W-:Y:S01]  /*d650*/  FADD R112, R112, -R18.reuse ;  /* 0x8000001270707221 */ /* 0x100fe20000000000 */
[--C-:B------:R-:W-:Y:S01]  /*d660*/  FADD R113, R113, -R18.reuse ;  /* 0x8000001271717221 */ /* 0x100fe20000000000 */
[--C-:B------:R-:W-:Y:S01]  /*d670*/  FADD R116, R116, -R18.reuse ;  /* 0x8000001274747221 */ /* 0x100fe20000000000 */
[----:B------:R-:W-:-:S03]  /*d680*/  FADD R108, R129, -R18 ;  /* 0x80000012816c7221 */ /* 0x000fc60000000000 */
[----:B------:R-:W-:Y:S01]  /*d690*/  MUFU.EX2 R95, R95 ;  /* 0x0000005f005f7308 */ /* 0x000fe20000000800 */
[----:B------:R-:W-:Y:S01]  /*d6a0*/  FADD R129, R24, -R125 ;  /* 0x8000007d18817221 */ /* 0x000fe20000000000 */
[----:B0-----:R-:W-:-:S06]  /*d6b0*/  F2FP.SATFINITE.E4M3.F32.PACK_AB_MERGE_C R24, R23, R21, RZ ;  /* 0x000000151718723e */ /* 0x001fcc00048070ff */
[----:B------:R-:W0:Y:S01]  /*d6c0*/  MUFU.EX2 R98, R98 ;  /* 0x0000006200627308 */ /* 0x000e220000000800 */
[----:B------:R-:W-:-:S07]  /*d6d0*/  FMUL R101, R112, 1.4426950216293334961 ;  /* 0x3fb8aa3b70657820 */ /* 0x000fce0000400000 */
[----:B------:R-:W-:Y:S01]  /*d6e0*/  MUFU.EX2 R99, R99 ;  /* 0x0000006300637308 */ /* 0x000fe20000000800 */
[----:B------:R-:W-:-:S07]  /*d6f0*/  FMUL R104, R113, 1.4426950216293334961 ;  /* 0x3fb8aa3b71687820 */ /* 0x000fce0000400000 */
[----:B------:R-:W-:Y:S01]  /*d700*/  MUFU.EX2 R102, R102 ;  /* 0x0000006600667308 */ /* 0x000fe20000000800 */
[----:B------:R-:W-:Y:S01]  /*d710*/  FMUL R105, R116, 1.4426950216293334961 ;  /* 0x3fb8aa3b74697820 */ /* 0x000fe20000400000 */
[----:B-1----:R-:W-:Y:S01]  /*d720*/  F2FP.SATFINITE.E4M3.F32.PACK_AB_MERGE_C R39, R87, R61, RZ ;  /* 0x0000003d5727723e */ /* 0x002fe200048070ff */
[----:B------:R-:W-:-:S05]  /*d730*/  FADD R46, R46, -R138 ;  /* 0x8000008a2e2e7221 */ /* 0x000fca0000000000 */
[----:B------:R1:W-:Y:S01]  /*d740*/  MUFU.EX2 R17, R42 ;  /* 0x0000002a00117308 */ /* 0x0003e20000000800 */
[----:B------:R-:W-:-:S07]  /*d750*/  F2FP.SATFINITE.E4M3.F32.PACK_AB_MERGE_C R24, R13, R0, R24 ;  /* 0x000000000d18723e */ /* 0x000fce0004807018 */
[----:B------:R-:W-:Y:S01]  /*d760*/  MUFU.EX2 R93, R93 ;  /* 0x0000005d005d7308 */ /* 0x000fe20000000800 */
[----:B-1----:R-:W-:-:S07]  /*d770*/  F2FP.SATFINITE.E4M3.F32.PACK_AB_MERGE_C R42, R19, R246, RZ ;  /* 0x000000f6132a723e */ /* 0x002fce00048070ff */
[----:B------:R-:W1:Y:S01]  /*d780*/  MUFU.EX2 R96, R96 ;  /* 0x0000006000607308 */ /* 0x000e620000000800 */
[----:B------:R-:W-:-:S07]  /*d790*/  F2FP.SATFINITE.E4M3.F32.PACK_AB_MERGE_C R42, R14, R11, R42 ;  /* 0x0000000b0e2a723e */ /* 0x000fce000480702a */
[----:B------:R-:W-:Y:S01]  /*d7a0*/  MUFU.EX2 R97, R97 ;  /* 0x0000006100617308 */ /* 0x000fe20000000800 */
[----:B------:R-:W-:-:S07]  /*d7b0*/  F2FP.SATFINITE.E4M3.F32.PACK_AB_MERGE_C R39, R16, R15, R39 ;  /* 0x0000000f1027723e */ /* 0x000fce0004807027 */
[----:B------:R-:W1:Y:S01]  /*d7c0*/  MUFU.EX2 R100, R100 ;  /* 0x0000006400647308 */ /* 0x000e620000000800 */
[----:B------:R-:W-:Y:S01]  /*d7d0*/  FMUL R46, R46, 1.4426950216293334961 ;  /* 0x3fb8aa3b2e2e7820 */ /* 0x000fe20000400000 */
[----:B------:R-:W-:-:S06]  /*d7e0*/  FADD R77, R120, -R18 ;  /* 0x80000012784d7221 */ /* 0x000fcc0000000000 */
[----:B------:R0:W-:Y:S01]  /*d7f0*/  MUFU.EX2 R224, R45 ;  /* 0x0000002d00e07308 */ /* 0x0001e20000000800 */
[--C-:B------:R-:W-:Y:S01]  /*d800*/  FADD R121, R121, -R18.reuse ;  /* 0x8000001279797221 */ /* 0x100fe20000000000 */
[----:B------:R-:W-:Y:S01]  /*d810*/  FADD R124, R124, -R18 ;  /* 0x800000127c7c7221 */ /* 0x000fe20000000000 */
[----:B------:R-:W-:Y:S02]  /*d820*/  SEL R38, R42, R24, !P0 ;  /* 0x000000182a267207 */ /* 0x000fe40004000000 */
[----:B0-----:R-:W-:-:S03]  /*d830*/  F2FP.SATFINITE.E4M3.F32.PACK_AB_MERGE_C R45, R91, R90, RZ ;  /* 0x0000005a5b2d723e */ /* 0x001fc600048070ff */
[----:B------:R-:W-:Y:S01]  /*d840*/  MUFU.EX2 R103, R103 ;  /* 0x0000006700677308 */ /* 0x000fe20000000800 */
[----:B------:R-:W-:-:S07]  /*d850*/  F2FP.SATFINITE.E4M3.F32.PACK_AB_MERGE_C R45, R92, R89, R45 ;  /* 0x000000595c2d723e */ /* 0x000fce000480702d */
[----:B------:R-:W0:Y:S01]  /*d860*/  MUFU.EX2 R106, R106 ;  /* 0x0000006a006a7308 */ /* 0x000e220000000800 */
[----:B------:R-:W-:Y:S01]  /*d870*/  FMUL R119, R119, 1.4426950216293334961 ;  /* 0x3fb8aa3b77777820 */ /* 0x000fe20000400000 */
[--C-:B------:R-:W-:Y:S01]  /*d880*/  FADD R128, R128, -R18.reuse ;  /* 0x8000001280807221 */ /* 0x100fe20000000000 */
[----:B------:R-:W-:-:S05]  /*d890*/  FADD R132, R132, -R18 ;  /* 0x8000001284847221 */ /* 0x000fca0000000000 */
[----:B------:R-:W-:Y:S01]  /*d8a0*/  MUFU.EX2 R107, R107 ;  /* 0x0000006b006b7308 */ /* 0x000fe20000000800 */
[----:B------:R-:W-:Y:S01]  /*d8b0*/  FADD R133, R133, -R18 ;  /* 0x8000001285857221 */ /* 0x000fe20000000000 */
[----:B------:R-:W-:-:S06]  /*d8c0*/  SEL R42, R24, R42, !P0 ;  /* 0x0000002a182a7207 */ /* 0x000fcc0004000000 */
[----:B------:R-:W0:Y:S01]  /*d8d0*/  MUFU.EX2 R110, R110 ;  /* 0x0000006e006e7308 */ /* 0x000e220000000800 */
[----:B------:R-:W-:Y:S01]  /*d8e0*/  FADD R49, R49, -R138 ;  /* 0x8000008a31317221 */ /* 0x000fe20000000000 */
[----:B------:R-:W-:Y:S01]  /*d8f0*/  SEL R24, R39, R45, !P0 ;  /* 0x0000002d27187207 */ /* 0x000fe20004000000 */
[----:B------:R-:W-:Y:S01]  /*d900*/  FMUL R130, R130, 1.4426950216293334961 ;  /* 0x3fb8aa3b82827820 */ /* 0x000fe20000400000 */
[----:B------:R-:W-:Y:S01]  /*d910*/  FMUL R77, R77, 1.4426950216293334961 ;  /* 0x3fb8aa3b4d4d7820 */ /* 0x000fe20000400000 */
[----:B------:R-:W-:-:S03]  /*d920*/  FMUL R80, R121, 1.4426950216293334961 ;  /* 0x3fb8aa3b79507820 */ /* 0x000fc60000400000 */
[----:B------:R-:W-:Y:S01]  /*d930*/  MUFU.EX2 R101, R101 ;  /* 0x0000006500657308 */ /* 0x000fe20000000800 */
[----:B------:R-:W-:Y:S01]  /*d940*/  FMUL R81, R124, 1.4426950216293334961 ;  /* 0x3fb8aa3b7c517820 */ /* 0x000fe20000400000 */
[--C-:B------:R-:W-:Y:S01]  /*d950*/  FADD R136, R136, -R18.reuse ;  /* 0x8000001288887221 */ /* 0x100fe20000000000 */
[--C-:B------:R-:W-:Y:S01]  /*d960*/  FADD R137, R137, -R18.reuse ;  /* 0x8000001289897221 */ /* 0x100fe20000000000 */
[----:B------:R-:W-:Y:S01]  /*d970*/  FADD R141, R141, -R18 ;  /* 0x800000128d8d7221 */ /* 0x000fe20000000000 */
[----:B------:R-:W-:-:S03]  /*d980*/  SEL R39, R45, R39, !P0 ;  /* 0x000000272d277207 */ /* 0x000fc60004000000 */
[----:B------:R-:W3:Y:S01]  /*d990*/  MUFU.EX2 R104, R104 ;  /* 0x0000006800687308 */ /* 0x000ee20000000800 */
[----:B------:R-:W-:Y:S01]  /*d9a0*/  F2FP.SATFINITE.E4M3.F32.PACK_AB_MERGE_C R45, R98, R95, RZ ;  /* 0x0000005f622d723e */ /* 0x000fe200048070ff */
[----:B------:R-:W-:Y:S01]  /*d9b0*/  FMUL R85, R128, 1.4426950216293334961 ;  /* 0x3fb8aa3b80557820 */ /* 0x000fe20000400000 */
[----:B------:R-:W-:-:S05]  /*d9c0*/  FMUL R108, R108, 1.4426950216293334961 ;  /* 0x3fb8aa3b6c6c7820 */ /* 0x000fca0000400000 */
[----:B------:R-:W-:Y:S01]  /*d9d0*/  MUFU.EX2 R105, R105 ;  /* 0x0000006900697308 */ /* 0x000fe20000000800 */
[----:B------:R-:W-:Y:S01]  /*d9e0*/  FMUL R109, R132, 1.4426950216293334961 ;  /* 0x3fb8aa3b846d7820 */ /* 0x000fe20000400000 */
[----:B------:R-:W-:Y:S01]  /*d9f0*/  FMUL R112, R133, 1.4426950216293334961 ;  /* 0x3fb8aa3b85707820 */ /* 0x000fe20000400000 */
[----:B------:R-:W-:-:S05]  /*da00*/  FADD R144, R144, -R18 ;  /* 0x8000001290907221 */ /* 0x000fca0000000000 */
[----:B------:R-:W2:Y:S01]  /*da10*/  MUFU.EX2 R76, R76 ;  /* 0x0000004c004c7308 */ /* 0x000ea20000000800 */
[--C-:B------:R-:W-:Y:S01]  /*da20*/  FADD R145, R145, -R18.reuse ;  /* 0x8000001291917221 */ /* 0x100fe20000000000 */
[--C-:B------:R-:W-:Y:S01]  /*da30*/  FADD R148, R148, -R18.reuse ;  /* 0x8000001294947221 */ /* 0x100fe20000000000 */
[----:B------:R-:W-:Y:S01]  /*da40*/  FADD R149, R149, -R18 ;  /* 0x8000001295957221 */ /* 0x000fe20000000000 */
[----:B------:R-:W-:-:S04]  /*da50*/  FMUL R49, R49, 1.4426950216293334961 ;  /* 0x3fb8aa3b31317820 */ /* 0x000fc80000400000 */
[----:B------:R0:W-:Y:S01]  /*da60*/  MUFU.EX2 R225, R46 ;  /* 0x0000002e00e17308 */ /* 0x0001e20000000800 */
[----:B------:R-:W-:Y:S01]  /*da70*/  FMUL R113, R136, 1.4426950216293334961 ;  /* 0x3fb8aa3b88717820 */ /* 0x000fe20000400000 */
[----:B------:R-:W-:Y:S01]  /*da80*/  FMUL R116, R137, 1.4426950216293334961 ;  /* 0x3fb8aa3b89747820 */ /* 0x000fe20000400000 */
[----:B------:R-:W-:Y:S01]  /*da90*/  FMUL R117, R117, 1.4426950216293334961 ;  /* 0x3fb8aa3b75757820 */ /* 0x000fe20000400000 */
[----:B------:R-:W-:Y:S01]  /*daa0*/  FMUL R120, R141, 1.4426950216293334961 ;  /* 0x3fb8aa3b8d787820 */ /* 0x000fe20000400000 */
[----:B-1----:R-:W-:-:S03]  /*dab0*/  F2FP.SATFINITE.E4M3.F32.PACK_AB_MERGE_C R45, R96, R93, R45 ;  /* 0x0000005d602d723e */ /* 0x002fc6000480702d */
[----:B------:R-:W-:Y:S01]  /*dac0*/  MUFU.EX2 R111, R111 ;  /* 0x0000006f006f7308 */ /* 0x000fe20000000800 */
[----:B0-----:R-:W-:Y:S01]  /*dad0*/  F2FP.SATFINITE.E4M3.F32.PACK_AB_MERGE_C R46, R102, R99, RZ ;  /* 0x00000063662e723e */ /* 0x001fe200048070ff */
[----:B------:R-:W-:Y:S01]  /*dae0*/  FMUL R121, R144, 1.4426950216293334961 ;  /* 0x3fb8aa3b90797820 */ /* 0x000fe20000400000 */
[----:B------:R-:W-:Y:S01]  /*daf0*/  FMUL R124, R145, 1.4426950216293334961 ;  /* 0x3fb8aa3b917c7820 */ /* 0x000fe20000400000 */
[----:B------:R-:W-:Y:S01]  /*db00*/  FMUL R128, R148, 1.4426950216293334961 ;  /* 0x3fb8aa3b94807820 */ /* 0x000fe20000400000 */
[----:B------:R-:W-:-:S03]  /*db10*/  F2FP.SATFINITE.E4M3.F32.PACK_AB_MERGE_C R46, R100, R97, R46 ;  /* 0x00000061642e723e */ /* 0x000fc6000480702e */
[----:B------:R-:W-:Y:S01]  /*db20*/  MUFU.EX2 R114, R114 ;  /* 0x0000007200727308 */ /* 0x000fe20000000800 */
[----:B------:R-:W-:Y:S01]  /*db30*/  FMUL R22, R149, 1.4426950216293334961 ;  /* 0x3fb8aa3b95167820 */ /* 0x000fe20000400000 */
[----:B------:R-:W-:-:S06]  /*db40*/  FADD R132, R25, -R125 ;  /* 0x8000007d19847221 */ /* 0x000fcc0000000000 */
[----:B------:R-:W-:Y:S01]  /*db50*/  MUFU.EX2 R115, R115 ;  /* 0x0000007300737308 */ /* 0x000fe20000000800 */
[----:B------:R-:W-:-:S07]  /*db60*/  SEL R25, R45, R46, !P0 ;  /* 0x0000002e2d197207 */ /* 0x000fce0004000000 */
[----:B------:R-:W-:Y:S08]  /*db70*/  MUFU.EX2 R118, R118 ;  /* 0x0000007600767308 */ /* 0x000ff00000000800 */
[----:B------:R-:W-:Y:S08]  /*db80*/  MUFU.EX2 R119, R119 ;  /* 0x0000007700777308 */ /* 0x000ff00000000800 */
[----:B------:R-:W0:Y:S08]  /*db90*/  MUFU.EX2 R122, R122 ;  /* 0x0000007a007a7308 */ /* 0x000e300000000800 */
[----:B------:R-:W-:Y:S08]  /*dba0*/  MUFU.EX2 R123, R123 ;  /* 0x0000007b007b7308 */ /* 0x000ff00000000800 */
[----:B------:R-:W-:Y:S01]  /*dbb0*/  MUFU.EX2 R126, R126 ;  /* 0x0000007e007e7308 */ /* 0x000fe20000000800 */
[----:B------:R-:W-:-:S07]  /*dbc0*/  FADD R37, R37, -R125 ;  /* 0x8000007d25257221 */ /* 0x000fce0000000000 */
[----:B------:R-:W-:Y:S08]  /*dbd0*/  MUFU.EX2 R127, R127 ;  /* 0x0000007f007f7308 */ /* 0x000ff00000000800 */
[----:B------:R-:W-:Y:S08]  /*dbe0*/  MUFU.EX2 R130, R130 ;  /* 0x0000008200827308 */ /* 0x000ff00000000800 */
[----:B------:R-:W-:Y:S08]  /*dbf0*/  MUFU.EX2 R131, R131 ;  /* 0x0000008300837308 */ /* 0x000ff00000000800 */
[----:B------:R-:W-:Y:S08]  /*dc00*/  MUFU.EX2 R134, R134 ;  /* 0x0000008600867308 */ /* 0x000ff00000000800 */
[----:B------:R-:W-:Y:S08]  /*dc10*/  MUFU.EX2 R77, R77 ;  /* 0x0000004d004d7308 */ /* 0x000ff00000000800 */
[----:B------:R-:W-:Y:S08]  /*dc20*/  MUFU.EX2 R80, R80 ;  /* 0x0000005000507308 */ /* 0x000ff00000000800 */
[----:B------:R-:W-:Y:S08]  /*dc30*/  MUFU.EX2 R81, R81 ;  /* 0x0000005100517308 */ /* 0x000ff00000000800 */
[----:B------:R-:W1:Y:S01]  /*dc40*/  MUFU.EX2 R84, R84 ;  /* 0x0000005400547308 */ /* 0x000e620000000800 */
[----:B------:R-:W-:-:S07]  /*dc50*/  FADD R40, R40, -R125 ;  /* 0x8000007d28287221 */ /* 0x000fce0000000000 */
[----:B------:R3:W-:Y:S08]  /*dc60*/  MUFU.EX2 R226, R49 ;  /* 0x0000003100e27308 */ /* 0x0007f00000000800 */
[----:B------:R-:W-:Y:S01]  /*dc70*/  MUFU.EX2 R135, R135 ;  /* 0x0000008700877308 */ /* 0x000fe20000000800 */
[----:B---3--:R-:W-:Y:S01]  /*dc80*/  FADD R49, R28, -R125 ;  /* 0x8000007d1c317221 */ /* 0x008fe20000000000 */
[----:B------:R-:W-:-:S02]  /*dc90*/  SEL R28, R46, R45, !P0 ;  /* 0x0000002d2e1c7207 */ /* 0x000fc40004000000 */
[----:B------:R-:W-:Y:S02]  /*dca0*/  F2FP.SATFINITE.E4M3.F32.PACK_AB_MERGE_C R45, R106, R103, RZ ;  /* 0x000000676a2d723e */ /* 0x000fe400048070ff */
[----:B------:R-:W-:Y:S02]  /*dcb0*/  F2FP.SATFINITE.E4M3.F32.PACK_AB_MERGE_C R46, R110, R107, RZ ;  /* 0x0000006b6e2e723e */ /* 0x000fe400048070ff */
[----:B------:R-:W-:Y:S01]  /*dcc0*/  MUFU.EX2 R139, R139 ;  /* 0x0000008b008b7308 */ /* 0x000fe20000000800 */
[----:B------:R-:W-:Y:S01]  /*dcd0*/  FMUL R49, R49, 1.4426950216293334961 ;  /* 0x3fb8aa3b31317820 */ /* 0x000fe20000400000 */
[----:B------:R-:W-:-:S06]  /*dce0*/  F2FP.SATFINITE.E4M3.F32.PACK_AB_MERGE_C R45, R104, R101, R45 ;  /* 0x00000065682d723e */ /* 0x000fcc000480702d */
[----:B------:R-:W-:Y:S01]  /*dcf0*/  MUFU.EX2 R142, R142 ;  /* 0x0000008e008e7308 */ /* 0x000fe20000000800 */
[----:B--2---:R-:W-:-:S07]  /*dd00*/  F2FP.SATFINITE.E4M3.F32.PACK_AB_MERGE_C R46, R76, R105, R46 ;  /* 0x000000694c2e723e */ /* 0x004fce000480702e */
[----:B------:R-:W-:Y:S08]  /*dd10*/  MUFU.EX2 R143, R143 ;  /* 0x0000008f008f7308 */ /* 0x000ff00000000800 */
[----:B------:R-:W-:Y:S08]  /*dd20*/  MUFU.EX2 R85, R85 ;  /* 0x0000005500557308 */ /* 0x000ff00000000800 */
[----:B------:R-:W2:Y:S08]  /*dd30*/  MUFU.EX2 R108, R108 ;  /* 0x0000006c006c7308 */ /* 0x000eb00000000800 */
[----:B------:R-:W-:Y:S08]  /*dd40*/  MUFU.EX2 R109, R109 ;  /* 0x0000006d006d7308 */ /* 0x000ff00000000800 */
[----:B------:R-:W3:Y:S01]  /*dd50*/  MUFU.EX2 R112, R112 ;  /* 0x0000007000707308 */ /* 0x000ee20000000800 */
[----:B------:R-:W-:Y:S01]  /*dd60*/  FMUL R37, R37, 1.4426950216293334961 ;  /* 0x3fb8aa3b25257820 */ /* 0x000fe20000400000 */
[----:B------:R-:W-:-:S06]  /*dd70*/  FADD R41, R41, -R125 ;  /* 0x8000007d29297221 */ /* 0x000fcc0000000000 */
[----:B------:R-:W-:Y:S01]  /*dd80*/  MUFU.EX2 R113, R113 ;  /* 0x0000007100717308 */ /* 0x000fe20000000800 */
[----:B------:R-:W-:-:S07]  /*dd90*/  FADD R136, R29, -R125 ;  /* 0x8000007d1d887221 */ /* 0x000fce0000000000 */
[----:B------:R-:W4:Y:S08]  /*dda0*/  MUFU.EX2 R116, R116 ;  /* 0x0000007400747308 */ /* 0x000f300000000800 */
[----:B------:R-:W-:Y:S08]  /*ddb0*/  MUFU.EX2 R117, R117 ;  /* 0x0000007500757308 */ /* 0x000ff00000000800 */
[----:B------:R-:W4:Y:S01]  /*ddc0*/  MUFU.EX2 R120, R120 ;  /* 0x0000007800787308 */ /* 0x000f220000000800 */
[----:B------:R-:W-:Y:S01]  /*ddd0*/  SEL R29, R45, R46, !P0 ;  /* 0x0000002e2d1d7207 */ /* 0x000fe20004000000 */
[----:B------:R-:W-:-:S06]  /*dde0*/  FADD R36, R36, -R125 ;  /* 0x8000007d24247221 */ /* 0x000fcc0000000000 */
[----:B------:R-:W-:Y:S01]  /*ddf0*/  MUFU.EX2 R121, R121 ;  /* 0x0000007900797308 */ /* 0x000fe20000000800 */
[----:B------:R-:W-:Y:S01]  /*de00*/  STS.U8 [R33+UR19+0x2200], R230 ;  /* 0x002200e621007988 */ /* 0x000fe20008000013 */
[----:B------:R-:W-:-:S06]  /*de10*/  FMUL R40, R40, 1.4426950216293334961 ;  /* 0x3fb8aa3b28287820 */ /* 0x000fcc0000400000 */
[----:B------:R-:W4:Y:S01]  /*de20*/  MUFU.EX2 R124, R124 ;  /* 0x0000007c007c7308 */ /* 0x000f220000000800 */
[----:B------:R-:W-:Y:S07]  /*de30*/  STS.U8 [R33+UR19+0x3600], R223 ;  /* 0x003600df21007988 */ /* 0x000fee0008000013 */
[----:B------:R-:W-:Y:S01]  /*de40*/  MUFU.EX2 R128, R128 ;  /* 0x0000008000807308 */ /* 0x000fe20000000800 */
[----:B------:R-:W-:Y:S07]  /*de50*/  STS.U8 [R33+UR19+0x3a00], R231 ;  /* 0x003a00e721007988 */ /* 0x000fee0008000013 */
[----:B------:R-:W4:Y:S01]  /*de60*/  MUFU.EX2 R22, R22 ;  /* 0x0000001600167308 */ /* 0x000f220000000800 */
[----:B------:R1:W-:Y:S01]  /*de70*/  STS.U8 [R33+UR19+0x3e00], R243 ;  /* 0x003e00f321007988 */ /* 0x0003e20008000013 */
[----:B------:R-:W-:Y:S01]  /*de80*/  FMUL R41, R41, 1.4426950216293334961 ;  /* 0x3fb8aa3b29297820 */ /* 0x000fe20000400000 */
[----:B------:R-:W-:-:S05]  /*de90*/  FADD R148, R43, -R125 ;  /* 0x8000007d2b947221 */ /* 0x000fca0000000000 */
[----:B------:R2:W-:Y:S01]  /*dea0*/  MUFU.EX2 R133, R49 ;  /* 0x0000003100857308 */ /* 0x0005e20000000800 */
[----:B0-----:R-:W-:Y:S02]  /*deb0*/  F2FP.SATFINITE.E4M3.F32.PACK_AB_MERGE_C R43, R122, R119, RZ ;  /* 0x000000777a2b723e */ /* 0x001fe400048070ff */
[----:B-1----:R-:W-:Y:S01]  /*dec0*/  F2FP.SATFINITE.E4M3.F32.PACK_AB_MERGE_C R33, R118, R115, RZ ;  /* 0x000000737621723e */ /* 0x002fe200048070ff */
[----:B------:R-:W-:Y:S01]  /*ded0*/  FMUL R36, R36, 1.4426950216293334961 ;  /* 0x3fb8aa3b24247820 */ /* 0x000fe20000400000 */
[--C-:B--2---:R-:W-:Y:S01]  /*dee0*/  FADD R49, R32, -R125.reuse ;  /* 0x8000007d20317221 */ /* 0x104fe20000000000 */
[----:B------:R-:W-:Y:S02]  /*def0*/  SEL R32, R46, R45, !P0 ;  /* 0x0000002d2e207207 */ /* 0x000fe40004000000 */
[----:B------:R0:W-:Y:S01]  /*df00*/  MUFU.EX2 R144, R37 ;  /* 0x0000002500907308 */ /* 0x0001e20000000800 */
[----:B------:R-:W-:Y:S01]  /*df10*/  F2FP.SATFINITE.E4M3.F32.PACK_AB_MERGE_C R45, R114, R111, RZ ;  /* 0x0000006f722d723e */ /* 0x000fe200048070ff */
[----:B------:R-:W-:Y:S01]  /*df20*/  FADD R223, R47, -R125 ;  /* 0x8000007d2fdf7221 */ /* 0x000fe20000000000 */
[----:B------:R-:W-:-:S02]  /*df30*/  F2FP.SATFINITE.E4M3.F32.PACK_AB_MERGE_C R33, R84, R81, R33 ;  /* 0x000000515421723e */ /* 0x000fc40004807021 */
[----:B------:R-:W-:Y:S02]  /*df40*/  F2FP.SATFINITE.E4M3.F32.PACK_AB_MERGE_C R45, R80, R77, R45 ;  /* 0x0000004d502d723e */ /* 0x000fe4000480702d */
[----:B------:R-:W-:Y:S01]  /*df50*/  F2FP.SATFINITE.E4M3.F32.PACK_AB_MERGE_C R243, R130, R127, RZ ;  /* 0x0000007f82f3723e */ /* 0x000fe200048070ff */
[----:B------:R1:W-:Y:S01]  /*df60*/  MUFU.EX2 R145, R40 ;  /* 0x0000002800917308 */ /* 0x0003e20000000800 */
[----:B0-----:R-:W-:Y:S02]  /*df70*/  F2FP.SATFINITE.E4M3.F32.PACK_AB_MERGE_C R37, R126, R123, RZ ;  /* 0x0000007b7e25723e */ /* 0x001fe400048070ff */
[----:B------:R-:W-:Y:S02]  /*df80*/  F2FP.SATFINITE.E4M3.F32.PACK_AB_MERGE_C R43, R108, R85, R43 ;  /* 0x000000556c2b723e */ /* 0x000fe4000480702b */
[----:B---3--:R-:W-:Y:S02]  /*df90*/  F2FP.SATFINITE.E4M3.F32.PACK_AB_MERGE_C R37, R112, R109, R37 ;  /* 0x0000006d7025723e */ /* 0x008fe40004807025 */
[----:B------:R-:W-:Y:S01]  /*dfa0*/  F2FP.SATFINITE.E4M3.F32.PACK_AB_MERGE_C R47, R139, R135, RZ ;  /* 0x000000878b2f723e */ /* 0x000fe200048070ff */
[----:B------:R0:W-:Y:S01]  /*dfb0*/  MUFU.EX2 R149, R41 ;  /* 0x0000002900957308 */ /* 0x0001e20000000800 */
[----:B-1----:R-:W-:-:S02]  /*dfc0*/  F2FP.SATFINITE.E4M3.F32.PACK_AB_MERGE_C R40, R134, R131, RZ ;  /* 0x000000838628723e */ /* 0x002fc400048070ff */
[----:B----4-:R-:W-:Y:S02]  /*dfd0*/  F2FP.SATFINITE.E4M3.F32.PACK_AB_MERGE_C R243, R116, R113, R243 ;  /* 0x0000007174f3723e */ /* 0x010fe400048070f3 */
[----:B------:R-:W-:-:S03]  /*dfe0*/  F2FP.SATFINITE.E4M3.F32.PACK_AB_MERGE_C R40, R120, R117, R40 ;  /* 0x000000757828723e */ /* 0x000fc60004807028 */
[----:B------:R1:W-:Y:S01]  /*dff0*/  MUFU.EX2 R141, R36 ;  /* 0x00000024008d7308 */ /* 0x0003e20000000800 */
[----:B0-----:R-:W-:Y:S02]  /*e000*/  F2FP.SATFINITE.E4M3.F32.PACK_AB_MERGE_C R41, R143, R142, RZ ;  /* 0x0000008e8f29723e */ /* 0x001fe400048070ff */
[----:B------:R-:W-:Y:S02]  /*e010*/  F2FP.SATFINITE.E4M3.F32.PACK_AB_MERGE_C R47, R124, R121, R47 ;  /* 0x000000797c2f723e */ /* 0x000fe4000480702f */
[----:B------:R-:W-:Y:S02]  /*e020*/  F2FP.SATFINITE.E4M3.F32.PACK_AB_MERGE_C R41, R22, R128, R41 ;  /* 0x000000801629723e */ /* 0x000fe40004807029 */
[----:B-1----:R-:W-:Y:S02]  /*e030*/  SEL R36, R45, R33, !P0 ;  /* 0x000000212d247207 */ /* 0x002fe40004000000 */
[----:B------:R-:W-:Y:S02]  /*e040*/  SEL R45, R33, R45, !P0 ;  /* 0x0000002d212d7207 */ /* 0x000fe40004000000 */
[----:B------:R-:W-:-:S02]  /*e050*/  SEL R33, R43, R37, !P0 ;  /* 0x000000252b217207 */ /* 0x000fc40004000000 */
[----:B------:R-:W-:Y:S02]  /*e060*/  SEL R43, R37, R43, !P0 ;  /* 0x0000002b252b7207 */ /* 0x000fe40004000000 */
[----:B------:R-:W-:Y:S02]  /*e070*/  SEL R37, R243, R40, !P0 ;  /* 0x00000028f3257207 */ /* 0x000fe40004000000 */
[----:B------:R-:W-:Y:S02]  /*e080*/  SEL R243, R40, R243, !P0 ;  /* 0x000000f328f37207 */ /* 0x000fe40004000000 */
[----:B------:R-:W-:Y:S02]  /*e090*/  SEL R40, R47, R41, !P0 ;  /* 0x000000292f287207 */ /* 0x000fe40004000000 */
[----:B------:R-:W-:Y:S02]  /*e0a0*/  SEL R47, R41, R47, !P0 ;  /* 0x0000002f292f7207 */ /* 0x000fe40004000000 */
[----:B------:R-:W-:-:S05]  /*e0b0*/  LOP3.LUT R41, R251, 0x50, RZ, 0x3c, !PT ;  /* 0x00000050fb297812 */ /* 0x000fca00078e3cff */
[----:B------:R0:W-:Y:S04]  /*e0c0*/  STS.U8 [R41+UR19+0x2680], R238 ;  /* 0x002680ee29007988 */ /* 0x0001e80008000013 */
[----:B------:R1:W-:Y:S04]  /*e0d0*/  STS.U8 [R41+UR19+0x2a80], R235 ;  /* 0x002a80eb29007988 */ /* 0x0003e80008000013 */
[----:B------:R2:W-:Y:S04]  /*e0e0*/  STS.U8 [R41+UR19+0x2e80], R249 ;  /* 0x002e80f929007988 */ /* 0x0005e80008000013 */
[----:B0-----:R-:W3:Y:S04]  /*e0f0*/  LDL.LU R238, [R1+0x6c] ;  /* 0x00006c0001ee7983 */ /* 0x001ee80000300800 */
[----:B-1----:R-:W4:Y:S04]  /*e100*/  LDL.LU R235, [R1+0x64] ;  /* 0x0000640001eb7983 */ /* 0x002f280000300800 */
[----:B------:R0:W-:Y:S04]  /*e110*/  STS.U8 [R41+UR19+0x3280], R248 ;  /* 0x003280f829007988 */ /* 0x0001e80008000013 */
[----:B--2---:R-:W2:Y:S04]  /*e120*/  LDL.LU R249, [R1+0x58] ;  /* 0x0000580001f97983 */ /* 0x004ea80000300800 */
[----:B------:R1:W-:Y:S04]  /*e130*/  STS.U8 [R41+UR19+0x3680], R247 ;  /* 0x003680f729007988 */ /* 0x0003e80008000013 */
[----:B0-----:R-:W3:Y:S04]  /*e140*/  LDL.LU R248, [R1+0x48] ;  /* 0x0000480001f87983 */ /* 0x001ee80000300800 */
[----:B-1----:R-:W4:Y:S01]  /*e150*/  LDL.LU R247, [R1+0x38] ;  /* 0x0000380001f77983 */ /* 0x002f220000300800 */
[----:B------:R-:W-:-:S04]  /*e160*/  FADD R26, R26, -R125 ;  /* 0x8000007d1a1a7221 */ /* 0x000fc80000000000 */
[----:B------:R-:W-:Y:S01]  /*e170*/  FMUL R26, R26, 1.4426950216293334961 ;  /* 0x3fb8aa3b1a1a7820 */ /* 0x000fe20000400000 */
[----:B------:R0:W-:Y:S04]  /*e180*/  STS.U8 [R41+UR19+0x3a80], R233 ;  /* 0x003a80e929007988 */ /* 0x0001e80008000013 */
[----:B------:R-:W-:Y:S01]  /*e190*/  STS.U8 [R41+UR19+0x2280], R250 ;  /* 0x002280fa29007988 */ /* 0x000fe20008000013 */
[----:B0-----:R0:W-:Y:S03]  /*e1a0*/  MUFU.EX2 R233, R26 ;  /* 0x0000001a00e97308 */ /* 0x0011e60000000800 */
[----:B------:R-:W-:Y:S01]  /*e1b0*/  STS.U8 [R41+UR19+0x3e80], R244 ;  /* 0x003e80f429007988 */ /* 0x000fe20008000013 */
[----:B0-----:R-:W-:-:S05]  /*e1c0*/  LOP3.LUT R26, R251, 0x60, RZ, 0x3c, !PT ;  /* 0x00000060fb1a7812 */ /* 0x001fca00078e3cff */
[----:B------:R0:W-:Y:S04]  /*e1d0*/  STS.U8 [R26+UR19+0x3700], R6 ;  /* 0x003700061a007988 */ /* 0x0001e80008000013 */
[----:B------:R1:W-:Y:S04]  /*e1e0*/  STS.U8 [R26+UR19+0x3b00], R4 ;  /* 0x003b00041a007988 */ /* 0x0003e80008000013 */
[----:B0-----:R-:W4:Y:S04]  /*e1f0*/  LDL.LU R6, [R1+0x4b0] ;  /* 0x0004b00001067983 */ /* 0x001f280000300800 */
[----:B-1----:R-:W4:Y:S04]  /*e200*/  LDL.LU R4, [R1+0x4ac] ;  /* 0x0004ac0001047983 */ /* 0x002f280000300800 */
[----:B--2---:R0:W-:Y:S04]  /*e210*/  STS.U8 [R26+UR19+0x2b00], R249 ;  /* 0x002b00f91a007988 */ /* 0x0041e80008000013 */
[----:B---3--:R1:W-:Y:S04]  /*e220*/  STS.U8 [R26+UR19+0x2f00], R248 ;  /* 0x002f00f81a007988 */ /* 0x0083e80008000013 */
[----:B0-----:R-:W2:Y:S04]  /*e230*/  LDL.LU R249, [R1+0x74] ;  /* 0x0000740001f97983 */ /* 0x001ea80000300800 */
[----:B----4-:R0:W-:Y:S04]  /*e240*/  STS.U8 [R26+UR19+0x3300], R247 ;  /* 0x003300f71a007988 */ /* 0x0101e80008000013 */
[----:B-1----:R-:W3:Y:S04]  /*e250*/  LDL.LU R248, [R1+0x70] ;  /* 0x0000700001f87983 */ /* 0x002ee80000300800 */
[----:B0-----:R-:W4:Y:S01]  /*e260*/  LDL.LU R247, [R1+0x68] ;  /* 0x0000680001f77983 */ /* 0x001f220000300800 */
[----:B------:R-:W-:Y:S01]  /*e270*/  FMUL R217, R217, 1.4426950216293334961 ;  /* 0x3fb8aa3bd9d97820 */ /* 0x000fe20000400000 */
[----:B------:R-:W-:Y:S01]  /*e280*/  FMUL R218, R218, 1.4426950216293334961 ;  /* 0x3fb8aa3bdada7820 */ /* 0x000fe20000400000 */
[----:B------:R-:W-:Y:S01]  /*e290*/  FMUL R129, R129, 1.4426950216293334961 ;  /* 0x3fb8aa3b81817820 */ /* 0x000fe20000400000 */
[----:B------:R-:W-:Y:S01]  /*e2a0*/  FMUL R132, R132, 1.4426950216293334961 ;  /* 0x3fb8aa3b84847820 */ /* 0x000fe20000400000 */
[----:B------:R-:W-:Y:S01]  /*e2b0*/  FMUL R136, R136, 1.4426950216293334961 ;  /* 0x3fb8aa3b88887820 */ /* 0x000fe20000400000 */
[--C-:B------:R-:W-:Y:S01]  /*e2c0*/  FADD R222, R44, -R125.reuse ;  /* 0x8000007d2cde7221 */ /* 0x100fe20000000000 */
[--C-:B------:R-:W-:Y:S01]  /*e2d0*/  FADD R44, R59, -R125.reuse ;  /* 0x8000007d3b2c7221 */ /* 0x100fe20000000000 */
[----:B------:R-:W-:Y:S01]  /*e2e0*/  FMUL R140, R140, 1.4426950216293334961 ;  /* 0x3fb8aa3b8c8c7820 */ /* 0x000fe20000400000 */
[----:B------:R-:W0:Y:S01]  /*e2f0*/  MUFU.EX2 R217, R217 ;  /* 0x000000d900d97308 */ /* 0x000e220000000800 */
[----:B------:R-:W-:Y:S01]  /*e300*/  FMUL R49, R49, 1.4426950216293334961 ;  /* 0x3fb8aa3b31317820 */ /* 0x000fe20000400000 */
[----:B------:R-:W-:Y:S01]  /*e310*/  FMUL R44, R44, 1.4426950216293334961 ;  /* 0x3fb8aa3b2c2c7820 */ /* 0x000fe20000400000 */
[----:B------:R-:W-:-:S05]  /*e320*/  FADD R46, R60, -R125 ;  /* 0x8000007d3c2e7221 */ /* 0x000fca0000000000 */
[----:B------:R-:W1:Y:S01]  /*e330*/  MUFU.EX2 R218, R218 ;  /* 0x000000da00da7308 */ /* 0x000e620000000800 */
[----:B------:R-:W-:Y:S01]  /*e340*/  FADD R53, R53, -R138 ;  /* 0x8000008a35357221 */ /* 0x000fe20000000000 */
[----:B------:R-:W-:-:S06]  /*e350*/  FMUL R46, R46, 1.4426950216293334961 ;  /* 0x3fb8aa3b2e2e7820 */ /* 0x000fcc0000400000 */
[----:B------:R-:W-:Y:S08]  /*e360*/  MUFU.EX2 R129, R129 ;  /* 0x0000008100817308 */ /* 0x000ff00000000800 */
[----:B------:R-:W-:Y:S08]  /*e370*/  MUFU.EX2 R132, R132 ;  /* 0x0000008400847308 */ /* 0x000ff00000000800 */
[----:B------:R-:W-:Y:S01]  /*e380*/  MUFU.EX2 R136, R136 ;  /* 0x0000008800887308 */ /* 0x000fe20000000800 */
[----:B------:R-:W-:-:S07]  /*e390*/  FMUL R53, R53, 1.4426950216293334961 ;  /* 0x3fb8aa3b35357820 */ /* 0x000fce0000400000 */
[----:B------:R-:W-:Y:S08]  /*e3a0*/  MUFU.EX2 R137, R49 ;  /* 0x0000003100897308 */ /* 0x000ff00000000800 */
[----:B------:R-:W1:Y:S08]  /*e3b0*/  MUFU.EX2 R140, R140 ;  /* 0x0000008c008c7308 */ /* 0x000e700000000800 */
[----:B------:R0:W-:Y:S01]  /*e3c0*/  MUFU.EX2 R60, R44 ;  /* 0x0000002c003c7308 */ /* 0x0001e20000000800 */
[--C-:B------:R-:W-:Y:S01]  /*e3d0*/  FADD R52, R52, -R125.reuse ;  /* 0x8000007d34347221 */ /* 0x100fe20000000000 */
[----:B0-----:R-:W-:-:S06]  /*e3e0*/  FADD R44, R64, -R125 ;  /* 0x8000007d402c7221 */ /* 0x001fcc0000000000 */
[----:B------:R0:W-:Y:S01]  /*e3f0*/  MUFU.EX2 R64, R46 ;  /* 0x0000002e00407308 */ /* 0x0001e20000000800 */
[----:B------:R-:W-:Y:S01]  /*e400*/  FMUL R44, R44, 1.4426950216293334961 ;  /* 0x3fb8aa3b2c2c7820 */ /* 0x000fe20000400000 */
[--C-:B------:R-:W-:Y:S01]  /*e410*/  FADD R41, R68, -R125.reuse ;  /* 0x8000007d44297221 */ /* 0x100fe20000000000 */
[----:B------:R-:W-:Y:S01]  /*e420*/  F2FP.SATFINITE.E4M3.F32.PACK_AB_MERGE_C R49, R217, R216, RZ ;  /* 0x000000d8d931723e */ /* 0x000fe200048070ff */
[----:B0-----:R-:W-:-:S04]  /*e430*/  FADD R46, R65, -R125 ;  /* 0x8000007d412e7221 */ /* 0x001fc80000000000 */
[----:B------:R0:W-:Y:S01]  /*e440*/  MUFU.EX2 R228, R53 ;  /* 0x0000003500e47308 */ /* 0x0001e20000000800 */
[----:B------:R-:W-:Y:S01]  /*e450*/  FMUL R52, R52, 1.4426950216293334961 ;  /* 0x3fb8aa3b34347820 */ /* 0x000fe20000400000 */
[----:B------:R-:W-:Y:S01]  /*e460*/  FMUL R68, R46, 1.4426950216293334961 ;  /* 0x3fb8aa3b2e447820 */ /* 0x000fe20000400000 */
[----:B-1----:R-:W-:-:S05]  /*e470*/  F2FP.SATFINITE.E4M3.F32.PACK_AB_MERGE_C R46, R219, R218, RZ ;  /* 0x000000dadb2e723e */ /* 0x002fca00048070ff */
[----:B------:R1:W-:Y:S01]  /*e480*/  MUFU.EX2 R65, R44 ;  /* 0x0000002c00417308 */ /* 0x0003e20000000800 */
[----:B0-----:R-:W-:Y:S01]  /*e490*/  F2FP.SATFINITE.E4M3.F32.PACK_AB_MERGE_C R53, R147, R146, RZ ;  /* 0x000000929335723e */ /* 0x001fe200048070ff */
[----:B------:R-:W-:Y:S01]  /*e4a0*/  FADD R231, R56, -R125 ;  /* 0x8000007d38e77221 */ /* 0x000fe20000000000 */
[----:B------:R-:W-:Y:S02]  /*e4b0*/  F2FP.SATFINITE.E4M3.F32.PACK_AB_MERGE_C R49, R140, R137, R49 ;  /* 0x000000898c31723e */ /* 0x000fe40004807031 */
[----:B------:R-:W-:Y:S02]  /*e4c0*/  F2FP.SATFINITE.E4M3.F32.PACK_AB_MERGE_C R53, R132, R129, R53 ;  /* 0x000000818435723e */ /* 0x000fe40004807035 */
[----:B-1----:R-:W-:Y:S01]  /*e4d0*/  F2FP.SATFINITE.E4M3.F32.PACK_AB_MERGE_C R44, R151, R150, RZ ;  /* 0x00000096972c723e */ /* 0x002fe200048070ff */
[----:B------:R0:W-:Y:S01]  /*e4e0*/  MUFU.EX2 R56, R52 ;  /* 0x0000003400387308 */ /* 0x0001e20000000800 */
[----:B------:R-:W-:Y:S02]  /*e4f0*/  F2FP.SATFINITE.E4M3.F32.PACK_AB_MERGE_C R46, R144, R141, R46 ;  /* 0x0000008d902e723e */ /* 0x000fe4000480702e */
[----:B------:R-:W-:Y:S01]  /*e500*/  F2FP.SATFINITE.E4M3.F32.PACK_AB_MERGE_C R44, R136, R133, R44 ;  /* 0x00000085882c723e */ /* 0x000fe2000480702c */
[----:B------:R-:W-:-:S03]  /*e510*/  FADD R48, R48, -R125 ;  /* 0x8000007d30307221 */ /* 0x000fc60000000000 */
[----:B0-----:R-:W-:Y:S02]  /*e520*/  SEL R52, R53, R44, !P0 ;  /* 0x0000002c35347207 */ /* 0x001fe40004000000 */
[----:B------:R-:W-:Y:S02]  /*e530*/  SEL R53, R44, R53, !P0 ;  /* 0x000000352c357207 */ /* 0x000fe40004000000 */
[----:B------:R-:W-:Y:S02]  /*e540*/  SEL R44, R49, R46, !P0 ;  /* 0x0000002e312c7207 */ /* 0x000fe40004000000 */
[----:B------:R-:W-:Y:S01]  /*e550*/  SEL R49, R46, R49, !P0 ;  /* 0x000000312e317207 */ /* 0x000fe20004000000 */
[--C-:B------:R-:W-:Y:S01]  /*e560*/  FADD R46, R69, -R125.reuse ;  /* 0x8000007d452e7221 */ /* 0x100fe20000000000 */
[--C-:B------:R-:W-:Y:S01]  /*e570*/  FADD R55, R55, -R125.reuse ;  /* 0x8000007d37377221 */ /* 0x100fe20000000000 */
[----:B------:R-:W-:Y:S01]  /*e580*/  FMUL R48, R48, 1.4426950216293334961 ;  /* 0x3fb8aa3b30307820 */ /* 0x000fe20000400000 */
[----:B------:R-:W-:Y:S01]  /*e590*/  FMUL R231, R231, 1.4426950216293334961 ;  /* 0x3fb8aa3be7e77820 */ /* 0x000fe20000400000 */
[--C-:B------:R-:W-:Y:S01]  /*e5a0*/  FADD R50, R50, -R138.reuse ;  /* 0x8000008a32327221 */ /* 0x100fe20000000000 */
[--C-:B------:R-:W-:Y:S01]  /*e5b0*/  FADD R54, R54, -R138.reuse ;  /* 0x8000008a36367221 */ /* 0x100fe20000000000 */
[----:B------:R-:W-:Y:S01]  /*e5c0*/  FADD R86, R86, -R138 ;  /* 0x8000008a56567221 */ /* 0x000fe20000000000 */
[----:B------:R-:W-:Y:S01]  /*e5d0*/  FMUL R41, R41, 1.4426950216293334961 ;  /* 0x3fb8aa3b29297820 */ /* 0x000fe20000400000 */
[----:B------:R-:W-:Y:S01]  /*e5e0*/  FMUL R46, R46, 1.4426950216293334961 ;  /* 0x3fb8aa3b2e2e7820 */ /* 0x000fe20000400000 */
[----:B------:R-:W-:Y:S01]  /*e5f0*/  FMUL R55, R55, 1.4426950216293334961 ;  /* 0x3fb8aa3b37377820 */ /* 0x000fe20000400000 */
[--C-:B------:R-:W-:Y:S01]  /*e600*/  FADD R230, R51, -R125.reuse ;  /* 0x8000007d33e67221 */ /* 0x100fe20000000000 */
[----:B------:R0:W-:Y:S01]  /*e610*/  MUFU.EX2 R229, R48 ;  /* 0x0000003000e57308 */ /* 0x0001e20000000800 */
[----:B------:R-:W-:Y:S01]  /*e620*/  FMUL R50, R50, 1.4426950216293334961 ;  /* 0x3fb8aa3b32327820 */ /* 0x000fe20000400000 */
[----:B------:R-:W-:Y:S01]  /*e630*/  FMUL R54, R54, 1.4426950216293334961 ;  /* 0x3fb8aa3b36367820 */ /* 0x000fe20000400000 */
[----:B------:R-:W-:Y:S01]  /*e640*/  FMUL R86, R86, 1.4426950216293334961 ;  /* 0x3fb8aa3b56567820 */ /* 0x000fe20000400000 */
[----:B------:R-:W-:Y:S01]  /*e650*/  FMUL R148, R148, 1.4426950216293334961 ;  /* 0x3fb8aa3b94947820 */ /* 0x000fe20000400000 */
[----:B------:R-:W-:Y:S01]  /*e660*/  FMUL R222, R222, 1.4426950216293334961 ;  /* 0x3fb8aa3bdede7820 */ /* 0x000fe20000400000 */
[--C-:B------:R-:W-:Y:S01]  /*e670*/  FADD R232, R73, -R125.reuse ;  /* 0x8000007d49e87221 */ /* 0x100fe20000000000 */
[--C-:B------:R-:W-:Y:S01]  /*e680*/  FADD R234, R30, -R125.reuse ;  /* 0x8000007d1eea7221 */ /* 0x100fe20000000000 */
[----:B------:R-:W1:Y:S01]  /*e690*/  MUFU.EX2 R68, R68 ;  /* 0x0000004400447308 */ /* 0x000e620000000800 */
[--C-:B0-----:R-:W-:Y:S01]  /*e6a0*/  FADD R48, R72, -R125.reuse ;  /* 0x8000007d48307221 */ /* 0x101fe20000000000 */
[----:B------:R-:W-:Y:S01]  /*e6b0*/  FMUL R223, R223, 1.4426950216293334961 ;  /* 0x3fb8aa3bdfdf7820 */ /* 0x000fe20000400000 */
[----:B------:R-:W-:Y:S01]  /*e6c0*/  FMUL R230, R230, 1.4426950216293334961 ;  /* 0x3fb8aa3be6e67820 */ /* 0x000fe20000400000 */
[--C-:B------:R-:W-:Y:S01]  /*e6d0*/  FADD R27, R27, -R125.reuse ;  /* 0x8000007d1b1b7221 */ /* 0x100fe20000000000 */
[--C-:B------:R-:W-:Y:S01]  /*e6e0*/  FADD R31, R31, -R125.reuse ;  /* 0x8000007d1f1f7221 */ /* 0x100fe20000000000 */
[----:B------:R-:W-:-:S02]  /*e6f0*/  FADD R34, R34, -R125 ;  /* 0x8000007d22227221 */ /* 0x000fc40000000000 */
[----:B------:R-:W-:Y:S01]  /*e700*/  MUFU.EX2 R69, R41 ;  /* 0x0000002900457308 */ /* 0x000fe20000000800 */
[----:B------:R-:W-:Y:S01]  /*e710*/  FADD R35, R35, -R125 ;  /* 0x8000007d23237221 */ /* 0x000fe20000000000 */
[----:B------:R-:W-:Y:S01]  /*e720*/  FMUL R232, R232, 1.4426950216293334961 ;  /* 0x3fb8aa3be8e87820 */ /* 0x000fe20000400000 */
[----:B------:R-:W-:-:S05]  /*e730*/  FMUL R234, R234, 1.4426950216293334961 ;  /* 0x3fb8aa3beaea7820 */ /* 0x000fca0000400000 */
[----:B------:R-:W0:Y:S01]  /*e740*/  MUFU.EX2 R72, R46 ;  /* 0x0000002e00487308 */ /* 0x000e220000000800 */
[----:B------:R-:W-:Y:S01]  /*e750*/  FMUL R27, R27, 1.4426950216293334961 ;  /* 0x3fb8aa3b1b1b7820 */ /* 0x000fe20000400000 */
[----:B------:R-:W-:Y:S01]  /*e760*/  FMUL R31, R31, 1.4426950216293334961 ;  /* 0x3fb8aa3b1f1f7820 */ /* 0x000fe20000400000 */
[----:B------:R-:W-:-:S05]  /*e770*/  FMUL R34, R34, 1.4426950216293334961 ;  /* 0x3fb8aa3b22227820 */ /* 0x000fca0000400000 */
[----:B------:R-:W-:Y:S01]  /*e780*/  MUFU.EX2 R231, R231 ;  /* 0x000000e700e77308 */ /* 0x000fe20000000800 */
[----:B------:R-:W-:Y:S01]  /*e790*/  FMUL R35, R35, 1.4426950216293334961 ;  /* 0x3fb8aa3b23237820 */ /* 0x000fe20000400000 */
[----:B------:R-:W-:-:S06]  /*e7a0*/  FMUL R48, R48, 1.4426950216293334961 ;  /* 0x3fb8aa3b30307820 */ /* 0x000fcc0000400000 */
[----:B------:R-:W0:Y:S01]  /*e7b0*/  MUFU.EX2 R59, R55 ;  /* 0x00000037003b7308 */ /* 0x000e220000000800 */
[----:B------:R-:W-:Y:S07]  /*e7c0*/  STS.U8 [R26+UR19+0x2300], R238 ;  /* 0x002300ee1a007988 */ /* 0x000fee0008000013 */
[----:B------:R-:W0:Y:S01]  /*e7d0*/  MUFU.EX2 R227, R50 ;  /* 0x0000003200e37308 */ /* 0x000e220000000800 */
[----:B------:R-:W-:Y:S07]  /*e7e0*/  STS.U8 [R26+UR19+0x2700], R235 ;  /* 0x002700eb1a007988 */ /* 0x000fee0008000013 */
[----:B------:R-:W4:Y:S01]  /*e7f0*/  MUFU.EX2 R57, R54 ;  /* 0x0000003600397308 */ /* 0x000f220000000800 */
[----:B------:R1:W-:Y:S07]  /*e800*/  STS.U8 [R26+UR19+0x3f00], R245 ;  /* 0x003f00f51a007988 */ /* 0x0003ee0008000013 */
[----:B------:R-:W-:Y:S01]  /*e810*/  MUFU.EX2 R12, R12 ;  /* 0x0000000c000c7308 */ /* 0x000fe20000000800 */
[----:B------:R-:W-:-:S07]  /*e820*/  F2FP.SATFINITE.E4M3.F32.PACK_AB_MERGE_C R242, R70, R67, RZ ;  /* 0x0000004346f2723e */ /* 0x000fce00048070ff */
[----:B------:R-:W-:Y:S01]  /*e830*/  MUFU.EX2 R86, R86 ;  /* 0x0000005600567308 */ /* 0x000fe20000000800 */
[----:B-1----:R-:W-:-:S07]  /*e840*/  F2FP.SATFINITE.E4M3.F32.PACK_AB_MERGE_C R26, R74, R71, RZ ;  /* 0x000000474a1a723e */ /* 0x002fce00048070ff */
[----:B------:R-:W-:Y:S01]  /*e850*/  MUFU.EX2 R148, R148 ;  /* 0x0000009400947308 */ /* 0x000fe20000000800 */
[----:B------:R-:W-:-:S07]  /*e860*/  LOP3.LUT R245, R251, 0x70, RZ, 0x3c, !PT ;  /* 0x00000070fbf57812 */ /* 0x000fce00078e3cff */
[----:B------:R-:W1:Y:S01]  /*e870*/  MUFU.EX2 R222, R222 ;  /* 0x000000de00de7308 */ /* 0x000e620000000800 */
[----:B------:R-:W-:-:S07]  /*e880*/  F2FP.SATFINITE.E4M3.F32.PACK_AB_MERGE_C R244, R62, R58, RZ ;  /* 0x0000003a3ef4723e */ /* 0x000fce00048070ff */
[----:B------:R-:W1:Y:S08]  /*e890*/  MUFU.EX2 R223, R223 ;  /* 0x000000df00df7308 */ /* 0x000e700000000800 */
[----:B------:R-:W1:Y:S01]  /*e8a0*/  MUFU.EX2 R230, R230 ;  /* 0x000000e600e67308 */ /* 0x000e620000000800 */
[----:B------:R-:W-:-:S07]  /*e8b0*/  F2FP.SATFINITE.E4M3.F32.PACK_AB_MERGE_C R242, R68, R65, R242 ;  /* 0x0000004144f2723e */ /* 0x000fce00048070f2 */
[----:B------:R1:W-:Y:S01]  /*e8c0*/  MUFU.EX2 R235, R27 ;  /* 0x0000001b00eb7308 */ /* 0x0003e20000000800 */
[----:B0-----:R-:W-:-:S07]  /*e8d0*/  F2FP.SATFINITE.E4M3.F32.PACK_AB_MERGE_C R26, R72, R69, R26 ;  /* 0x00000045481a723e */ /* 0x001fce000480701a */
[----:B------:R-:W0:Y:S01]  /*e8e0*/  MUFU.EX2 R236, R31 ;  /* 0x0000001f00ec7308 */ /* 0x000e220000000800 */
[----:B-1----:R-:W-:-:S07]  /*e8f0*/  F2FP.SATFINITE.E4M3.F32.PACK_AB_MERGE_C R27, R66, R63, RZ ;  /* 0x0000003f421b723e */ /* 0x002fce00048070ff */
[----:B------:R-:W-:Y:S08]  /*e900*/  MUFU.EX2 R237, R34 ;  /* 0x0000002200ed7308 */ /* 0x000ff00000000800 */
[----:B------:R-:W1:Y:S01]  /*e910*/  MUFU.EX2 R238, R35 ;  /* 0x0000002300ee7308 */ /* 0x000e620000000800 */
[----:B------:R-:W-:-:S07]  /*e920*/  F2FP.SATFINITE.E4M3.F32.PACK_AB_MERGE_C R244, R59, R231, R244 ;  /* 0x000000e73bf4723e */ /* 0x000fce00048070f4 */
[----:B------:R0:W-:Y:S01]  /*e930*/  MUFU.EX2 R73, R48 ;  /* 0x0000003000497308 */ /* 0x0001e20000000800 */
[----:B------:R-:W-:-:S07]  /*e940*/  F2FP.SATFINITE.E4M3.F32.PACK_AB_MERGE_C R27, R64, R60, R27 ;  /* 0x0000003c401b723e */ /* 0x000fce000480701b */
[----:B------:R-:W2:Y:S08]  /*e950*/  MUFU.EX2 R232, R232 ;  /* 0x000000e800e87308 */ /* 0x000eb00000000800 */
[----:B------:R-:W3:Y:S01]  /*e960*/  MUFU.EX2 R234, R234 ;  /* 0x000000ea00ea7308 */ /* 0x000ee20000000800 */
[----:B------:R-:W-:Y:S02]  /*e970*/  F2FP.SATFINITE.E4M3.F32.PACK_AB_MERGE_C R51, R220, R17, RZ ;  /* 0x00000011dc33723e */ /* 0x000fe400048070ff */
[----:B------:R-:W-:-:S02]  /*e980*/  F2FP.SATFINITE.E4M3.F32.PACK_AB_MERGE_C R41, R225, R224, RZ ;  /* 0x000000e0e129723e */ /* 0x000fc400048070ff */
[----:B------:R-:W-:Y:S01]  /*e990*/  F2FP.SATFINITE.E4M3.F32.PACK_AB_MERGE_C R54, R227, R226, RZ ;  /* 0x000000e2e336723e */ /* 0x000fe200048070ff */
[----:B----4-:R4:W-:Y:S01]  /*e9a0*/  STS.U8 [R245+UR19+0x2b80], R247 ;  /* 0x002b80f7f5007988 */ /* 0x0109e20008000013 */
[----:B0-----:R-:W-:Y:S02]  /*e9b0*/  F2FP.SATFINITE.E4M3.F32.PACK_AB_MERGE_C R48, R57, R228, RZ ;  /* 0x000000e43930723e */ /* 0x001fe400048070ff */
[----:B------:R-:W-:Y:S02]  /*e9c0*/  SEL R240, R242, R26, !P0 ;  /* 0x0000001af2f07207 */ /* 0x000fe40004000000 */
[----:B------:R-:W-:Y:S02]  /*e9d0*/  SEL R241, R244, R27, !P0 ;  /* 0x0000001bf4f17207 */ /* 0x000fe40004000000 */
[----:B------:R-:W-:Y:S01]  /*e9e0*/  SEL R242, R26, R242, !P0 ;  /* 0x000000f21af27207 */ /* 0x000fe20004000000 */
[----:B----4-:R-:W0:Y:S01]  /*e9f0*/  S2R R247, SR_TID.X ;  /* 0x0000000000f77919 */ /* 0x010e220000002100 */
[----:B------:R-:W-:-:S02]  /*ea00*/  F2FP.SATFINITE.E4M3.F32.PACK_AB_MERGE_C R51, R149, R145, R51 ;  /* 0x000000919533723e */ /* 0x000fc40004807033 */
[----:B------:R-:W-:Y:S02]  /*ea10*/  F2FP.SATFINITE.E4M3.F32.PACK_AB_MERGE_C R41, R222, R148, R41 ;  /* 0x00000094de29723e */ /* 0x000fe40004807029 */
[----:B------:R-:W-:Y:S02]  /*ea20*/  SEL R244, R27, R244, !P0 ;  /* 0x000000f41bf47207 */ /* 0x000fe40004000000 */
[----:B------:R-:W-:Y:S02]  /*ea30*/  F2FP.SATFINITE.E4M3.F32.PACK_AB_MERGE_C R55, R12, R83, RZ ;  /* 0x000000530c37723e */ /* 0x000fe400048070ff */
[----:B------:R-:W-:Y:S02]  /*ea40*/  F2FP.SATFINITE.E4M3.F32.PACK_AB_MERGE_C R26, R88, R86, RZ ;  /* 0x00000056581a723e */ /* 0x000fe400048070ff */
[----:B------:R-:W-:Y:S02]  /*ea50*/  F2FP.SATFINITE.E4M3.F32.PACK_AB_MERGE_C R239, R78, R75, RZ ;  /* 0x0000004b4eef723e */ /* 0x000fe400048070ff */
[----:B------:R-:W-:-:S02]  /*ea60*/  F2FP.SATFINITE.E4M3.F32.PACK_AB_MERGE_C R27, R82, R79, RZ ;  /* 0x0000004f521b723e */ /* 0x000fc400048070ff */
[----:B------:R-:W-:Y:S02]  /*ea70*/  F2FP.SATFINITE.E4M3.F32.PACK_AB_MERGE_C R54, R229, R223, R54 ;  /* 0x000000dfe536723e */ /* 0x000fe40004807036 */
[----:B------:R-:W-:Y:S02]  /*ea80*/  F2FP.SATFINITE.E4M3.F32.PACK_AB_MERGE_C R48, R56, R230, R48 ;  /* 0x000000e63830723e */ /* 0x000fe40004807030 */
[----:B------:R-:W-:Y:S02]  /*ea90*/  SEL R46, R51, R41, !P0 ;  /* 0x00000029332e7207 */ /* 0x000fe40004000000 */
[----:B------:R-:W-:Y:S02]  /*eaa0*/  F2FP.SATFINITE.E4M3.F32.PACK_AB_MERGE_C R55, R236, R235, R55 ;  /* 0x000000ebec37723e */ /* 0x000fe40004807037 */
[----:B-1----:R-:W-:Y:S02]  /*eab0*/  F2FP.SATFINITE.E4M3.F32.PACK_AB_MERGE_C R26, R238, R237, R26 ;  /* 0x000000edee1a723e */ /* 0x002fe4000480701a */
[----:B------:R-:W-:-:S02]  /*eac0*/  LOP3.LUT R31, R4, 0x1, RZ, 0x3c, !PT ;  /* 0x00000001041f7812 */ /* 0x000fc400078e3cff */
[----:B------:R-:W-:Y:S02]  /*ead0*/  SEL R51, R41, R51, !P0 ;  /* 0x0000003329337207 */ /* 0x000fe40004000000 */
[----:B--2---:R-:W-:Y:S02]  /*eae0*/  F2FP.SATFINITE.E4M3.F32.PACK_AB_MERGE_C R239, R232, R73, R239 ;  /* 0x00000049e8ef723e */ /* 0x004fe400048070ef */
[----:B---3--:R-:W-:Y:S02]  /*eaf0*/  F2FP.SATFINITE.E4M3.F32.PACK_AB_MERGE_C R27, R234, R233, R27 ;  /* 0x000000e9ea1b723e */ /* 0x008fe4000480701b */
[----:B------:R-:W-:Y:S02]  /*eb00*/  SEL R41, R54, R48, !P0 ;  /* 0x0000003036297207 */ /* 0x000fe40004000000 */
[----:B------:R-:W-:Y:S01]  /*eb10*/  SEL R54, R48, R54, !P0 ;  /* 0x0000003630367207 */ /* 0x000fe20004000000 */
[----:B------:R-:W-:Y:S01]  /*eb20*/  SHFL.IDX PT, R35, R43, R31, 0x1f ;  /* 0x00001f1f2b237589 */ /* 0x000fe200000e0000 */
[----:B------:R-:W-:-:S02]  /*eb30*/  SEL R48, R55, R26, !P0 ;  /* 0x0000001a37307207 */ /* 0x000fc40004000000 */
[----:B------:R-:W-:Y:S01]  /*eb40*/  SEL R50, R239, R27, !P0 ;  /* 0x0000001bef327207 */ /* 0x000fe20004000000 */
[----:B------:R-:W-:Y:S01]  /*eb50*/  SHFL.IDX PT, R43, R49, R31, 0x1f ;  /* 0x00001f1f312b7589 */ /* 0x000fe200000e0000 */
[----:B------:R-:W-:Y:S02]  /*eb60*/  SEL R55, R26, R55, !P0 ;  /* 0x000000371a377207 */ /* 0x000fe40004000000 */
[----:B------:R-:W-:Y:S01]  /*eb70*/  SEL R239, R27, R239, !P0 ;  /* 0x000000ef1bef7207 */ /* 0x000fe20004000000 */
[----:B------:R-:W-:Y:S04]  /*eb80*/  SHFL.IDX PT, R49, R244, R31, 0x1f ;  /* 0x00001f1ff4317589 */ /* 0x000fe800000e0000 */
[----:B------:R-:W-:Y:S04]  /*eb90*/  SHFL.IDX PT, R26, R42, R31, 0x1f ;  /* 0x00001f1f2a1a7589 */ /* 0x000fe800000e0000 */
[----:B------:R-:W-:Y:S04]  /*eba0*/  SHFL.IDX PT, R30, R28, R31, 0x1f ;  /* 0x00001f1f1c1e7589 */ /* 0x000fe800000e0000 */
[----:B------:R-:W-:Y:S04]  /*ebb0*/  SHFL.IDX PT, R34, R45, R31, 0x1f ;  /* 0x00001f1f2d227589 */ /* 0x000fe800000e0000 */
[----:B------:R-:W1:Y:S04]  /*ebc0*/  SHFL.IDX PT, R244, R38, R4, 0x1f ;  /* 0x00001f0426f47589 */ /* 0x000e6800000e0000 */
[----:B------:R-:W-:Y:S04]  /*ebd0*/  SHFL.IDX PT, R27, R39, R31, 0x1f ;  /* 0x00001f1f271b7589 */ /* 0x000fe800000e0000 */
[----:B------:R-:W-:Y:S04]  /*ebe0*/  SHFL.IDX PT, R45, R51, R31, 0x1f ;  /* 0x00001f1f332d7589 */ /* 0x000fe800000e0000 */
[----:B------:R-:W2:Y:S04]  /*ebf0*/  SHFL.IDX PT, R28, R24, R4, 0x1f ;  /* 0x00001f04181c7589 */ /* 0x000ea800000e0000 */
[----:B------:R-:W-:Y:S04]  /*ec00*/  SHFL.IDX PT, R39, R47, R31, 0x1f ;  /* 0x00001f1f2f277589 */ /* 0x000fe800000e0000 */
[----:B------:R-:W-:Y:S04]  /*ec10*/  SHFL.IDX PT, R42, R53, R31, 0x1f ;  /* 0x00001f1f352a7589 */ /* 0x000fe800000e0000 */
[----:B------:R-:W-:Y:S04]  /*ec20*/  SHFL.IDX PT, R51, R242, R31, 0x1f ;  /* 0x00001f1ff2337589 */ /* 0x000fe800000e0000 */
[----:B------:R-:W-:Y:S04]  /*ec30*/  SHFL.IDX PT, R32, R32, R31, 0x1f ;  /* 0x00001f1f20207589 */ /* 0x000fe800000e0000 */
[----:B------:R-:W-:Y:S04]  /*ec40*/  SHFL.IDX PT, R243, R243, R31, 0x1f ;  /* 0x00001f1ff3f37589 */ /* 0x000fe800000e0000 */
[----:B------:R-:W-:Y:S04]  /*ec50*/  SHFL.IDX PT, R47, R54, R31, 0x1f ;  /* 0x00001f1f362f7589 */ /* 0x000fe800000e0000 */
[----:B------:R3:W-:Y:S04]  /*ec60*/  SHFL.IDX PT, R53, R239, R31, 0x1f ;  /* 0x00001f1fef357589 */ /* 0x0007e800000e0000 */
[----:B------:R-:W-:Y:S04]  /*ec70*/  SHFL.IDX PT, R55, R55, R31, 0x1f ;  /* 0x00001f1f37377589 */ /* 0x000fe800000e0000 */
[----:B------:R1:W4:Y:S04]  /*ec80*/  SHFL.IDX PT, R242, R25, R4, 0x1f ;  /* 0x00001f0419f27589 */ /* 0x00032800000e0000 */
[----:B------:R4:W4:Y:S04]  /*ec90*/  SHFL.IDX PT, R31, R29, R4, 0x1f ;  /* 0x00001f041d1f7589 */ /* 0x00092800000e0000 */
[----:B------:R-:W4:Y:S04]  /*eca0*/  SHFL.IDX PT, R38, R36, R4, 0x1f ;  /* 0x00001f0424267589 */ /* 0x000f2800000e0000 */
[----:B------:R4:W4:Y:S04]  /*ecb0*/  SHFL.IDX PT, R36, R33, R4, 0x1f ;  /* 0x00001f0421247589 */ /* 0x00092800000e0000 */
[----:B------:R-:W4:Y:S01]  /*ecc0*/  SHFL.IDX PT, R37, R37, R4, 0x1f ;  /* 0x00001f0425257589 */ /* 0x000f2200000e0000 */
[----:B---3--:R-:W-:Y:S01]  /*ecd0*/  IMAD.MOV.U32 R239, RZ, RZ, 0x7632 ;  /* 0x00007632ffef7424 */ /* 0x008fe200078e00ff */
[----:B0-----:R-:W-:Y:S01]  /*ece0*/  LOP3.LUT P1, RZ, R247, 0x2, RZ, 0xc0, !PT ;  /* 0x00000002f7ff7812 */ /* 0x001fe2000782c0ff */
[----:B------:R-:W-:Y:S01]  /*ecf0*/  IMAD.MOV.U32 R54, RZ, RZ, 0x5410 ;  /* 0x00005410ff367424 */ /* 0x000fe200078e00ff */
[----:B------:R-:W0:Y:S02]  /*ed00*/  SHFL.IDX PT, R241, R241, R4, 0x1f ;  /* 0x00001f04f1f17589 */ /* 0x000e2400000e0000 */
[----:B------:R-:W-:-:S02]  /*ed10*/  SEL R239, R239, 0x3276, !P1 ;  /* 0x00003276efef7807 */ /* 0x000fc40004800000 */
[----:B------:R-:W-:Y:S02]  /*ed20*/  SEL R54, R54, 0x1054, !P1 ;  /* 0x0000105436367807 */ /* 0x000fe40004800000 */
[CCC-:B-1----:R-:W-:Y:S02]  /*ed30*/  PRMT R25, R244.reuse, R239.reuse, R26.reuse ;  /* 0x000000eff4197216 */ /* 0x1c2fe4000000001a */
[-C--:B------:R-:W-:Y:S02]  /*ed40*/  PRMT R24, R244, R54.reuse, R26 ;  /* 0x00000036f4187216 */ /* 0x080fe4000000001a */
[CCC-:B--2---:R-:W-:Y:S02]  /*ed50*/  PRMT R26, R28.reuse, R54.reuse, R27.reuse ;  /* 0x000000361c1a7216 */ /* 0x1c4fe4000000001b */
[----:B------:R-:W-:Y:S01]  /*ed60*/  PRMT R27, R28, R239, R27 ;  /* 0x000000ef1c1b7216 */ /* 0x000fe2000000001b */
[----:B------:R-:W-:Y:S01]  /*ed70*/  STS.U8 [R245+UR19+0x2380], R249 ;  /* 0x002380f9f5007988 */ /* 0x000fe20008000013 */
[----:B----4-:R-:W-:-:S02]  /*ed80*/  PRMT R28, R242, R54, R30 ;  /* 0x00000036f21c7216 */ /* 0x010fc4000000001e */
[-C--:B------:R-:W-:Y:S01]  /*ed90*/  PRMT R29, R242, R239.reuse, R30 ;  /* 0x000000eff21d7216 */ /* 0x080fe2000000001e */
[----:B------:R-:W-:Y:S01]  /*eda0*/  STS.U8 [R245+UR19+0x2780], R248 ;  /* 0x002780f8f5007988 */ /* 0x000fe20008000013 */
[CCC-:B------:R-:W-:Y:S02]  /*edb0*/  PRMT R30, R31.reuse, R54.reuse, R32.reuse ;  /* 0x000000361f1e7216 */ /* 0x1c0fe40000000020 */
[----:B------:R-:W-:Y:S01]  /*edc0*/  PRMT R31, R31, R239, R32 ;  /* 0x000000ef1f1f7216 */ /* 0x000fe20000000020 */
[----:B------:R-:W-:Y:S01]  /*edd0*/  STS.U8 [R245+UR19+0x2f80], R6 ;  /* 0x002f8006f5007988 */ /* 0x000fe20008000013 */
[----:B------:R-:W-:-:S03]  /*ede0*/  PRMT R32, R38, R54, R34 ;  /* 0x0000003626207216 */ /* 0x000fc60000000022 */
[----:B------:R-:W-:Y:S01]  /*edf0*/  STS.U8 [R245+UR19+0x3380], R5 ;  /* 0x00338005f5007988 */ /* 0x000fe20008000013 */
[----:B------:R-:W-:-:S03]  /*ee00*/  PRMT R33, R38, R239, R34 ;  /* 0x000000ef26217216 */ /* 0x000fc60000000022 */
[----:B------:R-:W-:Y:S01]  /*ee10*/  STS.U8 [R245+UR19+0x3780], R2 ;  /* 0x00378002f5007988 */ /* 0x000fe20008000013 */
[----:B------:R-:W-:-:S03]  /*ee20*/  PRMT R34, R36, R54, R35 ;  /* 0x0000003624227216 */ /* 0x000fc60000000023 */
[----:B------:R-:W-:Y:S04]  /*ee30*/  STS.U8 [R245+UR19+0x3b80], R221 ;  /* 0x003b80ddf5007988 */ /* 0x000fe80008000013 */
[----:B------:R-:W-:Y:S01]  /*ee40*/  STS.U8 [R245+UR19+0x3f80], R20 ;  /* 0x003f8014f5007988 */ /* 0x000fe20008000013 */
[----:B------:R-:W-:Y:S01]  /*ee50*/  PRMT R35, R36, R239, R35 ;  /* 0x000000ef24237216 */ /* 0x000fe20000000023 */
[----:B------:R1:W-:Y:S06]  /*ee60*/  MEMBAR.ALL.CTA ;  /* 0x0000000000007992 */ /* 0x0003ec0000008000 */
[----:B-1----:R-:W1:Y:S01]  /*ee70*/  FENCE.VIEW.ASYNC.S ;  /* 0x00000000000073c6 */ /* 0x002e620000000000 */
[----:B------:R-:W-:-:S02]  /*ee80*/  PRMT R36, R37, R54, R243 ;  /* 0x0000003625247216 */ /* 0x000fc400000000f3 */
[----:B------:R-:W-:Y:S01]  /*ee90*/  PRMT R37, R37, R239, R243 ;  /* 0x000000ef25257216 */ /* 0x000fe200000000f3 */
[----:B------:R-:W-:Y:S01]  /*eea0*/  FADD R243, -R138, R10 ;  /* 0x0000000a8af37221 */ /* 0x000fe20000000100 */
[----:B-1----:R-:W-:Y:S04]  /*eeb0*/  SHFL.IDX PT, R244, R52, R4, 0x1f ;  /* 0x00001f0434f47589 */ /* 0x002fe800000e0000 */
[----:B------:R1:W-:Y:S04]  /*eec0*/  SHFL.IDX PT, R10, R48, R4, 0x1f ;  /* 0x00001f04300a7589 */ /* 0x0003e800000e0000 */
[----:B------:R-:W-:Y:S04]  /*eed0*/  SHFL.IDX PT, R52, R240, R4, 0x1f ;  /* 0x00001f04f0347589 */ /* 0x000fe800000e0000 */
[----:B------:R-:W2:Y:S01]  /*eee0*/  SHFL.IDX PT, R40, R40, R4, 0x1f ;  /* 0x00001f0428287589 */ /* 0x000ea200000e0000 */
[----:B-1----:R-:W-:-:S03]  /*eef0*/  FADD R48, -R18, R9 ;  /* 0x0000000912307221 */ /* 0x002fc60000000100 */
[----:B------:R1:W-:Y:S01]  /*ef00*/  SHFL.IDX PT, R240, R50, R4, 0x1f ;  /* 0x00001f0432f07589 */ /* 0x0003e200000e0000 */
[----:B------:R-:W-:-:S03]  /*ef10*/  FADD R8, -R94, R8 ;  /* 0x000000085e087221 */ /* 0x000fc60000000100 */
[----:B------:R-:W3:Y:S04]  /*ef20*/  SHFL.IDX PT, R44, R44, R4, 0x1f ;  /* 0x00001f042c2c7589 */ /* 0x000ee800000e0000 */
[----:B------:R-:W4:Y:S01]  /*ef30*/  SHFL.IDX PT, R46, R46, R4, 0x1f ;  /* 0x00001f042e2e7589 */ /* 0x000f2200000e0000 */
[----:B-1----:R-:W-:Y:S01]  /*ef40*/  FMUL R50, R48, 1.4426950216293334961 ;  /* 0x3fb8aa3b30327820 */ /* 0x002fe20000400000 */
[CCC-:B0-----:R-:W-:Y:S02]  /*ef50*/  PRMT R48, R241.reuse, R54.reuse, R49.reuse ;  /* 0x00000036f1307216 */ /* 0x1c1fe40000000031 */
[----:B------:R0:W1:Y:S01]  /*ef60*/  SHFL.IDX PT, R242, R41, R4, 0x1f ;  /* 0x00001f0429f27589 */ /* 0x00006200000e0000 */
[-C--:B------:R-:W-:Y:S01]  /*ef70*/  PRMT R49, R241, R239.reuse, R49 ;  /* 0x000000eff1317216 */ /* 0x080fe20000000031 */
[----:B------:R-:W-:Y:S01]  /*ef80*/  FADD R241, -R125, R7 ;  /* 0x000000077df17221 */ /* 0x000fe20000000100 */
[----:B------:R-:W-:Y:S01]  /*ef90*/  FMUL R8, R8, 1.4426950216293334961 ;  /* 0x3fb8aa3b08087820 */ /* 0x000fe20000400000 */
[----:B------:R-:W-:Y:S01]  /*efa0*/  FMUL R243, R243, 1.4426950216293334961 ;  /* 0x3fb8aa3bf3f37820 */ /* 0x000fe20000400000 */
[----:B------:R0:W5:Y:S01]  /*efb0*/  LDL.LU R6, [R1+0x4a8] ;  /* 0x0004a80001067983 */ /* 0x0001620000300800 */
[----:B------:R-:W-:Y:S01]  /*efc0*/  FMUL R241, R241, 1.4426950216293334961 ;  /* 0x3fb8aa3bf1f17820 */ /* 0x000fe20000400000 */
[----:B------:R3:W4:Y:S01]  /*efd0*/  MUFU.EX2 R7, R50 ;  /* 0x0000003200077308 */ /* 0x0007220000000800 */
[C-C-:B--2---:R-:W-:Y:S01]  /*efe0*/  PRMT R38, R40.reuse, R54, R39.reuse ;  /* 0x0000003628267216 */ /* 0x144fe20000000027 */
[----:B------:R2:W5:Y:S06]  /*eff0*/  LDL.LU R5, [R1+0x4a4] ;  /* 0x0004a40001057983 */ /* 0x00056c0000300800 */
[----:B------:R-:W2:Y:S08]  /*f000*/  MUFU.EX2 R8, R8 ;  /* 0x0000000800087308 */ /* 0x000eb00000000800 */
[----:B------:R-:W1:Y:S08]  /*f010*/  MUFU.EX2 R9, R243 ;  /* 0x000000f300097308 */ /* 0x000e700000000800 */
[----:B------:R-:W1:Y:S01]  /*f020*/  MUFU.EX2 R241, R241 ;  /* 0x000000f100f17308 */ /* 0x000e620000000800 */
[----:B------:R-:W-:-:S02]  /*f030*/  PRMT R39, R40, R239, R39 ;  /* 0x000000ef28277216 */ /* 0x000fc40000000027 */
[--C-:B0-----:R-:W-:Y:S02]  /*f040*/  PRMT R41, R244, R239, R42.reuse ;  /* 0x000000eff4297216 */ /* 0x101fe4000000002a */
[-C--:B---3--:R-:W-:Y:S01]  /*f050*/  PRMT R50, R52, R54.reuse, R51 ;  /* 0x0000003634327216 */ /* 0x088fe20000000033 */
[-C--:B----4-:R-:W-:Y:S01]  /*f060*/  FMUL R184, R184, R7.reuse ;  /* 0x00000007b8b87220 */ /* 0x090fe20000400000 */
[-C--:B------:R-:W-:Y:S01]  /*f070*/  PRMT R40, R244, R54.reuse, R42 ;  /* 0x00000036f4287216 */ /* 0x080fe2000000002a */
[-C--:B------:R-:W-:Y:S01]  /*f080*/  FMUL R185, R185, R7.reuse ;  /* 0x00000007b9b97220 */ /* 0x080fe20000400000 */
[-CC-:B------:R-:W-:Y:S01]  /*f090*/  PRMT R42, R44, R54.reuse, R43.reuse ;  /* 0x000000362c2a7216 */ /* 0x180fe2000000002b */
[----:B------:R-:W-:Y:S01]  /*f0a0*/  FMUL R188, R188, R7 ;  /* 0x00000007bcbc7220 */ /* 0x000fe20000400000 */
[----:B------:R-:W-:Y:S01]  /*f0b0*/  PRMT R43, R44, R239, R43 ;  /* 0x000000ef2c2b7216 */ /* 0x000fe2000000002b */
[----:B------:R-:W-:Y:S01]  /*f0c0*/  FMUL R189, R189, R7 ;  /* 0x00000007bdbd7220 */ /* 0x000fe20000400000 */
[--C-:B------:R-:W-:Y:S01]  /*f0d0*/  PRMT R44, R46, R54, R45.reuse ;  /* 0x000000362e2c7216 */ /* 0x100fe2000000002d */
[-C--:B--2---:R-:W-:Y:S01]  /*f0e0*/  FMUL R186, R186, R8.reuse ;  /* 0x00000008baba7220 */ /* 0x084fe20000400000 */
[-C--:B------:R-:W-:Y:S01]  /*f0f0*/  PRMT R45, R46, R239.reuse, R45 ;  /* 0x000000ef2e2d7216 */ /* 0x080fe2000000002d */
[-C--:B------:R-:W-:Y:S01]  /*f100*/  FMUL R187, R187, R8.reuse ;  /* 0x00000008bbbb7220 */ /* 0x080fe20000400000 */
[----:B------:R-:W-:Y:S01]  /*f110*/  PRMT R51, R52, R239, R51 ;  /* 0x000000ef34337216 */ /* 0x000fe20000000033 */
[----:B------:R-:W-:Y:S01]  /*f120*/  FMUL R190, R190, R8 ;  /* 0x00000008bebe7220 */ /* 0x000fe20000400000 */
[----:B-1----:R-:W-:Y:S01]  /*f130*/  PRMT R46, R242, R54, R47 ;  /* 0x00000036f22e7216 */ /* 0x002fe2000000002f */
[----:B------:R-:W-:Y:S01]  /*f140*/  FMUL R191, R191, R8 ;  /* 0x00000008bfbf7220 */ /* 0x000fe20000400000 */
[----:B------:R-:W-:Y:S01]  /*f150*/  PRMT R52, R240, R54, R53 ;  /* 0x00000036f0347216 */ /* 0x000fe20000000035 */
[-C--:B------:R-:W-:Y:S01]  /*f160*/  FMUL R194, R194, R8.reuse ;  /* 0x00000008c2c27220 */ /* 0x080fe20000400000 */
        /* <DEDUP_REMOVED lines=10> */
[----:B------:R-:W-:Y:S01]  /*f210*/  FMUL R215, R215, R8 ;  /* 0x00000008d7d77220 */ /* 0x000fe20000400000 */
        /* <DEDUP_REMOVED lines=43> */
[----:B------:R-:W-:Y:S01]  /*f4d0*/  FMUL R183, R183, R9 ;  /* 0x00000009b7b77220 */ /* 0x000fe20000400000 */
[----:B------:R-:W-:Y:S01]  /*f4e0*/  PRMT R54, R10, R54, R55 ;  /* 0x000000360a367216 */ /* 0x000fe20000000037 */
[----:B------:R-:W2:Y:S01]  /*f4f0*/  LDL.LU R2, [R1+0x4a0] ;  /* 0x0004a00001027983 */ /* 0x000ea20000300800 */
[----:B------:R-:W-:-:S02]  /*f500*/  PRMT R47, R242, R239, R47 ;  /* 0x000000eff22f7216 */ /* 0x000fc4000000002f */
[-C--:B------:R-:W-:Y:S01]  /*f510*/  PRMT R53, R240, R239.reuse, R53 ;  /* 0x000000eff0357216 */ /* 0x080fe20000000035 */
[----:B------:R-:W2:Y:S01]  /*f520*/  LDL.LU R221, [R1+0x49c] ;  /* 0x00049c0001dd7983 */ /* 0x000ea20000300800 */
[----:B------:R-:W-:Y:S01]  /*f530*/  PRMT R55, R10, R239, R55 ;  /* 0x000000ef0a377216 */ /* 0x000fe20000000037 */
[----:B------:R-:W-:Y:S06]  /*f540*/  BAR.SYNC.DEFER_BLOCKING 0x0 ;  /* 0x0000000000007b1d */ /* 0x000fec0000010000 */
[----:B------:R-:W3:Y:S04]  /*f550*/  LDL.LU R250, [R1+0x80] ;  /* 0x0000800001fa7983 */ /* 0x000ee80000300800 */
[----:B------:R-:W4:Y:S04]  /*f560*/  LDL.LU R249, [R1+0x84] ;  /* 0x0000840001f97983 */ /* 0x000f280000300800 */
[----:B------:R-:W2:Y:S04]  /*f570*/  LDL.LU R248, [R1+0x7c] ;  /* 0x00007c0001f87983 */ /* 0x000ea80000300800 */
[----:B------:R-:W2:Y:S01]  /*f580*/  LDL.LU R247, [R1+0x78] ;  /* 0x0000780001f77983 */ /* 0x000ea20000300800 */
[----:B------:R-:W-:-:S06]  /*f590*/  WARPGROUP.ARRIVE ;  /* 0x00000000000079c5 */ /* 0x000fcc0000000000 */
[----:B------:R-:W-:Y:S04]  /*f5a0*/  QGMMA.64x64x32.F32.E4M3.E4M3 R184, R24, gdesc[UR40], R184 ;  /* 0x00e0002818b87df3 */ /* 0x000fe800087008b8 */
[----:B------:R-:W-:Y:S04]  /*f5b0*/  QGMMA.64x64x32.F32.E4M3.E4M3 R184, R28, gdesc[UR28], R184 ;  /* 0x00e0001c1cb87df3 */ /* 0x000fe800087008b8 */
[----:B------:R-:W-:Y:S01]  /*f5c0*/  QGMMA.64x64x32.F32.E4M3.E4M3 R184, R32, gdesc[UR24], R184 ;  /* 0x00e0001820b87df3 */ /* 0x000fe200087008b8 */
[----:B------:R-:W-:Y:S01]  /*f5d0*/  FADD R19, R246, R19 ;  /* 0x00000013f6137221 */ /* 0x000fe20000000000 */
[----:B------:R-:W-:Y:S01]  /*f5e0*/  FADD R11, R11, R14 ;  /* 0x0000000e0b0b7221 */ /* 0x000fe20000000000 */
[----:B------:R-:W-:Y:S01]  /*f5f0*/  FADD R129, R129, R132 ;  /* 0x0000008481817221 */ /* 0x000fe20000000000 */
[----:B------:R-:W-:Y:S01]  /*f600*/  FADD R146, R146, R147 ;  /* 0x0000009392927221 */ /* 0x000fe20000000000 */
[----:B------:R-:W-:Y:S04]  /*f610*/  QGMMA.64x64x32.F32.E4M3.E4M3 R184, R36, gdesc[UR20], R184 ;  /* 0x00e0001424b87df3 */ /* 0x000fe800087008b8 */
[----:B------:R-:W-:Y:S01]  /*f620*/  QGMMA.64x64x32.F32.E4M3.E4M3 R152, R40, gdesc[UR40], R152 ;  /* 0x00e0002828987df3 */ /* 0x000fe20008700898 */
[----:B------:R-:W-:Y:S01]  /*f630*/  FADD R19, R21, R19 ;  /* 0x0000001315137221 */ /* 0x000fe20000000000 */
        /* <DEDUP_REMOVED lines=120> */
[----:B------:R-:W-:-:S02]  /*fdc0*/  FADD R146, R88, R146 ;  /* 0x0000009258927221 */ /* 0x000fc40000000000 */
[----:B------:R-:W0:Y:S04]  /*fdd0*/  SHFL.BFLY PT, R0, R19, 0x2, 0x1f ;  /* 0x0c401f0013007f89 */ /* 0x000e2800000e0000 */
[----:B------:R-:W1:Y:S04]  /*fde0*/  SHFL.BFLY PT, R10, R11, 0x2, 0x1f ;  /* 0x0c401f000b0a7f89 */ /* 0x000e6800000e0000 */
[----:B------:R-:W1:Y:S04]  /*fdf0*/  SHFL.BFLY PT, R13, R129, 0x2, 0x1f ;  /* 0x0c401f00810d7f89 */ /* 0x000e6800000e0000 */
[----:B------:R-:W1:Y:S01]  /*fe00*/  SHFL.BFLY PT, R12, R146, 0x2, 0x1f ;  /* 0x0c401f00920c7f89 */ /* 0x000e6200000e0000 */
[----:B------:R-:W1:Y:S01]  /*fe10*/  S2R R251, SR_CTAID.X ;  /* 0x0000000000fb7919 */ /* 0x000e620000002500 */
[----:B------:R-:W-:Y:S01]  /*fe20*/  QGMMA.64x64x32.F32.E4M3.E4M3 R152, R52, gdesc[UR20], R152, gsb0 ;  /* 0x00e0001434987df3 */ /* 0x000fe20008000898 */
[----:B0-----:R-:W-:Y:S01]  /*fe30*/  FADD R0, R19, R0 ;  /* 0x0000000013007221 */ /* 0x001fe20000000000 */
[----:B-1----:R-:W-:Y:S01]  /*fe40*/  FADD R10, R11, R10 ;  /* 0x0000000a0b0a7221 */ /* 0x002fe20000000000 */
[----:B------:R-:W-:Y:S01]  /*fe50*/  FADD R11, R129, R13 ;  /* 0x0000000d810b7221 */ /* 0x000fe20000000000 */
[----:B------:R-:W-:-:S02]  /*fe60*/  FADD R12, R146, R12 ;  /* 0x0000000c920c7221 */ /* 0x000fc40000000000 */
[----:B------:R-:W0:Y:S04]  /*fe70*/  SHFL.BFLY PT, R13, R0, 0x1, 0x1f ;  /* 0x0c201f00000d7f89 */ /* 0x000e2800000e0000 */
[----:B------:R-:W1:Y:S04]  /*fe80*/  SHFL.BFLY PT, R14, R10, 0x1, 0x1f ;  /* 0x0c201f000a0e7f89 */ /* 0x000e6800000e0000 */
[----:B------:R-:W3:Y:S04]  /*fe90*/  SHFL.BFLY PT, R15, R11, 0x1, 0x1f ;  /* 0x0c201f000b0f7f89 */ /* 0x000ee800000e0000 */
[----:B------:R-:W4:Y:S01]  /*fea0*/  SHFL.BFLY PT, R16, R12, 0x1, 0x1f ;  /* 0x0c201f000c107f89 */ /* 0x000f2200000e0000 */
[----:B------:R-:W-:Y:S01]  /*feb0*/  UIADD3 UR5, UP0, UR5, 0x80, URZ ;  /* 0x0000008005057890 */ /* 0x000fe2000ff1e03f */
[----:B------:R-:W-:-:S03]  /*fec0*/  IMAD.SHL.U32 R251, R251, 0x80, RZ ;  /* 0x00000080fbfb7824 */ /* 0x000fc600078e00ff */
[----:B------:R-:W-:Y:S01]  /*fed0*/  UIADD3.X UR6, URZ, UR6, URZ, UP0, !UPT ;  /* 0x000000063f067290 */ /* 0x000fe200087fe43f */
[----:B0-----:R-:W-:Y:S01]  /*fee0*/  FADD R13, R0, R13 ;  /* 0x0000000d000d7221 */ /* 0x001fe20000000000 */
[----:B-1----:R-:W-:-:S03]  /*fef0*/  FADD R14, R10, R14 ;  /* 0x0000000e0a0e7221 */ /* 0x002fc60000000000 */
[----:B---3--:R-:W-:Y:S01]  /*ff00*/  FFMA R250, R8, R250, R13 ;  /* 0x000000fa08fa7223 */ /* 0x008fe2000000000d */
[----:B------:R-:W-:Y:S01]  /*ff10*/  FADD R15, R11, R15 ;  /* 0x0000000f0b0f7221 */ /* 0x000fe20000000000 */
[----:B----4-:R-:W-:Y:S01]  /*ff20*/  FFMA R249, R7, R249, R14 ;  /* 0x000000f907f97223 */ /* 0x010fe2000000000e */
[----:B------:R-:W-:Y:S02]  /*ff30*/  FADD R16, R12, R16 ;  /* 0x000000100c107221 */ /* 0x000fe40000000000 */
[----:B--2---:R-:W-:Y:S01]  /*ff40*/  FFMA R248, R241, R248, R15 ;  /* 0x000000f8f1f87223 */ /* 0x004fe2000000000f */
[----:B------:R-:W-:Y:S02]  /*ff50*/  VIADD R251, R251, 0x80 ;  /* 0x00000080fbfb7836 */ /* 0x000fe40000000000 */
[----:B------:R-:W-:Y:S01]  /*ff60*/  FFMA R247, R9, R247, R16 ;  /* 0x000000f709f77223 */ /* 0x000fe20000000010 */
[----:B------:R1:W-:Y:S01]  /*ff70*/  STL [R1+0x80], R250 ;  /* 0x000080fa01007387 */ /* 0x0003e20000100800 */
[----:B------:R-:W-:-:S03]  /*ff80*/  IMAD.U32 R17, RZ, RZ, UR6 ;  /* 0x00000006ff117e24 */ /* 0x000fc6000f8e00ff */
[----:B------:R1:W-:Y:S01]  /*ff90*/  STL [R1+0x84], R249 ;  /* 0x000084f901007387 */ /* 0x0003e20000100800 */
[----:B------:R-:W-:-:S03]  /*ffa0*/  ISETP.LE.U32.AND P1, PT, R251, UR5, PT ;  /* 0x00000005fb007c0c */ /* 0x000fc6000bf23070 */
[----:B------:R1:W-:Y:S04]  /*ffb0*/  STL [R1+0x7c], R248 ;  /* 0x00007cf801007387 */ /* 0x0003e80000100800 */
[----:B------:R1:W-:Y:S01]  /*ffc0*/  STL [R1+0x78], R247 ;  /* 0x000078f701007387 */ /* 0x0003e20000100800 */
[----:B------:R-:W-:Y:S01]  /*ffd0*/  ISETP.GE.U32.AND.EX P1, PT, R17, RZ, PT, P1 ;  /* 0x000000ff1100720c */ /* 0x000fe20003f26110 */
[----:B------:R-:W-:Y:S01]  /*ffe0*/  ULEA UR4, UR17, UR4, 0x7 ;  /* 0x0000000411047291 */ /* 0x000fe2000f8e383f */
[----:B------:R-:W-:Y:S02]  /*fff0*/  IMAD R2, R221, 0x80, R2 ;  /* 0x00000080dd027824 */ /* 0x000fe400078e0202 */
[----:B------:R-:W-:Y:S02]  /*10000*/  IMAD.MOV.U32 R0, RZ, RZ, R138 ;  /* 0x000000ffff007224 */ /* 0x000fe400078e008a */
[----:B------:R-:W-:-:S02]  /*10010*/  IMAD.MOV.U32 R11, RZ, RZ, R125 ;  /* 0x000000ffff0b7224 */ /* 0x000fc400078e007d */
[----:B------:R-:W-:Y:S02]  /*10020*/  IMAD.MOV.U32 R12, RZ, RZ, R94 ;  /* 0x000000ffff0c7224 */ /* 0x000fe400078e005e */
[----:B------:R-:W-:Y:S02]  /*10030*/  IMAD.MOV.U32 R13, RZ, RZ, R18 ;  /* 0x000000ffff0d7224 */ /* 0x000fe400078e0012 */
[----:B------:R-:W-:Y:S02]  /*10040*/  IMAD.MOV.U32 R10, RZ, RZ, R138 ;  /* 0x000000ffff0a7224 */ /* 0x000fe400078e008a */
[----:B------:R-:W-:Y:S01]  /*10050*/  IMAD.MOV.U32 R7, RZ, RZ, R125 ;  /* 0x000000ffff077224 */ /* 0x000fe200078e007d */
[----:B------:R-:W-:Y:S02]  /*10060*/  WARPGROUP.DEPBAR.LE gsb0, 0x0 ;  /* 0x00008000000079c5 */ /* 0x000fe40000010000 */
[----:B------:R-:W-:Y:S02]  /*10070*/  IMAD.MOV.U32 R8, RZ, RZ, R94 ;  /* 0x000000ffff087224 */ /* 0x000fe400078e005e */
[----:B------:R-:W-:Y:S01]  /*10080*/  IMAD.MOV.U32 R9, RZ, RZ, R18 ;  /* 0x000000ffff097224 */ /* 0x000fe200078e0012 */
[----:B-1----:R-:W-:Y:S06]  /*10090*/  @!P1 BRA `(.L_x_1) ;  /* 0xffffff44006c9947 */ /* 0x002fec000383ffff */
.L_x_0:
[----:B------:R-:W2:Y:S01]  /*100a0*/  LDL.LU R17, [R1+0x78] ;  /* 0x0000780001117983 */ /* 0x000ea20000300800 */
[----:B------:R-:W0:Y:S01]  /*100b0*/  S2R R218, SR_TID.X ;  /* 0x0000000000da7919 */ /* 0x000e220000002100 */
[----:B------:R-:W-:Y:S01]  /*100c0*/  FMUL R7, R178, 0.25 ;  /* 0x3e800000b2077820 */ /* 0x000fe20000400000 */
[----:B------:R-:W-:Y:S01]  /*100d0*/  FMUL R9, R166, 0.25 ;  /* 0x3e800000a6097820 */ /* 0x000fe20000400000 */
[----:B------:R-:W-:Y:S01]  /*100e0*/  ULDC.64 UR4, c[0x0][0x270] ;  /* 0x00009c0000047ab9 */ /* 0x000fe20000000a00 */
[----:B------:R-:W3:Y:S04]  /*100f0*/  LDL.LU R15, [R1+0x80] ;  /* 0x00008000010f7983 */ /* 0x000ee80000300800 */
[----:B------:R-:W4:Y:S04]  /*10100*/  LDL.LU R14, [R1+0x84] ;  /* 0x00008400010e7983 */ /* 0x000f280000300800 */
[----:B------:R-:W4:Y:S01]  /*10110*/  LDL.LU R16, [R1+0x7c] ;  /* 0x00007c0001107983 */ /* 0x000f220000300800 */
[----:B------:R-:W-:Y:S01]  /*10120*/  UIMAD UR4, UR18, UR4, URZ ;  /* 0x00000004120472a4 */ /* 0x000fe2000f8e023f */
[----:B------:R-:W1:Y:S01]  /*10130*/  S2R R216, SR_CTAID.X ;  /* 0x0000000000d87919 */ /* 0x000e620000002500 */
[C---:B0-----:R-:W-:Y:S01]  /*10140*/  IMAD.SHL.U32 R2, R218.reuse, 0x10, RZ ;  /* 0x00000010da027824 */ /* 0x041fe200078e00ff */
[----:B-----5:R-:W-:Y:S01]  /*10150*/  SHF.R.U32.HI R6, RZ, 0x1, R218 ;  /* 0x00000001ff067819 */ /* 0x020fe200000116da */
[C---:B------:R-:W-:Y:S01]  /*10160*/  IMAD.SHL.U32 R3, R218.reuse, 0x40, RZ ;  /* 0x00000040da037824 */ /* 0x040fe200078e00ff */
[C---:B------:R-:W-:Y:S01]  /*10170*/  LOP3.LUT R8, R218.reuse, 0x60, RZ, 0xc0, !PT ;  /* 0x00000060da087812 */ /* 0x040fe200078ec0ff */
[----:B------:R-:W-:Y:S01]  /*10180*/  IMAD.SHL.U32 R4, R218, 0x8, RZ ;  /* 0x00000008da047824 */ /* 0x000fe200078e00ff */
[----:B------:R-:W-:Y:S01]  /*10190*/  LOP3.LUT R2, R2, 0xf0, RZ, 0xc0, !PT ;  /* 0x000000f002027812 */ /* 0x000fe200078ec0ff */
[----:B------:R-:W-:Y:S01]  /*101a0*/  IMAD.SHL.U32 R5, R218, 0x4, RZ ;  /* 0x00000004da057824 */ /* 0x000fe200078e00ff */
[----:B------:R-:W-:-:S02]  /*101b0*/  LOP3.LUT R3, R3, 0x400, RZ, 0xc0, !PT ;  /* 0x0000040003037812 */ /* 0x000fc400078ec0ff */
[----:B------:R-:W-:Y:S02]  /*101c0*/  LOP3.LUT R4, R4, 0x38, RZ, 0xc0, !PT ;  /* 0x0000003804047812 */ /* 0x000fe400078ec0ff */
[----:B------:R-:W-:Y:S02]  /*101d0*/  LOP3.LUT R5, R5, 0x1c0, RZ, 0xc0, !PT ;  /* 0x000001c005057812 */ /* 0x000fe400078ec0ff */
[----:B------:R-:W-:Y:S02]  /*101e0*/  IADD3 R3, R3, UR19, R2 ;  /* 0x0000001303037c10 */ /* 0x000fe4000fffe002 */
[----:B------:R-:W-:Y:S01]  /*101f0*/  IADD3 R5, R5, UR19, R4 ;  /* 0x0000001305057c10 */ /* 0x000fe2000fffe004 */
[----:B------:R-:W-:Y:S01]  /*10200*/  FMUL R4, R183, 0.25 ;  /* 0x3e800000b7047820 */ /* 0x000fe20000400000 */
[----:B------:R-:W-:Y:S01]  /*10210*/  LOP3.LUT R2, R6, 0x4, RZ, 0xc0, !PT ;  /* 0x0000000406027812 */ /* 0x000fe200078ec0ff */
[----:B------:R-:W-:Y:S01]  /*10220*/  FMUL R6, R179, 0.25 ;  /* 0x3e800000b3067820 */ /* 0x000fe20000400000 */
[----:B------:R-:W-:-:S02]  /*10230*/  IMAD R3, R8, 0x8, R3 ;  /* 0x0000000808037824 */ /* 0x000fc400078e0203 */
[----:B------:R-:W-:Y:S01]  /*10240*/  FMUL R8, R175, 0.25 ;  /* 0x3e800000af087820 */ /* 0x000fe20000400000 */
[----:B------:R-:W-:Y:S01]  /*10250*/  LOP3.LUT R116, R218, 0x7f, RZ, 0xc0, !PT ;  /* 0x0000007fda747812 */ /* 0x000fe200078ec0ff */
[----:B------:R-:W-:Y:S02]  /*10260*/  IMAD.IADD R2, R2, 0x1, R5 ;  /* 0x0000000102027824 */ /* 0x000fe400078e0205 */
[----:B------:R-:W-:Y:S01]  /*10270*/  FMUL R5, R182, 0.25 ;  /* 0x3e800000b6057820 */ /* 0x000fe20000400000 */
[----:B-1----:R-:W-:Y:S01]  /*10280*/  IMAD.SHL.U32 R216, R216, 0x80, RZ ;  /* 0x00000080d8d87824 */ /* 0x002fe200078e00ff */
[----:B------:R-:W-:-:S04]  /*10290*/  LEA R116, R116, UR19, 0x4 ;  /* 0x0000001374747c11 */ /* 0x000fc8000f8e20ff */
[----:B------:R-:W-:Y:S01]  /*102a0*/  LOP3.LUT R216, R216, 0x7f, R218, 0xf8, !PT ;  /* 0x0000007fd8d87812 */ /* 0x000fe200078ef8da */
[----:B------:R-:W-:Y:S01]  /*102b0*/  BAR.SYNC.DEFER_BLOCKING 0x0 ;  /* 0x0000000000007b1d */ /* 0x000fe20000010000 */
[----:B--2---:R-:W-:-:S05]  /*102c0*/  IMAD.MOV.U32 R24, RZ, RZ, R17 ;  /* 0x000000ffff187224 */ /* 0x004fca00078e0011 */
[----:B------:R-:W-:Y:S01]  /*102d0*/  FSETP.GT.AND P3, PT, |R24|, 8.50705917302346158658e+37, PT ;  /* 0x7e8000001800780b */ /* 0x000fe20003f64200 */
[----:B---3--:R-:W-:-:S03]  /*102e0*/  IMAD.MOV.U32 R50, RZ, RZ, R15 ;  /* 0x000000ffff327224 */ /* 0x008fc600078e000f */
[----:B------:R-:W-:Y:S01]  /*102f0*/  FSEL R179, R6, R179, P3 ;  /* 0x000000b306b37208 */ /* 0x000fe20001800000 */
[----:B------:R-:W-:Y:S01]  /*10300*/  FMUL R6, R167, 0.25 ;  /* 0x3e800000a7067820 */ /* 0x000fe20000400000 */
[----:B------:R-:W-:Y:S01]  /*10310*/  FSEL R25, R5, R182, P3 ;  /* 0x000000b605197208 */ /* 0x000fe20001800000 */
[----:B------:R-:W-:Y:S01]  /*10320*/  FMUL R5, R174, 0.25 ;  /* 0x3e800000ae057820 */ /* 0x000fe20000400000 */
[----:B------:R-:W-:Y:S01]  /*10330*/  FSEL R183, R4, R183, P3 ;  /* 0x000000b704b77208 */ /* 0x000fe20001800000 */
[----:B------:R-:W-:Y:S01]  /*10340*/  FMUL R4, R171, 0.25 ;  /* 0x3e800000ab047820 */ /* 0x000fe20000400000 */
[----:B------:R-:W-:Y:S01]  /*10350*/  FSEL R167, R6, R167, P3 ;  /* 0x000000a706a77208 */ /* 0x000fe20001800000 */
[----:B------:R-:W-:Y:S01]  /*10360*/  FMUL R6, R159, 0.25 ;  /* 0x3e8000009f067820 */ /* 0x000fe20000400000 */
[----:B------:R-:W-:Y:S01]  /*10370*/  FSEL R33, R5, R174, P3 ;  /* 0x000000ae05217208 */ /* 0x000fe20001800000 */
[----:B----4-:R-:W-:Y:S01]  /*10380*/  IMAD.MOV.U32 R89, RZ, RZ, R16 ;  /* 0x000000ffff597224 */ /* 0x010fe200078e0010 */
[----:B------:R-:W-:Y:S01]  /*10390*/  FSEL R171, R4, R171, P3 ;  /* 0x000000ab04ab7208 */ /* 0x000fe20001800000 */
[----:B------:R-:W-:Y:S01]  /*103a0*/  FMUL R5, R162, 0.25 ;  /* 0x3e800000a2057820 */ /* 0x000fe20000400000 */
[----:B------:R-:W-:Y:S01]  /*103b0*/  FMUL R4, R163, 0.25 ;  /* 0x3e800000a3047820 */ /* 0x000fe20000400000 */
[----:B------:R-:W-:Y:S01]  /*103c0*/  FSEL R159, R6, R159, P3 ;  /* 0x0000009f069f7208 */ /* 0x000fe20001800000 */
[----:B------:R-:W-:Y:S01]  /*103d0*/  FMUL R6, R177, 0.25 ;  /* 0x3e800000b1067820 */ /* 0x000fe20000400000 */
[----:B------:R-:W-:Y:S01]  /*103e0*/  FSETP.GT.AND P1, PT, |R89|, 8.50705917302346158658e+37, PT ;  /* 0x7e8000005900780b */ /* 0x000fe20003f24200 */
[----:B------:R-:W-:Y:S01]  /*103f0*/  IMAD.MOV.U32 R91, RZ, RZ, R14 ;  /* 0x000000ffff5b7224 */ /* 0x000fe200078e000e */
        /* <DEDUP_REMOVED lines=24> */
[----:B------:R-:W-:Y:S01]  /*10580*/  FSETP.GT.AND P2, PT, |R50|, 8.50705917302346158658e+37, PT ;  /* 0x7e8000003200780b */ /* 0x000fe20003f44200 */
[----:B------:R-:W-:Y:S01]  /*10590*/  FMUL R14, R91, 8388608 ;  /* 0x4b0000005b0e7820 */ /* 0x000fe20000400000 */
        /* <DEDUP_REMOVED lines=66> */
[----:B------:R-:W-:-:S02]  /*109c0*/  FSETP.GEU.AND P4, PT, R91, 1.175494350822287508e-38, PT ;  /* 0x008000005b00780b */ /* 0x000fc40003f8e000 */
[----:B------:R-:W-:Y:S01]  /*109d0*/  FSEL R77, R7, R194, P2 ;  /* 0x000000c2074d7208 */ /* 0x000fe20001000000 */
[----:B------:R-:W-:Y:S01]  /*109e0*/  FMUL R7, R186, 0.25 ;  /* 0x3e800000ba077820 */ /* 0x000fe20000400000 */
[----:B------:R-:W-:Y:S01]  /*109f0*/  FSEL R71, R5, R200, P0 ;  /* 0x000000c805477208 */ /* 0x000fe20000000000 */
[----:B------:R-:W-:Y:S01]  /*10a00*/  FMUL R5, R192, 0.25 ;  /* 0x3e800000c0057820 */ /* 0x000fe20000400000 */
[----:B------:R-:W-:Y:S02]  /*10a10*/  FSETP.GEU.AND P6, PT, R50, 1.175494350822287508e-38, PT ;  /* 0x008000003200780b */ /* 0x000fe40003fce000 */
[----:B------:R-:W-:Y:S01]  /*10a20*/  FSEL R67, R9, R204, P0 ;  /* 0x000000cc09437208 */ /* 0x000fe20000000000 */
[----:B------:R-:W-:Y:S01]  /*10a30*/  FMUL R9, R184, 0.25 ;  /* 0x3e800000b8097820 */ /* 0x000fe20000400000 */
[----:B------:R-:W-:Y:S01]  /*10a40*/  FSEL R201, R4, R201, P0 ;  /* 0x000000c904c97208 */ /* 0x000fe20000000000 */
[----:B------:R-:W-:Y:S01]  /*10a50*/  FMUL R4, R189, 0.25 ;  /* 0x3e800000bd047820 */ /* 0x000fe20000400000 */
[----:B------:R-:W-:-:S02]  /*10a60*/  FSEL R14, R14, R91, !P4 ;  /* 0x0000005b0e0e7208 */ /* 0x000fc40006000000 */
[----:B------:R-:W-:Y:S02]  /*10a70*/  FSEL R185, R6, R185, P0 ;  /* 0x000000b906b97208 */ /* 0x000fe40000000000 */
[----:B------:R-:W-:Y:S01]  /*10a80*/  FSEL R193, R8, R193, P0 ;  /* 0x000000c108c17208 */ /* 0x000fe20000000000 */
[----:B------:R-:W-:Y:S01]  /*10a90*/  FMUL R8, R89, 8388608 ;  /* 0x4b00000059087820 */ /* 0x000fe20000400000 */
[----:B------:R-:W-:Y:S02]  /*10aa0*/  FSEL R15, R15, R50, !P6 ;  /* 0x000000320f0f7208 */ /* 0x000fe40007000000 */
[----:B------:R-:W-:Y:S02]  /*10ab0*/  FSEL R6, RZ, -23, P6 ;  /* 0xc1b80000ff067808 */ /* 0x000fe40003000000 */
[----:B------:R-:W-:Y:S01]  /*10ac0*/  FSEL R85, R7, R186, P2 ;  /* 0x000000ba07557208 */ /* 0x000fe20001000000 */
[----:B------:R-:W-:Y:S01]  /*10ad0*/  FMUL R7, R208, 0.25 ;  /* 0x3e800000d0077820 */ /* 0x000fe20000400000 */
[----:B------:R-:W-:-:S02]  /*10ae0*/  FSETP.GEU.AND P6, PT, |R24|, 1.175494350822287508e-38, PT ;  /* 0x008000001800780b */ /* 0x000fc40003fce200 */
[----:B------:R-:W-:Y:S01]  /*10af0*/  FSEL R79, R5, R192, P0 ;  /* 0x000000c0054f7208 */ /* 0x000fe20000000000 */
[----:B------:R-:W-:Y:S01]  /*10b00*/  VIADD R5, R14, 0xc0cafb0d ;  /* 0xc0cafb0d0e057836 */ /* 0x000fe20000000000 */
[----:B------:R-:W-:Y:S02]  /*10b10*/  FSETP.GEU.AND P5, PT, R89, 1.175494350822287508e-38, PT ;  /* 0x008000005900780b */ /* 0x000fe40003fae000 */
[----:B------:R-:W-:Y:S02]  /*10b20*/  FSEL R189, R4, R189, P0 ;  /* 0x000000bd04bd7208 */ /* 0x000fe40000000000 */
[----:B------:R-:W-:Y:S01]  /*10b30*/  FSEL R87, R9, R184, P0 ;  /* 0x000000b809577208 */ /* 0x000fe20000000000 */
[C---:B------:R-:W-:Y:S01]  /*10b40*/  FMUL R9, R24.reuse, 8388608 ;  /* 0x4b00000018097820 */ /* 0x040fe20000400000 */
[----:B------:R-:W-:Y:S02]  /*10b50*/  FSEL R4, RZ, -23, P4 ;  /* 0xc1b80000ff047808 */ /* 0x000fe40002000000 */
[----:B------:R-:W-:Y:S01]  /*10b60*/  FSETP.GEU.AND P4, PT, R24, 1.175494350822287508e-38, PT ;  /* 0x008000001800780b */ /* 0x000fe20003f8e000 */
[----:B------:R-:W-:Y:S01]  /*10b70*/  @!P6 FMUL R25, R25, 16777216 ;  /* 0x4b8000001919e820 */ /* 0x000fe20000400000 */
[----:B------:R-:W-:Y:S01]  /*10b80*/  FSEL R8, R8, R89, !P5 ;  /* 0x0000005908087208 */ /* 0x000fe20006800000 */
[----:B------:R-:W-:Y:S01]  /*10b90*/  @!P6 FMUL R183, R183, 16777216 ;  /* 0x4b800000b7b7e820 */ /* 0x000fe20000400000 */
[----:B------:R-:W-:Y:S01]  /*10ba0*/  FSEL R63, R7, R208, P0 ;  /* 0x000000d0073f7208 */ /* 0x000fe20000000000 */
[----:B------:R-:W-:Y:S01]  /*10bb0*/  FMUL R7, R196, 0.25 ;  /* 0x3e800000c4077820 */ /* 0x000fe20000400000 */
[----:B------:R-:W-:Y:S01]  /*10bc0*/  LOP3.LUT R17, R5, 0xff800000, RZ, 0xc0, !PT ;  /* 0xff80000005117812 */ /* 0x000fe200078ec0ff */
[----:B------:R-:W-:Y:S01]  /*10bd0*/  VIADD R10, R8, 0xc0cafb0d ;  /* 0xc0cafb0d080a7836 */ /* 0x000fe20000000000 */
[----:B------:R-:W-:Y:S01]  /*10be0*/  FSEL R9, R9, R24, !P4 ;  /* 0x0000001809097208 */ /* 0x000fe20006000000 */
[----:B------:R-:W-:Y:S01]  /*10bf0*/  @P3 FMUL R24, R24, 0.25 ;  /* 0x3e80000018183820 */ /* 0x000fe20000400000 */
[----:B------:R-:W-:Y:S01]  /*10c00*/  I2FP.F32.S32 R5, R17 ;  /* 0x0000001100057245 */ /* 0x000fe20000201400 */
[----:B------:R-:W-:Y:S01]  /*10c10*/  @!P6 FMUL R179, R179, 16777216 ;  /* 0x4b800000b3b3e820 */ /* 0x000fe20000400000 */
[----:B------:R-:W-:Y:S01]  /*10c20*/  FSEL R75, R7, R196, P0 ;  /* 0x000000c4074b7208 */ /* 0x000fe20000000000 */
[----:B------:R-:W-:Y:S01]  /*10c30*/  FMUL R7, R188, 0.25 ;  /* 0x3e800000bc077820 */ /* 0x000fe20000400000 */
[----:B------:R-:W-:Y:S01]  /*10c40*/  @!P6 FMUL R24, R24, 16777216 ;  /* 0x4b8000001818e820 */ /* 0x000fe20000400000 */
[----:B------:R-:W-:Y:S01]  /*10c50*/  LOP3.LUT R19, R10, 0xff800000, RZ, 0xc0, !PT ;  /* 0xff8000000a137812 */ /* 0x000fe200078ec0ff */
[----:B------:R-:W-:Y:S01]  /*10c60*/  FFMA.FTZ R10, R5, 1.1920928955078125e-07, R4 ;  /* 0x34000000050a7823 */ /* 0x000fe20000010004 */
[----:B------:R-:W-:Y:S01]  /*10c70*/  FSETP.GEU.AND P3, PT, |R89|, 1.175494350822287508e-38, PT ;  /* 0x008000005900780b */ /* 0x000fe20003f6e200 */
[----:B------:R-:W0:Y:S01]  /*10c80*/  MUFU.RCP R4, R24 ;  /* 0x0000001800047308 */ /* 0x000e220000001000 */
[----:B------:R-:W-:Y:S01]  /*10c90*/  FSEL R83, R7, R188, P0 ;  /* 0x000000bc07537208 */ /* 0x000fe20000000000 */
[----:B------:R-:W-:-:S02]  /*10ca0*/  VIADD R7, R15, 0xc0cafb0d ;  /* 0xc0cafb0d0f077836 */ /* 0x000fc40000000000 */
[----:B------:R-:W-:Y:S01]  /*10cb0*/  @P1 FMUL R89, R89, 0.25 ;  /* 0x3e80000059591820 */ /* 0x000fe20000400000 */
[----:B------:R-:W-:Y:S02]  /*10cc0*/  VIADD R20, R9, 0xc0cafb0d ;  /* 0xc0cafb0d09147836 */ /* 0x000fe40000000000 */
[----:B------:R-:W-:Y:S01]  /*10cd0*/  @!P6 FMUL R29, R29, 16777216 ;  /* 0x4b8000001d1de820 */ /* 0x000fe20000400000 */
[----:B------:R-:W-:Y:S01]  /*10ce0*/  @!P6 FMUL R175, R175, 16777216 ;  /* 0x4b800000afafe820 */ /* 0x000fe20000400000 */
[----:B------:R-:W-:Y:S01]  /*10cf0*/  LOP3.LUT R16, R7, 0xff800000, RZ, 0xc0, !PT ;  /* 0xff80000007107812 */ /* 0x000fe200078ec0ff */
[----:B------:R-:W-:Y:S01]  /*10d00*/  @!P6 FMUL R33, R33, 16777216 ;  /* 0x4b8000002121e820 */ /* 0x000fe20000400000 */
[----:B------:R-:W-:Y:S01]  /*10d10*/  LOP3.LUT R22, R20, 0xff800000, RZ, 0xc0, !PT ;  /* 0xff80000014167812 */ /* 0x000fe200078ec0ff */
[----:B------:R-:W-:Y:S01]  /*10d20*/  @!P6 FMUL R171, R171, 16777216 ;  /* 0x4b800000ababe820 */ /* 0x000fe20000400000 */
[----:B------:R-:W-:Y:S01]  /*10d30*/  I2FP.F32.S32 R7, R16 ;  /* 0x0000001000077245 */ /* 0x000fe20000201400 */
[----:B------:R-:W-:Y:S01]  /*10d40*/  @!P6 FMUL R37, R37, 16777216 ;  /* 0x4b8000002525e820 */ /* 0x000fe20000400000 */
[----:B------:R-:W-:Y:S01]  /*10d50*/  FSEL R20, RZ, -23, P4 ;  /* 0xc1b80000ff147808 */ /* 0x000fe20002000000 */
[----:B------:R-:W-:Y:S01]  /*10d60*/  @!P6 FMUL R167, R167, 16777216 ;  /* 0x4b800000a7a7e820 */ /* 0x000fe20000400000 */
[----:B------:R-:W-:Y:S01]  /*10d70*/  I2FP.F32.S32 R23, R22 ;  /* 0x0000001600177245 */ /* 0x000fe20000201400 */
[----:B------:R-:W-:Y:S01]  /*10d80*/  @!P6 FMUL R41, R41, 16777216 ;  /* 0x4b8000002929e820 */ /* 0x000fe20000400000 */
[----:B------:R-:W-:Y:S01]  /*10d90*/  @!P6 FMUL R163, R163, 16777216 ;  /* 0x4b800000a3a3e820 */ /* 0x000fe20000400000 */
[----:B------:R-:W-:Y:S01]  /*10da0*/  @!P6 FMUL R45, R45, 16777216 ;  /* 0x4b8000002d2de820 */ /* 0x000fe20000400000 */
[----:B------:R-:W-:Y:S01]  /*10db0*/  @!P6 FMUL R159, R159, 16777216 ;  /* 0x4b8000009f9fe820 */ /* 0x000fe20000400000 */
[----:B------:R-:W-:Y:S01]  /*10dc0*/  @!P6 FMUL R49, R49, 16777216 ;  /* 0x4b8000003131e820 */ /* 0x000fe20000400000 */
[----:B------:R-:W-:Y:S01]  /*10dd0*/  @!P6 FMUL R155, R155, 16777216 ;  /* 0x4b8000009b9be820 */ /* 0x000fe20000400000 */
[----:B------:R-:W-:Y:S01]  /*10de0*/  @!P6 FMUL R53, R53, 16777216 ;  /* 0x4b8000003535e820 */ /* 0x000fe20000400000 */
[----:B------:R-:W-:Y:S01]  /*10df0*/  @!P3 FMUL R89, R89, 16777216 ;  /* 0x4b8000005959b820 */ /* 0x000fe20000400000 */
[----:B------:R-:W-:Y:S01]  /*10e00*/  FFMA.FTZ R112, R7, 1.1920928955078125e-07, R6 ;  /* 0x3400000007707823 */ /* 0x000fe20000010006 */
[----:B------:R-:W-:Y:S01]  /*10e10*/  FFMA.FTZ R117, R23, 1.1920928955078125e-07, R20 ;  /* 0x3400000017757823 */ /* 0x000fe20000010014 */
[C---:B0-----:R-:W-:Y:S01]  /*10e20*/  FMUL R6, R4.reuse, R25 ;  /* 0x0000001904067220 */ /* 0x041fe20000400000 */
[C---:B------:R-:W-:Y:S01]  /*10e30*/  FMUL R183, R4.reuse, R183 ;  /* 0x000000b704b77220 */ /* 0x040fe20000400000 */
        /* <DEDUP_REMOVED lines=13> */
[----:B------:R-:W-:Y:S01]  /*10f10*/  FMUL R46, R4, R53 ;  /* 0x00000035042e7220 */ /* 0x000fe20000400000 */
[C---:B------:R-:W-:Y:S01]  /*10f20*/  FSETP.GEU.AND P1, PT, |R50|.reuse, 1.175494350822287508e-38, PT ;  /* 0x008000003200780b */ /* 0x040fe20003f2e200 */
[----:B------:R-:W0:Y:S01]  /*10f30*/  MUFU.RCP R4, R89 ;  /* 0x0000005900047308 */ /* 0x000e220000001000 */
[----:B------:R-:W-:Y:S01]  /*10f40*/  @P2 FMUL R50, R50, 0.25 ;  /* 0x3e80000032322820 */ /* 0x000fe20000400000 */
        /* <DEDUP_REMOVED lines=56> */
[----:B------:R-:W-:-:S02]  /*112d0*/  IMAD.IADD R19, R8, 0x1, -R19 ;  /* 0x0000000108137824 */ /* 0x000fc400078e0a13 */
        /* <DEDUP_REMOVED lines=16> */
[----:B------:R-:W-:Y:S01]  /*113e0*/  F2FP.SATFINITE.E4M3.F32.PACK_AB_MERGE_C R175, R175, R20, RZ ;  /* 0x00000014afaf723e */ /* 0x000fe200048070ff */
[----:B------:R-:W0:Y:S01]  /*113f0*/  MUFU.RCP R4, R91 ;  /* 0x0000005b00047308 */ /* 0x000e220000001000 */
[----:B------:R-:W-:-:S02]  /*11400*/  IMAD.IADD R17, R14, 0x1, -R17 ;  /* 0x000000010e117824 */ /* 0x000fc400078e0a11 */
[----:B------:R-:W-:Y:S01]  /*11410*/  FADD R20, R19, -1 ;  /* 0xbf80000013147421 */ /* 0x000fe20000000000 */
[----:B------:R-:W-:Y:S01]  /*11420*/  IMAD.MOV.U32 R27, RZ, RZ, 0x3dc6b27f ;  /* 0x3dc6b27fff1b7424 */ /* 0x000fe200078e00ff */
[----:B------:R-:W-:Y:S01]  /*11430*/  F2FP.SATFINITE.E4M3.F32.PACK_AB_MERGE_C R181, R181, R18, RZ ;  /* 0x00000012b5b5723e */ /* 0x000fe200048070ff */
[----:B------:R-:W-:Y:S02]  /*11440*/  IMAD.IADD R16, R15, 0x1, -R16 ;  /* 0x000000010f107824 */ /* 0x000fe400078e0a10 */
[----:B------:R-:W-:Y:S01]  /*11450*/  FADD R17, R17, -1 ;  /* 0xbf80000011117421 */ /* 0x000fe20000000000 */
[----:B------:R-:W-:Y:S02]  /*11460*/  IMAD.IADD R22, R9, 0x1, -R22 ;  /* 0x0000000109167824 */ /* 0x000fe400078e0a16 */
[-C--:B------:R-:W-:Y:S01]  /*11470*/  FFMA.FTZ R23, R20, R27.reuse, -0.16845393180847167969 ;  /* 0xbe2c7f3014177423 */ /* 0x080fe2000001001b */
[----:B------:R-:W-:Y:S01]  /*11480*/  FADD R18, R16, -1 ;  /* 0xbf80000010127421 */ /* 0x000fe20000000000 */
[----:B------:R-:W-:Y:S01]  /*11490*/  FFMA.FTZ R16, R17, R27, -0.16845393180847167969 ;  /* 0xbe2c7f3011107423 */ /* 0x000fe2000001001b */
[----:B------:R-:W-:Y:S01]  /*114a0*/  FADD R22, R22, -1 ;  /* 0xbf80000016167421 */ /* 0x000fe20000000000 */
[----:B------:R-:W-:Y:S01]  /*114b0*/  FFMA.FTZ R23, R20, R23, 0.1716887056827545166 ;  /* 0x3e2fcf2a14177423 */ /* 0x000fe20000010017 */
[-C--:B------:R-:W-:Y:S01]  /*114c0*/  FFMA.FTZ R19, R18, R27.reuse, -0.16845393180847167969 ;  /* 0xbe2c7f3012137423 */ /* 0x080fe2000001001b */
[----:B------:R-:W-:Y:S01]  /*114d0*/  @!P2 FMUL R189, R189, 16777216 ;  /* 0x4b800000bdbda820 */ /* 0x000fe20000400000 */
[----:B------:R-:W-:Y:S01]  /*114e0*/  FFMA.FTZ R27, R22, R27, -0.16845393180847167969 ;  /* 0xbe2c7f30161b7423 */ /* 0x000fe2000001001b */
[----:B------:R-:W-:Y:S01]  /*114f0*/  @!P2 FMUL R83, R83, 16777216 ;  /* 0x4b8000005353a820 */ /* 0x000fe20000400000 */
[----:B------:R-:W-:Y:S01]  /*11500*/  FFMA.FTZ R23, R20, R23, -0.17900948226451873779 ;  /* 0xbe374e4314177423 */ /* 0x000fe20000010017 */
[----:B------:R-:W-:Y:S01]  /*11510*/  @!P2 FMUL R213, R213, 16777216 ;  /* 0x4b800000d5d5a820 */ /* 0x000fe20000400000 */
[----:B------:R-:W-:Y:S01]  /*11520*/  FFMA.FTZ R27, R22, R27, 0.1716887056827545166 ;  /* 0x3e2fcf2a161b7423 */ /* 0x000fe2000001001b */
        /* <DEDUP_REMOVED lines=13> */
[C---:B0-----:R-:W-:Y:S01]  /*11600*/  FMUL R189, R4.reuse, R189 ;  /* 0x000000bd04bd7220 */ /* 0x041fe20000400000 */
[----:B------:R-:W-:Y:S01]  /*11610*/  FMUL R76, R4, R83 ;  /* 0x00000053044c7220 */ /* 0x000fe20000400000 */
[----:B------:R-:W-:Y:S01]  /*11620*/  FFMA.FTZ R23, R20, R23, 0.20512372255325317383 ;  /* 0x3e520bf414177423 */ /* 0x000fe20000010017 */
[----:B------:R-:W-:Y:S01]  /*11630*/  FFMA.FTZ R27, R22, R27, -0.17900948226451873779 ;  /* 0xbe374e43161b7423 */ /* 0x000fe2000001001b */
        /* <DEDUP_REMOVED lines=15> */
[----:B------:R-:W-:Y:S01]  /*11730*/  FFMA.FTZ R23, R20, R23, -0.24046532809734344482 ;  /* 0xbe763c8b14177423 */ /* 0x000fe20000010017 */
[----:B------:R-:W-:Y:S01]  /*11740*/  F2FP.SATFINITE.E4M3.F32.PACK_AB_MERGE_C R74, R191, R74, RZ ;  /* 0x0000004abf4a723e */ /* 0x000fe200048070ff */
[----:B------:R-:W-:Y:S01]  /*11750*/  FFMA.FTZ R27, R22, R27, 0.20512372255325317383 ;  /* 0x3e520bf4161b7423 */ /* 0x000fe2000001001b */
[----:B------:R-:W-:Y:S01]  /*11760*/  F2FP.SATFINITE.E4M3.F32.PACK_AB_MERGE_C R44, R157, R44, RZ ;  /* 0x0000002c9d2c723e */ /* 0x000fe200048070ff */
[----:B------:R-:W-:Y:S01]  /*11770*/  FFMA.FTZ R23, R20, R23, 0.28857114911079406738 ;  /* 0x3e93bf9914177423 */ /* 0x000fe20000010017 */
[----:B------:R-:W-:Y:S01]  /*11780*/  F2FP.SATFINITE.E4M3.F32.PACK_AB_MERGE_C R42, R159, R42, RZ ;  /* 0x0000002a9f2a723e */ /* 0x000fe200048070ff */
[----:B------:R-:W-:Y:S01]  /*11790*/  FFMA.FTZ R27, R22, R27, -0.24046532809734344482 ;  /* 0xbe763c8b161b7423 */ /* 0x000fe2000001001b */
[----:B------:R-:W-:Y:S01]  /*117a0*/  F2FP.SATFINITE.E4M3.F32.PACK_AB_MERGE_C R183, R183, R6, RZ ;  /* 0x00000006b7b7723e */ /* 0x000fe200048070ff */
[----:B------:R-:W-:Y:S01]  /*117b0*/  FFMA.FTZ R23, R20, R23, -0.36067417263984680176 ;  /* 0xbeb8aa4914177423 */ /* 0x000fe20000010017 */
[----:B------:R-:W-:Y:S01]  /*117c0*/  F2FP.SATFINITE.E4M3.F32.PACK_AB_MERGE_C R4, R185, R4, R76 ;  /* 0x00000004b904723e */ /* 0x000fe2000480704c */
[----:B------:R-:W-:Y:S01]  /*117d0*/  FFMA.FTZ R27, R22, R27, 0.28857114911079406738 ;  /* 0x3e93bf99161b7423 */ /* 0x000fe2000001001b */
[----:B------:R-:W-:Y:S01]  /*117e0*/  F2FP.SATFINITE.E4M3.F32.PACK_AB_MERGE_C R5, R5, R78, R74 ;  /* 0x0000004e0505723e */ /* 0x000fe2000480704a */
[----:B------:R-:W-:Y:S01]  /*117f0*/  FFMA.FTZ R23, R20, R23, 0.48089820146560668945 ;  /* 0x3ef6384a14177423 */ /* 0x000fe20000010017 */
[----:B------:R-:W-:Y:S01]  /*11800*/  F2FP.SATFINITE.E4M3.F32.PACK_AB_MERGE_C R6, R153, R48, R44 ;  /* 0x000000309906723e */ /* 0x000fe2000480702c */
[----:B------:R-:W-:Y:S01]  /*11810*/  FFMA.FTZ R27, R22, R27, -0.36067417263984680176 ;  /* 0xbeb8aa49161b7423 */ /* 0x000fe2000001001b */
[----:B------:R-:W-:Y:S01]  /*11820*/  F2FP.SATFINITE.E4M3.F32.PACK_AB_MERGE_C R7, R7, R46, R42 ;  /* 0x0000002e0707723e */ /* 0x000fe2000480702a */
[----:B------:R-:W-:Y:S01]  /*11830*/  FFMA.FTZ R23, R20, R23, -0.72134751081466674805 ;  /* 0xbf38aa3b14177423 */ /* 0x000fe20000010017 */
[C---:B------:R-:W-:Y:S01]  /*11840*/  FFMA.FTZ R16, R17.reuse, R16, 0.1716887056827545166 ;  /* 0x3e2fcf2a11107423 */ /* 0x040fe20000010010 */
[----:B------:R-:W-:Y:S01]  /*11850*/  FFMA.FTZ R27, R22, R27, 0.48089820146560668945 ;  /* 0x3ef6384a161b7423 */ /* 0x000fe2000001001b */
[----:B------:R-:W-:Y:S01]  /*11860*/  FFMA.FTZ R19, R18, R19, 0.1716887056827545166 ;  /* 0x3e2fcf2a12137423 */ /* 0x000fe20000010013 */
[----:B------:R0:W-:Y:S01]  /*11870*/  STSM.16.M88.4 [R3], R4 ;  /* 0x0000000403007844 */ /* 0x0001e20000000200 */
[----:B------:R-:W-:Y:S01]  /*11880*/  FMUL R23, R20, R23 ;  /* 0x0000001714177220 */ /* 0x000fe20000400000 */
[----:B------:R-:W-:Y:S01]  /*11890*/  FFMA.FTZ R27, R22, R27, -0.72134751081466674805 ;  /* 0xbf38aa3b161b7423 */ /* 0x000fe2000001001b */
[C---:B------:R-:W-:Y:S01]  /*118a0*/  FFMA.FTZ R16, R17.reuse, R16, -0.17900948226451873779 ;  /* 0xbe374e4311107423 */ /* 0x040fe20000010010 */
[----:B------:R-:W-:Y:S01]  /*118b0*/  FFMA.FTZ R19, R18, R19, -0.17900948226451873779 ;  /* 0xbe374e4312137423 */ /* 0x000fe20000010013 */
[----:B------:R-:W-:Y:S01]  /*118c0*/  FMUL R23, R20, R23 ;  /* 0x0000001714177220 */ /* 0x000fe20000400000 */
[----:B------:R-:W-:Y:S01]  /*118d0*/  FMUL R27, R22, R27 ;  /* 0x0000001b161b7220 */ /* 0x000fe20000400000 */
[----:B------:R-:W-:Y:S01]  /*118e0*/  FFMA.FTZ R16, R17, R16, 0.20512372255325317383 ;  /* 0x3e520bf411107423 */ /* 0x000fe20000010010 */
[----:B------:R-:W-:Y:S01]  /*118f0*/  FFMA.FTZ R19, R18, R19, 0.20512372255325317383 ;  /* 0x3e520bf412137423 */ /* 0x000fe20000010013 */
[----:B------:R-:W-:Y:S01]  /*11900*/  FFMA.FTZ R20, R20, 1.4426950216293334961, R23 ;  /* 0x3fb8aa3b14147823 */ /* 0x000fe20000010017 */
[----:B------:R-:W-:Y:S01]  /*11910*/  FMUL R27, R22, R27 ;  /* 0x0000001b161b7220 */ /* 0x000fe20000400000 */
[----:B------:R-:W-:Y:S01]  /*11920*/  F2FP.SATFINITE.E4M3.F32.PACK_AB_MERGE_C R66, R199, R66, RZ ;  /* 0x00000042c742723e */ /* 0x000fe200048070ff */
[----:B------:R-:W-:Y:S01]  /*11930*/  FFMA.FTZ R16, R17, R16, -0.24046532809734344482 ;  /* 0xbe763c8b11107423 */ /* 0x000fe20000010010 */
[----:B------:R-:W-:Y:S01]  /*11940*/  FADD R113, R21, R20 ;  /* 0x0000001415717221 */ /* 0x000fe20000000000 */
[----:B------:R-:W-:Y:S01]  /*11950*/  F2FP.SATFINITE.E4M3.F32.PACK_AB_MERGE_C R68, R197, R68, RZ ;  /* 0x00000044c544723e */ /* 0x000fe200048070ff */
[----:B------:R-:W-:Y:S01]  /*11960*/  FFMA.FTZ R19, R18, R19, -0.24046532809734344482 ;  /* 0xbe763c8b12137423 */ /* 0x000fe20000010013 */
[----:B0-----:R-:W-:Y:S01]  /*11970*/  FFMA.FTZ R4, R22, 1.4426950216293334961, R27 ;  /* 0x3fb8aa3b16047823 */ /* 0x001fe2000001001b */
[----:B------:R-:W-:Y:S01]  /*11980*/  BAR.SYNC.DEFER_BLOCKING 0x0 ;  /* 0x0000000000007b1d */ /* 0x000fe20000010000 */
[----:B------:R-:W-:Y:S01]  /*11990*/  F2FP.SATFINITE.E4M3.F32.PACK_AB_MERGE_C R36, R165, R36, RZ ;  /* 0x00000024a524723e */ /* 0x000fe200048070ff */
[----:B------:R-:W-:Y:S01]  /*119a0*/  FFMA.FTZ R16, R17, R16, 0.28857114911079406738 ;  /* 0x3e93bf9911107423 */ /* 0x000fe20000010010 */
[----:B------:R-:W-:Y:S01]  /*119b0*/  F2FP.SATFINITE.E4M3.F32.PACK_AB_MERGE_C R34, R167, R34, RZ ;  /* 0x00000022a722723e */ /* 0x000fe200048070ff */
[C---:B------:R-:W-:Y:S01]  /*119c0*/  FFMA.FTZ R19, R18.reuse, R19, 0.28857114911079406738 ;  /* 0x3e93bf9912137423 */ /* 0x040fe20000010013 */
[----:B------:R-:W-:Y:S01]  /*119d0*/  F2FP.SATFINITE.E4M3.F32.PACK_AB_MERGE_C R69, R195, R70, R66 ;  /* 0x00000046c345723e */ /* 0x000fe20004807042 */
[----:B------:R-:W-:Y:S01]  /*119e0*/  FFMA.FTZ R16, R17, R16, -0.36067417263984680176 ;  /* 0xbeb8aa4911107423 */ /* 0x000fe20000010010 */
[----:B------:R-:W-:Y:S01]  /*119f0*/  F2FP.SATFINITE.E4M3.F32.PACK_AB_MERGE_C R68, R193, R72, R68 ;  /* 0x00000048c144723e */ /* 0x000fe20004807044 */
[C---:B------:R-:W-:Y:S01]  /*11a00*/  FFMA.FTZ R19, R18.reuse, R19, -0.36067417263984680176 ;  /* 0xbeb8aa4912137423 */ /* 0x040fe20000010013 */
[----:B------:R-:W-:Y:S01]  /*11a10*/  F2FP.SATFINITE.E4M3.F32.PACK_AB_MERGE_C R70, R161, R40, R36 ;  /* 0x00000028a146723e */ /* 0x000fe20004807024 */
[----:B------:R-:W-:Y:S01]  /*11a20*/  FFMA.FTZ R16, R17, R16, 0.48089820146560668945 ;  /* 0x3ef6384a11107423 */ /* 0x000fe20000010010 */
[----:B------:R-:W-:Y:S01]  /*11a30*/  F2FP.SATFINITE.E4M3.F32.PACK_AB_MERGE_C R71, R163, R38, R34 ;  /* 0x00000026a347723e */ /* 0x000fe20004807022 */
[C---:B------:R-:W-:Y:S01]  /*11a40*/  FFMA.FTZ R19, R18.reuse, R19, 0.48089820146560668945 ;  /* 0x3ef6384a12137423 */ /* 0x040fe20000010013 */
[----:B------:R-:W-:Y:S01]  /*11a50*/  F2FP.SATFINITE.E4M3.F32.PACK_AB_MERGE_C R58, R207, R58, RZ ;  /* 0x0000003acf3a723e */ /* 0x000fe200048070ff */
[----:B------:R-:W-:Y:S01]  /*11a60*/  FFMA.FTZ R16, R17, R16, -0.72134751081466674805 ;  /* 0xbf38aa3b11107423 */ /* 0x000fe20000010010 */
[----:B------:R-:W-:Y:S01]  /*11a70*/  F2FP.SATFINITE.E4M3.F32.PACK_AB_MERGE_C R60, R205, R60, RZ ;  /* 0x0000003ccd3c723e */ /* 0x000fe200048070ff */
[C---:B------:R-:W-:Y:S01]  /*11a80*/  FFMA.FTZ R19, R18.reuse, R19, -0.72134751081466674805 ;  /* 0xbf38aa3b12137423 */ /* 0x040fe20000010013 */
[----:B------:R-:W-:Y:S01]  /*11a90*/  F2FP.SATFINITE.E4M3.F32.PACK_AB_MERGE_C R28, R173, R28, RZ ;  /* 0x0000001cad1c723e */ /* 0x000fe200048070ff */
[----:B------:R-:W-:Y:S01]  /*11aa0*/  FMUL R16, R17, R16 ;  /* 0x0000001011107220 */ /* 0x000fe20000400000 */
[----:B------:R-:W-:Y:S01]  /*11ab0*/  F2FP.SATFINITE.E4M3.F32.PACK_AB_MERGE_C R61, R203, R62, R58 ;  /* 0x0000003ecb3d723e */ /* 0x000fe2000480703a */
[C---:B------:R-:W-:Y:S01]  /*11ac0*/  FMUL R19, R18.reuse, R19 ;  /* 0x0000001312137220 */ /* 0x040fe20000400000 */
[----:B------:R-:W-:Y:S01]  /*11ad0*/  F2FP.SATFINITE.E4M3.F32.PACK_AB_MERGE_C R60, R201, R64, R60 ;  /* 0x00000040c93c723e */ /* 0x000fe2000480703c */
[----:B------:R-:W-:Y:S01]  /*11ae0*/  FMUL R16, R17, R16 ;  /* 0x0000001011107220 */ /* 0x000fe20000400000 */
[----:B------:R-:W-:Y:S01]  /*11af0*/  F2FP.SATFINITE.E4M3.F32.PACK_AB_MERGE_C R62, R169, R32, R28 ;  /* 0x00000020a93e723e */ /* 0x000fe2000480701c */
[----:B------:R-:W0:Y:S01]  /*11b00*/  LDS.128 R20, [R116] ;  /* 0x0000000074147984 */ /* 0x000e220000000c00 */
[C---:B------:R-:W-:Y:S01]  /*11b10*/  FMUL R19, R18.reuse, R19 ;  /* 0x0000001312137220 */ /* 0x040fe20000400000 */
[----:B------:R-:W-:Y:S01]  /*11b20*/  FFMA.FTZ R17, R17, 1.4426950216293334961, R16 ;  /* 0x3fb8aa3b11117823 */ /* 0x000fe20000010010 */
[----:B------:R-:W-:Y:S01]  /*11b30*/  F2FP.SATFINITE.E4M3.F32.PACK_AB_MERGE_C R63, R171, R30, R175 ;  /* 0x0000001eab3f723e */ /* 0x000fe200048070af */
[----:B------:R-:W-:Y:S01]  /*11b40*/  BAR.SYNC.DEFER_BLOCKING 0x0 ;  /* 0x0000000000007b1d */ /* 0x000fe20000010000 */
[----:B------:R-:W-:Y:S01]  /*11b50*/  FFMA.FTZ R19, R18, 1.4426950216293334961, R19 ;  /* 0x3fb8aa3b12137823 */ /* 0x000fe20000010013 */
[----:B------:R-:W-:Y:S01]  /*11b60*/  FADD R10, R10, R17 ;  /* 0x000000110a0a7221 */ /* 0x000fe20000000000 */
[----:B------:R-:W-:Y:S01]  /*11b70*/  ISETP.GE.U32.AND P0, PT, R14, 0x7f800000, PT ;  /* 0x7f8000000e00780c */ /* 0x000fe20003f06070 */
[----:B------:R-:W-:Y:S01]  /*11b80*/  FADD R117, R117, R4 ;  /* 0x0000000475757221 */ /* 0x000fe20000000000 */
[----:B------:R-:W-:Y:S01]  /*11b90*/  FADD R112, R112, R19 ;  /* 0x0000001370707221 */ /* 0x000fe20000000000 */
[----:B------:R-:W-:-:S02]  /*11ba0*/  ISETP.GE.U32.AND P1, PT, R15, 0x7f800000, PT ;  /* 0x7f8000000f00780c */ /* 0x000fc40003f26070 */
[----:B------:R-:W1:Y:S01]  /*11bb0*/  LDC R87, c[0x0][0x278] ;  /* 0x00009e00ff577b82 */ /* 0x000e620000000800 */
[----:B------:R-:W-:Y:S02]  /*11bc0*/  ISETP.GE.U32.AND P5, PT, R8, 0x7f800000, PT ;  /* 0x7f8000000800780c */ /* 0x000fe40003fa6070 */
[----:B------:R-:W-:Y:S02]  /*11bd0*/  ISETP.GE.U32.AND P4, PT, R9, 0x7f800000, PT ;  /* 0x7f8000000900780c */ /* 0x000fe40003f86070 */
[----:B------:R-:W-:Y:S02]  /*11be0*/  FSETP.NEU.AND P3, PT, R14, RZ, PT ;  /* 0x000000ff0e00720b */ /* 0x000fe40003f6d000 */
[----:B------:R-:W-:Y:S01]  /*11bf0*/  FSETP.NEU.AND P2, PT, R15, RZ, PT ;  /* 0x000000ff0f00720b */ /* 0x000fe20003f4d000 */
[----:B------:R-:W-:Y:S01]  /*11c00*/  @P0 IMAD.MOV.U32 R5, RZ, RZ, 0x7f800000 ;  /* 0x7f800000ff050424 */ /* 0x000fe200078e00ff */
[----:B------:R-:W-:Y:S02]  /*11c10*/  F2FP.SATFINITE.E4M3.F32.PACK_AB_MERGE_C R50, R215, R50, RZ ;  /* 0x00000032d732723e */ /* 0x000fe400048070ff */
[----:B------:R-:W-:-:S02]  /*11c20*/  @P1 IMAD.MOV.U32 R4, RZ, RZ, 0x7f800000 ;  /* 0x7f800000ff041424 */ /* 0x000fc400078e00ff */
[----:B------:R-:W-:Y:S01]  /*11c30*/  @P0 FFMA.FTZ R10, R14, R5, +INF ;  /* 0x7f8000000e0a0423 */ /* 0x000fe20000010005 */
[----:B------:R-:W-:Y:S01]  /*11c40*/  @P5 IMAD.MOV.U32 R5, RZ, RZ, 0x7f800000 ;  /* 0x7f800000ff055424 */ /* 0x000fe200078e00ff */
[----:B------:R-:W-:Y:S01]  /*11c50*/  FSETP.NEU.AND P0, PT, R9, RZ, PT ;  /* 0x000000ff0900720b */ /* 0x000fe20003f0d000 */
[----:B------:R-:W-:Y:S01]  /*11c60*/  @P1 FFMA.FTZ R112, R15, R4, +INF ;  /* 0x7f8000000f701423 */ /* 0x000fe20000010004 */
[----:B------:R2:W-:Y:S01]  /*11c70*/  STSM.16.M88.4 [R3], R68 ;  /* 0x0000004403007844 */ /* 0x0005e20000000200 */
[----:B------:R-:W-:Y:S02]  /*11c80*/  @P4 IMAD.MOV.U32 R4, RZ, RZ, 0x7f800000 ;  /* 0x7f800000ff044424 */ /* 0x000fe400078e00ff */
[----:B------:R-:W-:Y:S01]  /*11c90*/  @P5 FFMA.FTZ R113, R8, R5, +INF ;  /* 0x7f80000008715423 */ /* 0x000fe20000010005 */
[----:B------:R-:W3:Y:S08]  /*11ca0*/  LDC.64 R14, c[0x0][0x228] ;  /* 0x00008a00ff0e7b82 */ /* 0x000ef00000000a00 */
[----:B------:R-:W-:Y:S01]  /*11cb0*/  BAR.SYNC.DEFER_BLOCKING 0x0 ;  /* 0x0000000000007b1d */ /* 0x000fe20000010000 */
[----:B------:R-:W-:Y:S01]  /*11cc0*/  @P4 FFMA.FTZ R117, R9, R4, +INF ;  /* 0x7f80000009754423 */ /* 0x000fe20000010004 */
[----:B------:R-:W-:Y:S01]  /*11cd0*/  IMAD R9, R216, UR5, RZ ;  /* 0x00000005d8097c24 */ /* 0x000fe2000f8e02ff */
[----:B------:R-:W-:Y:S01]  /*11ce0*/  FSETP.NEU.AND P1, PT, R8, RZ, PT ;  /* 0x000000ff0800720b */ /* 0x000fe20003f2d000 */
[----:B------:R-:W-:Y:S01]  /*11cf0*/  USHF.R.S32.HI UR5, URZ, 0x1f, UR4 ;  /* 0x0000001f3f057899 */ /* 0x000fe20008011404 */
[----:B------:R-:W-:Y:S01]  /*11d00*/  F2FP.SATFINITE.E4M3.F32.PACK_AB_MERGE_C R52, R213, R52, RZ ;  /* 0x00000034d534723e */ /* 0x000fe200048070ff */
[----:B-1----:R-:W-:Y:S01]  /*11d10*/  IMAD R27, R87, 0x9, RZ ;  /* 0x00000009571b7824 */ /* 0x002fe200078e02ff */
[----:B------:R-:W-:Y:S01]  /*11d20*/  F2FP.SATFINITE.E4M3.F32.PACK_AB_MERGE_C R53, R211, R54, R50 ;  /* 0x00000036d335723e */ /* 0x000fe20004807032 */
[----:B------:R-:W-:Y:S01]  /*11d30*/  IMAD R29, R87, 0xa, RZ ;  /* 0x0000000a571d7824 */ /* 0x000fe200078e02ff */
[----:B------:R-:W-:Y:S01]  /*11d40*/  F2FP.SATFINITE.E4M3.F32.PACK_AB_MERGE_C R52, R209, R56, R52 ;  /* 0x00000038d134723e */ /* 0x000fe20004807034 */
[----:B------:R-:W-:Y:S01]  /*11d50*/  IMAD R31, R87, 0xb, RZ ;  /* 0x0000000b571f7824 */ /* 0x000fe200078e02ff */
[----:B------:R-:W-:Y:S01]  /*11d60*/  F2FP.SATFINITE.E4M3.F32.PACK_AB_MERGE_C R54, R177, R26, R181 ;  /* 0x0000001ab136723e */ /* 0x000fe200048070b5 */
[C---:B------:R-:W-:Y:S01]  /*11d70*/  IMAD R33, R87.reuse, 0xc, RZ ;  /* 0x0000000c57217824 */ /* 0x040fe200078e02ff */
[----:B------:R-:W-:Y:S01]  /*11d80*/  F2FP.SATFINITE.E4M3.F32.PACK_AB_MERGE_C R55, R24, R25, R183 ;  /* 0x000000191837723e */ /* 0x000fe200048070b7 */
[----:B------:R-:W-:Y:S01]  /*11d90*/  IMAD.SHL.U32 R25, R87, 0x8, RZ ;  /* 0x0000000857197824 */ /* 0x000fe200078e00ff */
[----:B0-----:R-:W-:Y:S01]  /*11da0*/  PRMT R163, R21, 0x7773, RZ ;  /* 0x0000777315a37816 */ /* 0x001fe200000000ff */
[----:B------:R-:W-:Y:S01]  /*11db0*/  IMAD R35, R87, 0xd, RZ ;  /* 0x0000000d57237824 */ /* 0x000fe200078e02ff */
[----:B------:R-:W-:Y:S01]  /*11dc0*/  PRMT R165, R21, 0x7772, RZ ;  /* 0x0000777215a57816 */ /* 0x000fe200000000ff */
[----:B------:R-:W-:Y:S01]  /*11dd0*/  IMAD R37, R87, 0xe, RZ ;  /* 0x0000000e57257824 */ /* 0x000fe200078e02ff */
[----:B------:R-:W-:Y:S01]  /*11de0*/  PRMT R161, R21, 0x7771, RZ ;  /* 0x0000777115a17816 */ /* 0x000fe200000000ff */
[----:B------:R-:W-:Y:S01]  /*11df0*/  IMAD R39, R87, 0xf, RZ ;  /* 0x0000000f57277824 */ /* 0x000fe200078e02ff */
[----:B------:R-:W-:Y:S01]  /*11e00*/  PRMT R171, R21, 0x7770, RZ ;  /* 0x0000777015ab7816 */ /* 0x000fe200000000ff */
[----:B------:R-:W-:Y:S01]  /*11e10*/  IMAD R21, R87, 0x6, RZ ;  /* 0x0000000657157824 */ /* 0x000fe200078e02ff */
[----:B---3--:R-:W-:Y:S01]  /*11e20*/  IADD3 R8, P4, P5, R9, UR4, R14 ;  /* 0x0000000409087c10 */ /* 0x008fe2000fd9e00e */
[----:B------:R-:W0:Y:S01]  /*11e30*/  LDS.128 R16, [R116] ;  /* 0x0000000074107984 */ /* 0x000e220000000c00 */
[----:B------:R-:W-:Y:S01]  /*11e40*/  SHF.R.S32.HI R14, RZ, 0x1f, R9 ;  /* 0x0000001fff0e7819 */ /* 0x000fe20000011409 */
[----:B------:R-:W-:Y:S01]  /*11e50*/  IMAD.SHL.U32 R41, R87, 0x10, RZ ;  /* 0x0000001057297824 */ /* 0x000fe200078e00ff */
[----:B------:R-:W-:Y:S01]  /*11e60*/  PRMT R143, R23, 0x7773, RZ ;  /* 0x00007773178f7816 */ /* 0x000fe200000000ff */
[----:B------:R-:W-:Y:S01]  /*11e70*/  BAR.SYNC.DEFER_BLOCKING 0x0 ;  /* 0x0000000000007b1d */ /* 0x000fe20000010000 */
[----:B------:R-:W-:Y:S01]  /*11e80*/  IADD3.X R9, R14, UR5, R15, P4, P5 ;  /* 0x000000050e097c10 */ /* 0x000fe2000a7ea40f */
[----:B------:R-:W-:Y:S01]  /*11e90*/  IMAD R15, R87, 0x3, RZ ;  /* 0x00000003570f7824 */ /* 0x000fe200078e02ff */
[----:B------:R-:W-:Y:S01]  /*11ea0*/  PRMT R145, R23, 0x7772, RZ ;  /* 0x0000777217917816 */ /* 0x000fe200000000ff */
[----:B------:R-:W-:Y:S01]  /*11eb0*/  IMAD R43, R87, 0x11, RZ ;  /* 0x00000011572b7824 */ /* 0x000fe200078e02ff */
[----:B------:R-:W-:Y:S01]  /*11ec0*/  PRMT R147, R23, 0x7771, RZ ;  /* 0x0000777117937816 */ /* 0x000fe200000000ff */
[----:B------:R-:W-:Y:S01]  /*11ed0*/  IMAD R45, R87, 0x12, RZ ;  /* 0x00000012572d7824 */ /* 0x000fe200078e02ff */
[----:B------:R-:W-:Y:S01]  /*11ee0*/  IADD3 R86, P6, R15, R8, RZ ;  /* 0x000000080f567210 */ /* 0x000fe20007fde0ff */
[----:B------:R-:W-:Y:S01]  /*11ef0*/  IMAD R47, R87, 0x13, RZ ;  /* 0x00000013572f7824 */ /* 0x000fe200078e02ff */
[----:B------:R-:W-:Y:S01]  /*11f00*/  PRMT R157, R23, 0x7770, RZ ;  /* 0x00007770179d7816 */ /* 0x000fe200000000ff */
[C---:B------:R-:W-:Y:S01]  /*11f10*/  IMAD R23, R87.reuse, 0x7, RZ ;  /* 0x0000000757177824 */ /* 0x040fe200078e02ff */
[C---:B------:R-:W-:Y:S01]  /*11f20*/  PRMT R153, R22.reuse, 0x7773, RZ ;  /* 0x0000777316997816 */ /* 0x040fe200000000ff */
[C---:B------:R-:W-:Y:S01]  /*11f30*/  IMAD R49, R87.reuse, 0x14, RZ ;  /* 0x0000001457317824 */ /* 0x040fe200078e02ff */
[C---:B------:R-:W-:Y:S01]  /*11f40*/  PRMT R155, R22.reuse, 0x7772, RZ ;  /* 0x00007772169b7816 */ /* 0x040fe200000000ff */
[C---:B------:R-:W-:Y:S01]  /*11f50*/  IMAD R51, R87.reuse, 0x15, RZ ;  /* 0x0000001557337824 */ /* 0x040fe200078e02ff */
[C---:B------:R-:W-:Y:S01]  /*11f60*/  PRMT R159, R22.reuse, 0x7771, RZ ;  /* 0x00007771169f7816 */ /* 0x040fe200000000ff */
[C---:B------:R-:W-:Y:S01]  /*11f70*/  IMAD R57, R87.reuse, 0x18, RZ ;  /* 0x0000001857397824 */ /* 0x040fe200078e02ff */
[----:B------:R-:W-:Y:S01]  /*11f80*/  PRMT R167, R22, 0x7770, RZ ;  /* 0x0000777016a77816 */ /* 0x000fe200000000ff */
[C---:B------:R-:W-:Y:S01]  /*11f90*/  IMAD R59, R87.reuse, 0x19, RZ ;  /* 0x00000019573b7824 */ /* 0x040fe200078e02ff */
[C---:B------:R-:W-:Y:S01]  /*11fa0*/  PRMT R173, R20.reuse, 0x7773, RZ ;  /* 0x0000777314ad7816 */ /* 0x040fe200000000ff */
[C---:B------:R-:W-:Y:S01]  /*11fb0*/  IMAD R65, R87.reuse, 0x1c, RZ ;  /* 0x0000001c57417824 */ /* 0x040fe200078e02ff */
[C---:B------:R-:W-:Y:S01]  /*11fc0*/  PRMT R175, R20.reuse, 0x7772, RZ ;  /* 0x0000777214af7816 */ /* 0x040fe200000000ff */
[C---:B------:R-:W-:Y:S01]  /*11fd0*/  IMAD R67, R87.reuse, 0x1d, RZ ;  /* 0x0000001d57437824 */ /* 0x040fe200078e02ff */
[C---:B------:R-:W-:Y:S01]  /*11fe0*/  PRMT R169, R20.reuse, 0x7771, RZ ;  /* 0x0000777114a97816 */ /* 0x040fe200000000ff */
[----:B------:R1:W-:Y:S01]  /*11ff0*/  STSM.16.M88.4 [R3], R60 ;  /* 0x0000003c03007844 */ /* 0x0003e20000000200 */
[C---:B--2---:R-:W-:Y:S01]  /*12000*/  IMAD R69, R87.reuse, 0x1e, RZ ;  /* 0x0000001e57457824 */ /* 0x044fe200078e02ff */
[----:B------:R-:W-:Y:S01]  /*12010*/  PRMT R177, R20, 0x7770, RZ ;  /* 0x0000777014b17816 */ /* 0x000fe200000000ff */
[C---:B------:R-:W-:Y:S01]  /*12020*/  IMAD R71, R87.reuse, 0x1f, RZ ;  /* 0x0000001f57477824 */ /* 0x040fe200078e02ff */
[----:B------:R-:W-:Y:S01]  /*12030*/  BAR.SYNC.DEFER_BLOCKING 0x0 ;  /* 0x0000000000007b1d */ /* 0x000fe20000010000 */
[C---:B------:R-:W-:Y:S01]  /*12040*/  IMAD.SHL.U32 R73, R87.reuse, 0x20, RZ ;  /* 0x0000002057497824 */ /* 0x040fe200078e00ff */
[----:B------:R-:W-:Y:S01]  /*12050*/  FSEL R10, R10, -INF , P3 ;  /* 0xff8000000a0a7808 */ /* 0x000fe20001800000 */
[----:B------:R-:W-:Y:S01]  /*12060*/  IMAD R75, R87, 0x21, RZ ;  /* 0x00000021574b7824 */ /* 0x000fe200078e02ff */
[----:B------:R-:W-:Y:S01]  /*12070*/  FSEL R117, R117, -INF , P0 ;  /* 0xff80000075757808 */ /* 0x000fe20000000000 */
[C---:B------:R-:W-:Y:S01]  /*12080*/  IMAD R77, R87.reuse, 0x22, RZ ;  /* 0x00000022574d7824 */ /* 0x040fe200078e02ff */
[----:B------:R-:W-:Y:S01]  /*12090*/  ULDC UR4, c[0x0][0x27c] ;  /* 0x00009f0000047ab9 */ /* 0x000fe20000000800 */
[----:B------:R-:W-:Y:S01]  /*120a0*/  IMAD R79, R87, 0x23, RZ ;  /* 0x00000023574f7824 */ /* 0x000fe200078e02ff */
[----:B0-----:R-:W-:Y:S01]  /*120b0*/  PRMT R141, R19, 0x7772, RZ ;  /* 0x00007772138d7816 */ /* 0x001fe200000000ff */
[----:B------:R-:W-:Y:S01]  /*120c0*/  IMAD R81, R87, 0x24, RZ ;  /* 0x0000002457517824 */ /* 0x000fe200078e02ff */
[----:B------:R-:W-:Y:S01]  /*120d0*/  PRMT R179, R19, 0x7771, RZ ;  /* 0x0000777113b37816 */ /* 0x000fe200000000ff */
[----:B------:R-:W-:Y:S01]  /*120e0*/  IMAD R83, R87, 0x25, RZ ;  /* 0x0000002557537824 */ /* 0x000fe200078e02ff */
[----:B------:R-:W-:Y:S01]  /*120f0*/  PRMT R187, R19, 0x7770, RZ ;  /* 0x0000777013bb7816 */ /* 0x000fe200000000ff */
[----:B-1----:R-:W-:Y:S01]  /*12100*/  IMAD R61, R87, 0x1a, RZ ;  /* 0x0000001a573d7824 */ /* 0x002fe200078e02ff */
[----:B------:R-:W-:Y:S01]  /*12110*/  PRMT R199, R17, 0x7773, RZ ;  /* 0x0000777311c77816 */ /* 0x000fe200000000ff */
[----:B------:R-:W-:Y:S01]  /*12120*/  IMAD R63, R87, 0x1b, RZ ;  /* 0x0000001b573f7824 */ /* 0x000fe200078e02ff */
[----:B------:R-:W-:Y:S01]  /*12130*/  PRMT R201, R17, 0x7772, RZ ;  /* 0x0000777211c97816 */ /* 0x000fe200000000ff */
[----:B------:R-:W-:Y:S01]  /*12140*/  IMAD R85, R87, 0x26, RZ ;  /* 0x0000002657557824 */ /* 0x000fe200078e02ff */
[----:B------:R-:W-:Y:S01]  /*12150*/  PRMT R205, R17, 0x7771, RZ ;  /* 0x0000777111cd7816 */ /* 0x000fe200000000ff */
[----:B------:R-:W-:Y:S01]  /*12160*/  IMAD R235, R87, 0x27, RZ ;  /* 0x0000002757eb7824 */ /* 0x000fe200078e02ff */
[----:B------:R-:W-:Y:S01]  /*12170*/  PRMT R219, R17, 0x7770, RZ ;  /* 0x0000777011db7816 */ /* 0x000fe200000000ff */
[C---:B------:R-:W-:Y:S01]  /*12180*/  IMAD.SHL.U32 R17, R87.reuse, 0x4, RZ ;  /* 0x0000000457117824 */ /* 0x040fe200078e00ff */
[C---:B------:R-:W-:Y:S01]  /*12190*/  PRMT R151, R18.reuse, 0x7773, RZ ;  /* 0x0000777312977816 */ /* 0x040fe200000000ff */
[C---:B------:R-:W-:Y:S01]  /*121a0*/  IMAD R237, R87.reuse, 0x28, RZ ;  /* 0x0000002857ed7824 */ /* 0x040fe200078e02ff */
[----:B------:R-:W0:Y:S01]  /*121b0*/  LDS.128 R4, [R116] ;  /* 0x0000000074047984 */ /* 0x000e220000000c00 */
[C---:B------:R-:W-:Y:S01]  /*121c0*/  IMAD R239, R87.reuse, 0x29, RZ ;  /* 0x0000002957ef7824 */ /* 0x040fe200078e02ff */
[C---:B------:R-:W-:Y:S01]  /*121d0*/  PRMT R149, R18.reuse, 0x7772, RZ ;  /* 0x0000777212957816 */ /* 0x040fe200000000ff */
[C---:B------:R-:W-:Y:S01]  /*121e0*/  IMAD R241, R87.reuse, 0x2a, RZ ;  /* 0x0000002a57f17824 */ /* 0x040fe200078e02ff */
[----:B------:R-:W-:Y:S01]  /*121f0*/  BAR.SYNC.DEFER_BLOCKING 0x0 ;  /* 0x0000000000007b1d */ /* 0x000fe20000010000 */
        /* <DEDUP_REMOVED lines=12> */
[----:B------:R-:W-:-:S02]  /*122c0*/  IMAD R62, R87, 0x31, RZ ;  /* 0x00000031573e7824 */ /* 0x000fc400078e02ff */
[----:B------:R-:W-:Y:S01]  /*122d0*/  FFMA R117, R117, 0.69314718246459960938, R0 ;  /* 0x3f31721875757823 */ /* 0x000fe20000000000 */
[C---:B------:R-:W-:Y:S01]  /*122e0*/  IMAD R64, R87.reuse, 0x32, RZ ;  /* 0x0000003257407824 */ /* 0x040fe200078e02ff */
[----:B------:R-:W-:Y:S01]  /*122f0*/  UIMAD UR4, UR18, UR4, URZ ;  /* 0x00000004120472a4 */ /* 0x000fe2000f8e023f */
[C---:B------:R-:W-:Y:S02]  /*12300*/  IMAD R66, R87.reuse, 0x33, RZ ;  /* 0x0000003357427824 */ /* 0x040fe400078e02ff */
[C---:B------:R-:W-:Y:S01]  /*12310*/  IMAD R68, R87.reuse, 0x34, RZ ;  /* 0x0000003457447824 */ /* 0x040fe200078e02ff */
[----:B------:R-:W-:Y:S01]  /*12320*/  USHF.L.U32 UR6, UR4, 0x2, URZ ;  /* 0x0000000204067899 */ /* 0x000fe2000800063f */
[C---:B------:R-:W-:Y:S01]  /*12330*/  IMAD R70, R87.reuse, 0x35, RZ ;  /* 0x0000003557467824 */ /* 0x040fe200078e02ff */
[----:B------:R-:W-:Y:S01]  /*12340*/  UIMAD.WIDE UR4, UR4, 0x4, URZ ;  /* 0x00000004040478a5 */ /* 0x000fe2000f8e023f */
[C---:B------:R-:W-:Y:S01]  /*12350*/  IMAD R72, R87.reuse, 0x36, RZ ;  /* 0x0000003657487824 */ /* 0x040fe200078e02ff */
[----:B------:R1:W-:Y:S01]  /*12360*/  STSM.16.M88.4 [R3], R52 ;  /* 0x0000003403007844 */ /* 0x0003e20000000200 */
[----:B------:R-:W-:-:S02]  /*12370*/  IMAD R74, R87, 0x37, RZ ;  /* 0x00000037574a7824 */ /* 0x000fc400078e02ff */
[C---:B------:R-:W-:Y:S01]  /*12380*/  IMAD R76, R87.reuse, 0x38, RZ ;  /* 0x00000038574c7824 */ /* 0x040fe200078e02ff */
[----:B------:R-:W-:Y:S01]  /*12390*/  BAR.SYNC.DEFER_BLOCKING 0x0 ;  /* 0x0000000000007b1d */ /* 0x000fe20000010000 */
[C---:B------:R-:W-:Y:S02]  /*123a0*/  IMAD R78, R87.reuse, 0x39, RZ ;  /* 0x00000039574e7824 */ /* 0x040fe400078e02ff */
[C---:B------:R-:W-:Y:S02]  /*123b0*/  IMAD R80, R87.reuse, 0x3a, RZ ;  /* 0x0000003a57507824 */ /* 0x040fe400078e02ff */
[C---:B------:R-:W-:Y:S02]  /*123c0*/  IMAD R82, R87.reuse, 0x3b, RZ ;  /* 0x0000003b57527824 */ /* 0x040fe400078e02ff */
        /* <DEDUP_REMOVED lines=8> */
[C---:B------:R-:W-:Y:S01]  /*12450*/  IMAD.SHL.U32 R7, R87.reuse, 0x2, RZ ;  /* 0x0000000257077824 */ /* 0x040fe200078e00ff */
[C---:B------:R-:W-:Y:S01]  /*12460*/  PRMT R223, R4.reuse, 0x7773, RZ ;  /* 0x0000777304df7816 */ /* 0x040fe200000000ff */
[C---:B------:R-:W-:Y:S01]  /*12470*/  IMAD R55, R87.reuse, 0x17, RZ ;  /* 0x0000001757377824 */ /* 0x040fe200078e02ff */
[C---:B------:R-:W-:Y:S01]  /*12480*/  PRMT R225, R4.reuse, 0x7772, RZ ;  /* 0x0000777204e17816 */ /* 0x040fe200000000ff */
[----:B------:R-:W-:Y:S01]  /*12490*/  IMAD R144, R87, 0x3f, RZ ;  /* 0x0000003f57907824 */ /* 0x000fe200078e02ff */
[----:B------:R-:W-:Y:S01]  /*124a0*/  PRMT R229, R4, 0x7771, RZ ;  /* 0x0000777104e57816 */ /* 0x000fe200000000ff */
[----:B------:R-:W-:Y:S01]  /*124b0*/  IMAD.HI R0, R216, 0x4, RZ ;  /* 0x00000004d8007827 */ /* 0x000fe200078e02ff */
[----:B------:R-:W-:-:S02]  /*124c0*/  PRMT R233, R4, 0x7770, RZ ;  /* 0x0000777004e97816 */ /* 0x000fc400000000ff */
[----:B------:R-:W-:Y:S01]  /*124d0*/  PRMT R3, R19, 0x7773, RZ ;  /* 0x0000777313037816 */ /* 0x000fe200000000ff */
[----:B------:R-:W-:Y:S01]  /*124e0*/  IMAD R19, R87, 0x5, RZ ;  /* 0x0000000557137824 */ /* 0x000fe200078e02ff */
[C---:B------:R-:W-:Y:S01]  /*124f0*/  PRMT R191, R6.reuse, 0x7773, RZ ;  /* 0x0000777306bf7816 */ /* 0x040fe200000000ff */
[----:B------:R0:W-:Y:S01]  /*12500*/  STG.E.U8 desc[UR20][R8.64], R177 ;  /* 0x000000b108007986 */ /* 0x0001e2000c101114 */
[C---:B------:R-:W-:Y:S02]  /*12510*/  PRMT R193, R6.reuse, 0x7772, RZ ;  /* 0x0000777206c17816 */ /* 0x040fe400000000ff */
[C---:B------:R-:W-:Y:S02]  /*12520*/  PRMT R197, R6.reuse, 0x7771, RZ ;  /* 0x0000777106c57816 */ /* 0x040fe400000000ff */
[----:B------:R-:W-:Y:S02]  /*12530*/  PRMT R211, R6, 0x7770, RZ ;  /* 0x0000777006d37816 */ /* 0x000fe400000000ff */
[----:B------:R-:W-:-:S02]  /*12540*/  IADD3 R4, P4, R8, R87, RZ ;  /* 0x0000005708047210 */ /* 0x000fc40007f9e0ff */
[----:B------:R-:W-:Y:S02]  /*12550*/  IADD3 R6, P5, R7, R8, RZ ;  /* 0x0000000807067210 */ /* 0x000fe40007fbe0ff */
[C---:B------:R-:W-:Y:S02]  /*12560*/  PRMT R207, R5.reuse, 0x7773, RZ ;  /* 0x0000777305cf7816 */ /* 0x040fe400000000ff */
[C---:B------:R-:W-:Y:S02]  /*12570*/  PRMT R209, R5.reuse, 0x7772, RZ ;  /* 0x0000777205d17816 */ /* 0x040fe400000000ff */
[C---:B------:R-:W-:Y:S02]  /*12580*/  PRMT R213, R5.reuse, 0x7771, RZ ;  /* 0x0000777105d57816 */ /* 0x040fe400000000ff */
[----:B------:R-:W-:Y:S02]  /*12590*/  PRMT R227, R5, 0x7770, RZ ;  /* 0x0000777005e37816 */ /* 0x000fe400000000ff */
[----:B------:R-:W-:-:S02]  /*125a0*/  LEA.HI.X.SX32 R5, R87, R9, 0x1, P4 ;  /* 0x0000000957057211 */ /* 0x000fc400020f0eff */
[-C--:B------:R-:W-:Y:S02]  /*125b0*/  LEA.HI.X.SX32 R7, R7, R9.reuse, 0x1, P5 ;  /* 0x0000000907077211 */ /* 0x080fe400028f0eff */
[-C--:B------:R-:W-:Y:S01]  /*125c0*/  LEA.HI.X.SX32 R87, R15, R9.reuse, 0x1, P6 ;  /* 0x000000090f577211 */ /* 0x080fe200030f0eff */
[----:B------:R-:W-:Y:S01]  /*125d0*/  STG.E.U8 desc[UR20][R4.64], R169 ;  /* 0x000000a904007986 */ /* 0x000fe2000c101114 */
[-C--:B------:R-:W-:Y:S02]  /*125e0*/  IADD3 R88, P4, R17, R8.reuse, RZ ;  /* 0x0000000811587210 */ /* 0x080fe40007f9e0ff */
[-C--:B------:R-:W-:Y:S01]  /*125f0*/  IADD3 R90, P5, R19, R8.reuse, RZ ;  /* 0x00000008135a7210 */ /* 0x080fe20007fbe0ff */
[----:B------:R-:W-:Y:S01]  /*12600*/  STG.E.U8 desc[UR20][R6.64], R171 ;  /* 0x000000ab06007986 */ /* 0x000fe2000c101114 */
[----:B------:R-:W-:Y:S02]  /*12610*/  IADD3 R92, P6, R21, R8, RZ ;  /* 0x00000008155c7210 */ /* 0x000fe40007fde0ff */
[-C--:B------:R-:W-:Y:S01]  /*12620*/  LEA.HI.X.SX32 R89, R17, R9.reuse, 0x1, P4 ;  /* 0x0000000911597211 */ /* 0x080fe200020f0eff */
[----:B------:R-:W-:Y:S01]  /*12630*/  STG.E.U8 desc[UR20][R86.64], R161 ;  /* 0x000000a156007986 */ /* 0x000fe2000c101114 */
[----:B------:R-:W-:-:S02]  /*12640*/  LEA.HI.X.SX32 R91, R19, R9, 0x1, P5 ;  /* 0x00000009135b7211 */ /* 0x000fc400028f0eff */
[-C--:B------:R-:W-:Y:S01]  /*12650*/  LEA.HI.X.SX32 R93, R21, R9.reuse, 0x1, P6 ;  /* 0x00000009155d7211 */ /* 0x080fe200030f0eff */
[----:B------:R-:W1:Y:S01]  /*12660*/  LDS.128 R4, [R116] ;  /* 0x0000000074047984 */ /* 0x000e620000000c00 */
        /* <DEDUP_REMOVED lines=107> */
[----:B------:R1:W-:Y:S01]  /*12d20*/  STG.E.U8 desc[UR20][R36.64], R185 ;  /* 0x000000b924007986 */ /* 0x0003e2000c101114 */
        /* <DEDUP_REMOVED lines=25> */
[-C--:B------:R-:W-:Y:S02]  /*12ec0*/  LEA.HI.X.SX32 R61, R66, R9.reuse, 0x1, P6 ;  /* 0x00000009423d7211 */ /* 0x080fe400030f0eff */
[-C--:B------:R-:W-:Y:S02]  /*12ed0*/  IADD3 R62, P4, R68, R8.reuse, RZ ;  /* 0x00000008443e7210 */ /* 0x080fe40007f9e0ff */
[-C--:B------:R-:W-:Y:S02]  /*12ee0*/  IADD3 R64, P5, R70, R8.reuse, RZ ;  /* 0x0000000846407210 */ /* 0x080fe40007fbe0ff */
[----:B------:R-:W-:Y:S02]  /*12ef0*/  IADD3 R66, P6, R72, R8, RZ ;  /* 0x0000000848427210 */ /* 0x000fe40007fde0ff */
[-C--:B------:R-:W-:Y:S02]  /*12f00*/  LEA.HI.X.SX32 R63, R68, R9.reuse, 0x1, P4 ;  /* 0x00000009443f7211 */ /* 0x080fe400020f0eff */
        /* <DEDUP_REMOVED lines=13> */
[----:B------:R-:W-:Y:S02]  /*12fe0*/  LEA.HI.X.SX32 R79, R84, R9, 0x1, P6 ;  /* 0x00000009544f7211 */ /* 0x000fe400030f0eff */
[-C--:B------:R-:W-:Y:S02]  /*12ff0*/  IADD3 R80, P4, R140, R8.reuse, RZ ;  /* 0x000000088c507210 */ /* 0x080fe40007f9e0ff */
[-C--:B------:R-:W-:Y:S02]  /*13000*/  IADD3 R82, P5, R142, R8.reuse, RZ ;  /* 0x000000088e527210 */ /* 0x080fe40007fbe0ff */
[----:B------:R-:W-:Y:S01]  /*13010*/  IADD3 R84, P6, R144, R8, RZ ;  /* 0x0000000890547210 */ /* 0x000fe20007fde0ff */
[----:B0-----:R-:W-:Y:S01]  /*13020*/  IMAD.SHL.U32 R8, R218, 0x2, RZ ;  /* 0x00000002da087824 */ /* 0x001fe200078e00ff */
[C---:B-1----:R-:W-:Y:S02]  /*13030*/  PRMT R37, R4.reuse, 0x7770, RZ ;  /* 0x0000777004257816 */ /* 0x042fe400000000ff */
[----:B------:R-:W-:-:S02]  /*13040*/  PRMT R35, R4, 0x7771, RZ ;  /* 0x0000777104237816 */ /* 0x000fc400000000ff */
[C---:B------:R-:W-:Y:S01]  /*13050*/  PRMT R33, R5.reuse, 0x7770, RZ ;  /* 0x0000777005217816 */ /* 0x040fe200000000ff */
[----:B------:R-:W-:Y:S01]  /*13060*/  STG.E.U8 desc[UR20][R54.64], R37 ;  /* 0x0000002536007986 */ /* 0x000fe2000c101114 */
[C---:B------:R-:W-:Y:S02]  /*13070*/  PRMT R31, R5.reuse, 0x7771, RZ ;  /* 0x00007771051f7816 */ /* 0x040fe400000000ff */
[-C--:B------:R-:W-:Y:S01]  /*13080*/  LEA.HI.X.SX32 R81, R140, R9.reuse, 0x1, P4 ;  /* 0x000000098c517211 */ /* 0x080fe200020f0eff */
[----:B------:R-:W-:Y:S01]  /*13090*/  STG.E.U8 desc[UR20][R56.64], R35 ;  /* 0x0000002338007986 */ /* 0x000fe2000c101114 */
[-C--:B------:R-:W-:Y:S02]  /*130a0*/  LEA.HI.X.SX32 R83, R142, R9.reuse, 0x1, P5 ;  /* 0x000000098e537211 */ /* 0x080fe400028f0eff */
[----:B------:R-:W-:Y:S01]  /*130b0*/  LEA.HI.X.SX32 R85, R144, R9, 0x1, P6 ;  /* 0x0000000990557211 */ /* 0x000fe200030f0eff */
[----:B------:R-:W-:Y:S01]  /*130c0*/  STG.E.U8 desc[UR20][R58.64], R33 ;  /* 0x000000213a007986 */ /* 0x000fe2000c101114 */
[----:B------:R-:W-:-:S02]  /*130d0*/  PRMT R19, R5, 0x7773, RZ ;  /* 0x0000777305137816 */ /* 0x000fc400000000ff */
[----:B------:R-:W-:Y:S01]  /*130e0*/  PRMT R21, R5, 0x7772, RZ ;  /* 0x0000777205157816 */ /* 0x000fe200000000ff */
[----:B------:R-:W-:Y:S01]  /*130f0*/  STG.E.U8 desc[UR20][R60.64], R31 ;  /* 0x0000001f3c007986 */ /* 0x000fe2000c101114 */
[C---:B------:R-:W-:Y:S02]  /*13100*/  PRMT R29, R6.reuse, 0x7770, RZ ;  /* 0x00007770061d7816 */ /* 0x040fe400000000ff */
[----:B------:R-:W-:Y:S02]  /*13110*/  PRMT R3, R6, 0x7771, RZ ;  /* 0x0000777106037816 */ /* 0x000fe400000000ff */
[C---:B------:R-:W-:Y:S01]  /*13120*/  PRMT R5, R7.reuse, 0x7773, RZ ;  /* 0x0000777307057816 */ /* 0x040fe200000000ff */
[----:B------:R-:W-:Y:S01]  /*13130*/  STG.E.U8 desc[UR20][R62.64], R29 ;  /* 0x0000001d3e007986 */ /* 0x000fe2000c101114 */
[C---:B------:R-:W-:Y:S02]  /*13140*/  PRMT R9, R7.reuse, 0x7772, RZ ;  /* 0x0000777207097816 */ /* 0x040fe400000000ff */
[C---:B------:R-:W-:Y:S01]  /*13150*/  PRMT R27, R7.reuse, 0x7771, RZ ;  /* 0x00007771071b7816 */ /* 0x040fe200000000ff */
[----:B------:R0:W-:Y:S01]  /*13160*/  STG.E.U8 desc[UR20][R64.64], R3 ;  /* 0x0000000340007986 */ /* 0x0001e2000c101114 */
[----:B------:R-:W-:-:S02]  /*13170*/  PRMT R7, R7, 0x7770, RZ ;  /* 0x0000777007077816 */ /* 0x000fc400000000ff */
[C---:B------:R-:W-:Y:S02]  /*13180*/  PRMT R25, R4.reuse, 0x7772, RZ ;  /* 0x0000777204197816 */ /* 0x040fe400000000ff */
[----:B------:R-:W-:Y:S01]  /*13190*/  PRMT R23, R4, 0x7773, RZ ;  /* 0x0000777304177816 */ /* 0x000fe200000000ff */
[----:B------:R1:W-:Y:S01]  /*131a0*/  STG.E.U8 desc[UR20][R66.64], R7 ;  /* 0x0000000742007986 */ /* 0x0003e2000c101114 */
[C---:B------:R-:W-:Y:S02]  /*131b0*/  PRMT R17, R6.reuse, 0x7772, RZ ;  /* 0x0000777206117816 */ /* 0x040fe400000000ff */
[----:B------:R-:W-:Y:S01]  /*131c0*/  PRMT R15, R6, 0x7773, RZ ;  /* 0x00007773060f7816 */ /* 0x000fe200000000ff */
[----:B------:R-:W-:Y:S01]  /*131d0*/  STG.E.U8 desc[UR20][R68.64], R27 ;  /* 0x0000001b44007986 */ /* 0x000fe2000c101114 */
[----:B------:R-:W-:Y:S01]  /*131e0*/  FSEL R4, R113, -INF , P1 ;  /* 0xff80000071047808 */ /* 0x000fe20000800000 */
[----:B------:R-:W-:Y:S01]  /*131f0*/  FFMA R6, R10, 0.69314718246459960938, R13 ;  /* 0x3f3172180a067823 */ /* 0x000fe2000000000d */
[----:B0-----:R-:W-:Y:S01]  /*13200*/  FSEL R3, R112, -INF , P2 ;  /* 0xff80000070037808 */ /* 0x001fe20001000000 */
[----:B------:R-:W-:Y:S01]  /*13210*/  STG.E.U8 desc[UR20][R70.64], R25 ;  /* 0x0000001946007986 */ /* 0x000fe2000c101114 */
[----:B------:R-:W-:Y:S01]  /*13220*/  LOP3.LUT R8, R8, 0xf8, RZ, 0xc0, !PT ;  /* 0x000000f808087812 */ /* 0x000fe200078ec0ff */
[----:B------:R-:W-:-:S02]  /*13230*/  FFMA R116, R4, 0.69314718246459960938, R11 ;  /* 0x3f31721804747823 */ /* 0x000fc4000000000b */
[----:B------:R-:W-:Y:S01]  /*13240*/  STG.E.U8 desc[UR20][R72.64], R23 ;  /* 0x0000001748007986 */ /* 0x000fe2000c101114 */
[----:B-1----:R-:W-:Y:S01]  /*13250*/  FFMA R7, R3, 0.69314718246459960938, R12 ;  /* 0x3f31721803077823 */ /* 0x002fe2000000000c */
[----:B------:R-:W0:Y:S01]  /*13260*/  LDC.64 R10, c[0x0][0x230] ;  /* 0x00008c00ff0a7b82 */ /* 0x000e220000000a00 */
[----:B------:R-:W-:Y:S01]  /*13270*/  IMAD.SHL.U32 R3, R216, 0x4, RZ ;  /* 0x00000004d8037824 */ /* 0x000fe200078e00ff */
[----:B------:R-:W-:Y:S04]  /*13280*/  STG.E.U8 desc[UR20][R74.64], R21 ;  /* 0x000000154a007986 */ /* 0x000fe8000c101114 */
[----:B------:R-:W-:Y:S04]  /*13290*/  STG.E.U8 desc[UR20][R76.64], R19 ;  /* 0x000000134c007986 */ /* 0x000fe8000c101114 */
[----:B------:R-:W-:Y:S04]  /*132a0*/  STG.E.U8 desc[UR20][R78.64], R17 ;  /* 0x000000114e007986 */ /* 0x000fe8000c101114 */
[----:B------:R-:W-:Y:S04]  /*132b0*/  STG.E.U8 desc[UR20][R80.64], R15 ;  /* 0x0000000f50007986 */ /* 0x000fe8000c101114 */
[----:B------:R-:W-:Y:S04]  /*132c0*/  STG.E.U8 desc[UR20][R82.64], R9 ;  /* 0x0000000952007986 */ /* 0x000fe8000c101114 */
[----:B------:R1:W-:Y:S01]  /*132d0*/  STG.E.U8 desc[UR20][R84.64], R5 ;  /* 0x0000000554007986 */ /* 0x0003e2000c101114 */
[----:B------:R-:W-:Y:S01]  /*132e0*/  BAR.SYNC.DEFER_BLOCKING 0x0 ;  /* 0x0000000000007b1d */ /* 0x000fe20000010000 */
[----:B0-----:R-:W-:-:S04]  /*132f0*/  IADD3 R4, P0, P1, R3, UR6, R10 ;  /* 0x0000000603047c10 */ /* 0x001fc8000f91e00a */
[----:B-1----:R-:W-:Y:S01]  /*13300*/  IADD3.X R5, R0, UR5, R11, P0, P1 ;  /* 0x0000000500057c10 */ /* 0x002fe200087e240b */
[----:B------:R-:W-:Y:S04]  /*13310*/  STS.64 [R8+UR19], R6 ;  /* 0x0000000608007988 */ /* 0x000fe80008000a13 */
[----:B------:R-:W-:Y:S01]  /*13320*/  STS.64 [R8+UR19+0x100], R116 ;  /* 0x0001007408007988 */ /* 0x000fe20008000a13 */
[----:B------:R-:W-:Y:S06]  /*13330*/  BAR.SYNC.DEFER_BLOCKING 0x0 ;  /* 0x0000000000007b1d */ /* 0x000fec0000010000 */
[----:B------:R-:W0:Y:S04]  /*13340*/  LDS R9, [R2] ;  /* 0x0000000002097984 */ /* 0x000e280000000800 */
[----:B0-----:R-:W-:Y:S01]  /*13350*/  STG.E desc[UR20][R4.64], R9 ;  /* 0x0000000904007986 */ /* 0x001fe2000c101914 */
[----:B------:R-:W-:Y:S05]  /*13360*/  EXIT ;  /* 0x000000000000794d */ /* 0x000fea0003800000 */
.L_x_2:
[----:B------:R-:W-:-:S00]  /*13370*/  BRA `(.L_x_2) ;  /* 0xfffffffc00fc7947 */ /* 0x000fc0000383ffff */
[----:B------:R-:W-:-:S00]  /*13380*/  NOP ;  /* 0x0000000000007918 */ /* 0x000fc00000000000 */
[----:B------:R-:W-:-:S00]  /*13390*/  NOP ;  /* 0x0000000000007918 */ /* 0x000fc00000000000 */
[----:B------:R-:W-:-:S00]  /*133a0*/  NOP ;  /* 0x0000000000007918 */ /* 0x000fc00000000000 */
[----:B------:R-:W-:-:S00]  /*133b0*/  NOP ;  /* 0x0000000000007918 */ /* 0x000fc00000000000 */
[----:B------:R-:W-:-:S00]  /*133c0*/  NOP ;  /* 0x0000000000007918 */ /* 0x000fc00000000000 */
[----:B------:R-:W-:-:S00]  /*133d0*/  NOP ;  /* 0x0000000000007918 */ /* 0x000fc00000000000 */
[----:B------:R-:W-:-:S00]  /*133e0*/  NOP ;  /* 0x0000000000007918 */ /* 0x000fc00000000000 */
[----:B------:R-:W-:-:S00]  /*133f0*/  NOP ;  /* 0x0000000000007918 */ /* 0x000fc00000000000 */
.L_x_3:


//--------------------- .nv.global.init           --------------------------
	.section	.nv.global.init,"aw",@progbits
.nv.global.init:
	.type		_$_str,@object
	.size		_$_str,(.L_0 - _$_str)
_$_str:
        /*0000*/ 	.byte	0x5f, 0x5f, 0x43, 0x55, 0x44, 0x41, 0x5f, 0x46, 0x54, 0x5a, 0x00
.L_0:


//--------------------- .nv.shared.attn_fwd       --------------------------
	.section	.nv.shared.attn_fwd,"aw",@nobits
	.sectionflags	@""
	.align	16
	.zero		1024


//--------------------- .nv.shared.reserved.0     --------------------------
	.section	.nv.shared.reserved.0,"aw",@nobits
	.weak		__nv_reservedSMEM_offset_0_alias
	.size		__nv_reservedSMEM_offset_0_alias, 0, 0
	.other		__nv_reservedSMEM_offset_0_alias,@"STO_CUDA_RESERVED_SHARED STV_DEFAULT"
__nv_reservedSMEM_offset_0_alias:
	.zero		0


//--------------------- .nv.constant0.attn_fwd    --------------------------
	.section	.nv.constant0.attn_fwd,"a",@progbits
	.sectionflags	@""
	.align	4
.nv.constant0.attn_fwd:
	.zero		664


//--------------------- SYMBOLS --------------------------

	.type		.nv.reservedSmem.offset0,@object
	.size		.nv.reservedSmem.offset0,0x4
